//
// Generated by NVIDIA NVVM Compiler
//
// Compiler Build ID: CL-36424714
// Cuda compilation tools, release 13.0, V13.0.88
// Based on NVVM 20.0.0
//

.version 9.0
.target sm_100
.address_size 64

	// .globl	_Z31sacred_phi_parallel_computationPKdPdidi
.func  (.param .align 16 .b8 func_retval0[16]) __internal_trig_reduction_slowpathd
(
	.param .b64 __internal_trig_reduction_slowpathd_param_0
)
;
.func  (.param .b64 func_retval0) __internal_accurate_pow
(
	.param .b64 __internal_accurate_pow_param_0,
	.param .b64 __internal_accurate_pow_param_1
)
;
.const .align 4 .b8 SACRED_FREQUENCIES[48] = {0, 0, 198, 67, 0, 128, 208, 67, 0, 0, 216, 67, 0, 0, 4, 68, 0, 128, 20, 68, 0, 192, 31, 68, 0, 0, 40, 68, 0, 0, 52, 68, 0, 64, 57, 68, 0, 0, 64, 68, 0, 0, 85, 68, 0, 192, 112, 68};
// _ZZ31sacred_phi_parallel_computationPKdPdidiE10shared_phi has been demoted
// _ZZ31sacred_phi_parallel_computationPKdPdidiE13shared_lambda has been demoted
// _ZZ34consciousness_parameter_modulationPKfPfifiE17state_frequencies has been demoted
// _ZZ21memory_bandwidth_testPKfPfiiE11shared_data has been demoted
.global .align 4 .b8 __cudart_i2opi_f[24] = {65, 144, 67, 60, 153, 149, 98, 219, 192, 221, 52, 245, 209, 87, 39, 252, 41, 21, 68, 78, 110, 131, 249, 162};
.global .align 8 .b8 __cudart_i2opi_d[144] = {8, 93, 141, 31, 177, 95, 251, 107, 234, 146, 82, 138, 247, 57, 7, 61, 123, 241, 229, 235, 199, 186, 39, 117, 45, 234, 95, 158, 102, 63, 70, 79, 183, 9, 203, 39, 207, 126, 54, 109, 31, 109, 10, 90, 139, 17, 47, 239, 15, 152, 5, 222, 255, 151, 248, 31, 59, 40, 249, 189, 139, 95, 132, 156, 244, 57, 83, 131, 57, 214, 145, 57, 65, 126, 95, 180, 38, 112, 156, 233, 132, 68, 187, 46, 245, 53, 130, 232, 62, 167, 41, 177, 28, 235, 29, 254, 28, 146, 209, 9, 234, 46, 73, 6, 224, 210, 77, 66, 58, 110, 36, 183, 97, 197, 187, 222, 171, 99, 81, 254, 65, 144, 67, 60, 153, 149, 98, 219, 192, 221, 52, 245, 209, 87, 39, 252, 41, 21, 68, 78, 110, 131, 249, 162};
.global .align 16 .b8 __cudart_sin_cos_coeffs[128] = {70, 210, 176, 44, 241, 229, 90, 190, 146, 227, 172, 105, 227, 29, 199, 62, 161, 98, 219, 25, 160, 1, 42, 191, 24, 8, 17, 17, 17, 17, 129, 63, 84, 85, 85, 85, 85, 85, 197, 191, 0, 0, 0, 0, 0, 0, 0, 0, 0, 0, 0, 0, 0, 0, 0, 0, 100, 129, 253, 32, 131, 255, 168, 189, 40, 133, 239, 193, 167, 238, 33, 62, 217, 230, 6, 142, 79, 126, 146, 190, 233, 188, 221, 25, 160, 1, 250, 62, 71, 93, 193, 22, 108, 193, 86, 191, 81, 85, 85, 85, 85, 85, 165, 63, 0, 0, 0, 0, 0, 0, 224, 191, 0, 0, 0, 0, 0, 0, 240, 63};

.visible .entry _Z31sacred_phi_parallel_computationPKdPdidi(
	.param .u64 .ptr .align 1 _Z31sacred_phi_parallel_computationPKdPdidi_param_0,
	.param .u64 .ptr .align 1 _Z31sacred_phi_parallel_computationPKdPdidi_param_1,
	.param .u32 _Z31sacred_phi_parallel_computationPKdPdidi_param_2,
	.param .f64 _Z31sacred_phi_parallel_computationPKdPdidi_param_3,
	.param .u32 _Z31sacred_phi_parallel_computationPKdPdidi_param_4
)
{
	.reg .pred 	%p<50>;
	.reg .b32 	%r<128>;
	.reg .b64 	%rd<47>;
	.reg .b64 	%fd<291>;
	// demoted variable
	.shared .align 8 .f64 _ZZ31sacred_phi_parallel_computationPKdPdidiE10shared_phi;
	// demoted variable
	.shared .align 8 .f64 _ZZ31sacred_phi_parallel_computationPKdPdidiE13shared_lambda;
	ld.param.u64 	%rd4, [_Z31sacred_phi_parallel_computationPKdPdidi_param_0];
	ld.param.u64 	%rd3, [_Z31sacred_phi_parallel_computationPKdPdidi_param_1];
	ld.param.u32 	%r50, [_Z31sacred_phi_parallel_computationPKdPdidi_param_2];
	ld.param.f64 	%fd57, [_Z31sacred_phi_parallel_computationPKdPdidi_param_3];
	ld.param.u32 	%r51, [_Z31sacred_phi_parallel_computationPKdPdidi_param_4];
	cvta.to.global.u64 	%rd1, %rd3;
	cvta.to.global.u64 	%rd2, %rd4;
	mov.u32 	%r52, %ctaid.x;
	mov.u32 	%r53, %ntid.x;
	mov.u32 	%r54, %tid.x;
	mad.lo.s32 	%r107, %r52, %r53, %r54;
	mov.u32 	%r55, %nctaid.x;
	mul.lo.s32 	%r2, %r53, %r55;
	setp.ne.s32 	%p4, %r54, 0;
	@%p4 bra 	$L__BB0_2;
	st.shared.f64 	[_ZZ31sacred_phi_parallel_computationPKdPdidiE10shared_phi], %fd57;
	rcp.rn.f64 	%fd58, %fd57;
	st.shared.f64 	[_ZZ31sacred_phi_parallel_computationPKdPdidiE13shared_lambda], %fd58;
$L__BB0_2:
	bar.sync 	0;
	setp.ge.s32 	%p5, %r107, %r50;
	@%p5 bra 	$L__BB0_41;
	setp.gt.s32 	%p6, %r51, 0;
	ld.shared.f64 	%fd1, [_ZZ31sacred_phi_parallel_computationPKdPdidiE10shared_phi];
	ld.shared.f64 	%fd2, [_ZZ31sacred_phi_parallel_computationPKdPdidiE13shared_lambda];
	fma.rn.f64 	%fd3, %fd1, 0d3FB999999999999A, 0d3FF0000000000000;
	@%p6 bra 	$L__BB0_4;
	bra.uni 	$L__BB0_35;
$L__BB0_4:
	and.b32  	%r91, %r51, 1;
	mov.u64 	%rd41, __cudart_sin_cos_coeffs;
$L__BB0_5:
	setp.eq.s32 	%p13, %r51, 1;
	mul.wide.s32 	%rd13, %r107, 8;
	add.s64 	%rd14, %rd2, %rd13;
	ld.global.f64 	%fd4, [%rd14];
	cvt.rn.f64.s32 	%fd93, %r107;
	mul.f64 	%fd5, %fd93, 0d4061303F9A649FE6;
	mul.f64 	%fd94, %fd5, 0d400921FB54442D18;
	div.rn.f64 	%fd6, %fd94, 0d4066800000000000;
	abs.f64 	%fd7, %fd6;
	mul.f64 	%fd95, %fd6, 0d3FE45F306DC9C883;
	cvt.rni.s32.f64 	%r4, %fd95;
	cvt.rn.f64.s32 	%fd96, %r4;
	fma.rn.f64 	%fd97, %fd96, 0dBFF921FB54442D18, %fd6;
	fma.rn.f64 	%fd98, %fd96, 0dBC91A62633145C00, %fd97;
	fma.rn.f64 	%fd8, %fd96, 0dB97B839A252049C0, %fd98;
	mov.pred 	%p49, -1;
	mov.f64 	%fd288, %fd4;
	@%p13 bra 	$L__BB0_21;
	and.b32  	%r64, %r51, 2147483646;
	neg.s32 	%r111, %r64;
	setp.ltu.f64 	%p14, %fd7, 0d41E0000000000000;
	setp.eq.f64 	%p15, %fd7, 0d7FF0000000000000;
	or.pred  	%p1, %p15, %p14;
	mov.b32 	%r110, -1;
	mov.b32 	%r109, 1;
	mov.b32 	%r108, 0;
	mov.u32 	%r112, %r108;
	mov.f64 	%fd288, %fd4;
$L__BB0_7:
	mov.f64 	%fd99, 0d0000000000000000;
	mul.rn.f64 	%fd275, %fd6, %fd99;
	setp.eq.f64 	%p16, %fd7, 0d7FF0000000000000;
	fma.rn.f64 	%fd11, %fd288, %fd1, %fd2;
	mov.b32 	%r114, 1;
	@%p16 bra 	$L__BB0_11;
	setp.ltu.f64 	%p17, %fd7, 0d41E0000000000000;
	mov.f64 	%fd275, %fd8;
	mov.u32 	%r113, %r4;
	@%p17 bra 	$L__BB0_10;
	{ // callseq 1, 0
	.param .b64 param0;
	st.param.f64 	[param0], %fd6;
	.param .align 16 .b8 retval0[16];
	call.uni (retval0), 
	__internal_trig_reduction_slowpathd, 
	(
	param0
	);
	ld.param.f64 	%fd275, [retval0];
	ld.param.b32 	%r113, [retval0+8];
	} // callseq 1
$L__BB0_10:
	add.s32 	%r114, %r113, 1;
$L__BB0_11:
	setp.eq.f64 	%p18, %fd7, 0d7FF0000000000000;
	selp.b32 	%r115, 0, %r4, %p18;
	mov.f64 	%fd101, 0d0000000000000000;
	mul.rn.f64 	%fd102, %fd6, %fd101;
	selp.f64 	%fd276, %fd102, %fd8, %p18;
	shl.b32 	%r67, %r114, 6;
	cvt.u64.u32 	%rd15, %r67;
	and.b64  	%rd16, %rd15, 64;
	add.s64 	%rd18, %rd41, %rd16;
	mul.rn.f64 	%fd103, %fd275, %fd275;
	and.b32  	%r68, %r114, 1;
	setp.eq.b32 	%p19, %r68, 1;
	selp.f64 	%fd104, 0dBDA8FF8320FD8164, 0d3DE5DB65F9785EBA, %p19;
	ld.global.nc.v2.f64 	{%fd105, %fd106}, [%rd18];
	fma.rn.f64 	%fd107, %fd104, %fd103, %fd105;
	fma.rn.f64 	%fd108, %fd107, %fd103, %fd106;
	ld.global.nc.v2.f64 	{%fd109, %fd110}, [%rd18+16];
	fma.rn.f64 	%fd111, %fd108, %fd103, %fd109;
	fma.rn.f64 	%fd112, %fd111, %fd103, %fd110;
	ld.global.nc.v2.f64 	{%fd113, %fd114}, [%rd18+32];
	fma.rn.f64 	%fd115, %fd112, %fd103, %fd113;
	fma.rn.f64 	%fd116, %fd115, %fd103, %fd114;
	fma.rn.f64 	%fd117, %fd116, %fd275, %fd275;
	fma.rn.f64 	%fd118, %fd116, %fd103, 0d3FF0000000000000;
	selp.f64 	%fd119, %fd118, %fd117, %p19;
	and.b32  	%r69, %r114, 2;
	setp.eq.s32 	%p20, %r69, 0;
	sub.f64 	%fd120, %fd101, %fd119;
	selp.f64 	%fd16, %fd119, %fd120, %p20;
	@%p1 bra 	$L__BB0_13;
	{ // callseq 2, 0
	.param .b64 param0;
	st.param.f64 	[param0], %fd6;
	.param .align 16 .b8 retval0[16];
	call.uni (retval0), 
	__internal_trig_reduction_slowpathd, 
	(
	param0
	);
	ld.param.f64 	%fd276, [retval0];
	ld.param.b32 	%r115, [retval0+8];
	} // callseq 2
$L__BB0_13:
	mov.f64 	%fd122, 0d0000000000000000;
	mul.rn.f64 	%fd278, %fd6, %fd122;
	shl.b32 	%r72, %r115, 6;
	cvt.u64.u32 	%rd19, %r72;
	and.b64  	%rd20, %rd19, 64;
	add.s64 	%rd22, %rd41, %rd20;
	mul.rn.f64 	%fd123, %fd276, %fd276;
	and.b32  	%r73, %r115, 1;
	setp.eq.b32 	%p22, %r73, 1;
	selp.f64 	%fd124, 0dBDA8FF8320FD8164, 0d3DE5DB65F9785EBA, %p22;
	ld.global.nc.v2.f64 	{%fd125, %fd126}, [%rd22];
	fma.rn.f64 	%fd127, %fd124, %fd123, %fd125;
	fma.rn.f64 	%fd128, %fd127, %fd123, %fd126;
	ld.global.nc.v2.f64 	{%fd129, %fd130}, [%rd22+16];
	fma.rn.f64 	%fd131, %fd128, %fd123, %fd129;
	fma.rn.f64 	%fd132, %fd131, %fd123, %fd130;
	ld.global.nc.v2.f64 	{%fd133, %fd134}, [%rd22+32];
	fma.rn.f64 	%fd135, %fd132, %fd123, %fd133;
	fma.rn.f64 	%fd136, %fd135, %fd123, %fd134;
	fma.rn.f64 	%fd137, %fd136, %fd276, %fd276;
	fma.rn.f64 	%fd138, %fd136, %fd123, 0d3FF0000000000000;
	selp.f64 	%fd139, %fd138, %fd137, %p22;
	and.b32  	%r74, %r115, 2;
	setp.eq.s32 	%p23, %r74, 0;
	sub.f64 	%fd140, %fd122, %fd139;
	selp.f64 	%fd141, %fd139, %fd140, %p23;
	mul.f64 	%fd142, %fd11, %fd141;
	mul.f64 	%fd143, %fd1, %fd142;
	mul.f64 	%fd144, %fd143, 0d3FB999999999999A;
	fma.rn.f64 	%fd145, %fd11, %fd16, %fd144;
	mul.hi.u32 	%r75, %r112, -1431655765;
	shr.u32 	%r76, %r75, 1;
	mad.lo.s32 	%r77, %r76, 3, %r108;
	setp.eq.s32 	%p24, %r77, 0;
	div.rn.f64 	%fd146, %fd145, %fd3;
	selp.f64 	%fd147, %fd146, %fd145, %p24;
	fma.rn.f64 	%fd20, %fd147, %fd1, %fd2;
	mov.b32 	%r117, 1;
	@%p18 bra 	$L__BB0_17;
	setp.ltu.f64 	%p25, %fd7, 0d41E0000000000000;
	mov.f64 	%fd278, %fd8;
	mov.u32 	%r116, %r4;
	@%p25 bra 	$L__BB0_16;
	{ // callseq 3, 0
	.param .b64 param0;
	st.param.f64 	[param0], %fd6;
	.param .align 16 .b8 retval0[16];
	call.uni (retval0), 
	__internal_trig_reduction_slowpathd, 
	(
	param0
	);
	ld.param.f64 	%fd278, [retval0];
	ld.param.b32 	%r116, [retval0+8];
	} // callseq 3
$L__BB0_16:
	add.s32 	%r117, %r116, 1;
$L__BB0_17:
	setp.eq.f64 	%p26, %fd7, 0d7FF0000000000000;
	selp.b32 	%r118, 0, %r4, %p26;
	mov.f64 	%fd149, 0d0000000000000000;
	mul.rn.f64 	%fd150, %fd6, %fd149;
	selp.f64 	%fd279, %fd150, %fd8, %p26;
	shl.b32 	%r79, %r117, 6;
	cvt.u64.u32 	%rd23, %r79;
	and.b64  	%rd24, %rd23, 64;
	add.s64 	%rd26, %rd41, %rd24;
	mul.rn.f64 	%fd151, %fd278, %fd278;
	and.b32  	%r80, %r117, 1;
	setp.eq.b32 	%p27, %r80, 1;
	selp.f64 	%fd152, 0dBDA8FF8320FD8164, 0d3DE5DB65F9785EBA, %p27;
	ld.global.nc.v2.f64 	{%fd153, %fd154}, [%rd26];
	fma.rn.f64 	%fd155, %fd152, %fd151, %fd153;
	fma.rn.f64 	%fd156, %fd155, %fd151, %fd154;
	ld.global.nc.v2.f64 	{%fd157, %fd158}, [%rd26+16];
	fma.rn.f64 	%fd159, %fd156, %fd151, %fd157;
	fma.rn.f64 	%fd160, %fd159, %fd151, %fd158;
	ld.global.nc.v2.f64 	{%fd161, %fd162}, [%rd26+32];
	fma.rn.f64 	%fd163, %fd160, %fd151, %fd161;
	fma.rn.f64 	%fd164, %fd163, %fd151, %fd162;
	fma.rn.f64 	%fd165, %fd164, %fd278, %fd278;
	fma.rn.f64 	%fd166, %fd164, %fd151, 0d3FF0000000000000;
	selp.f64 	%fd167, %fd166, %fd165, %p27;
	and.b32  	%r81, %r117, 2;
	setp.eq.s32 	%p28, %r81, 0;
	sub.f64 	%fd168, %fd149, %fd167;
	selp.f64 	%fd25, %fd167, %fd168, %p28;
	@%p1 bra 	$L__BB0_19;
	{ // callseq 4, 0
	.param .b64 param0;
	st.param.f64 	[param0], %fd6;
	.param .align 16 .b8 retval0[16];
	call.uni (retval0), 
	__internal_trig_reduction_slowpathd, 
	(
	param0
	);
	ld.param.f64 	%fd279, [retval0];
	ld.param.b32 	%r118, [retval0+8];
	} // callseq 4
$L__BB0_19:
	shl.b32 	%r83, %r118, 6;
	cvt.u64.u32 	%rd27, %r83;
	and.b64  	%rd28, %rd27, 64;
	mov.u64 	%rd29, __cudart_sin_cos_coeffs;
	add.s64 	%rd30, %rd29, %rd28;
	mul.rn.f64 	%fd170, %fd279, %fd279;
	and.b32  	%r84, %r118, 1;
	setp.eq.b32 	%p29, %r84, 1;
	selp.f64 	%fd171, 0dBDA8FF8320FD8164, 0d3DE5DB65F9785EBA, %p29;
	ld.global.nc.v2.f64 	{%fd172, %fd173}, [%rd30];
	fma.rn.f64 	%fd174, %fd171, %fd170, %fd172;
	fma.rn.f64 	%fd175, %fd174, %fd170, %fd173;
	ld.global.nc.v2.f64 	{%fd176, %fd177}, [%rd30+16];
	fma.rn.f64 	%fd178, %fd175, %fd170, %fd176;
	fma.rn.f64 	%fd179, %fd178, %fd170, %fd177;
	ld.global.nc.v2.f64 	{%fd180, %fd181}, [%rd30+32];
	fma.rn.f64 	%fd182, %fd179, %fd170, %fd180;
	fma.rn.f64 	%fd183, %fd182, %fd170, %fd181;
	fma.rn.f64 	%fd184, %fd183, %fd279, %fd279;
	fma.rn.f64 	%fd185, %fd183, %fd170, 0d3FF0000000000000;
	selp.f64 	%fd186, %fd185, %fd184, %p29;
	and.b32  	%r85, %r118, 2;
	setp.eq.s32 	%p30, %r85, 0;
	mov.f64 	%fd187, 0d0000000000000000;
	sub.f64 	%fd188, %fd187, %fd186;
	selp.f64 	%fd189, %fd186, %fd188, %p30;
	mul.f64 	%fd190, %fd20, %fd189;
	mul.f64 	%fd191, %fd1, %fd190;
	mul.f64 	%fd192, %fd191, 0d3FB999999999999A;
	fma.rn.f64 	%fd193, %fd20, %fd25, %fd192;
	mul.hi.u32 	%r86, %r109, -1431655765;
	shr.u32 	%r87, %r86, 1;
	mad.lo.s32 	%r88, %r87, 3, %r110;
	setp.eq.s32 	%p31, %r88, 0;
	div.rn.f64 	%fd194, %fd193, %fd3;
	selp.f64 	%fd288, %fd194, %fd193, %p31;
	add.s32 	%r112, %r112, 2;
	add.s32 	%r111, %r111, 2;
	add.s32 	%r110, %r110, -2;
	add.s32 	%r109, %r109, 2;
	add.s32 	%r108, %r108, -2;
	setp.eq.s32 	%p32, %r111, 0;
	@%p32 bra 	$L__BB0_20;
	bra.uni 	$L__BB0_7;
$L__BB0_20:
	and.b32  	%r89, %r51, 2147483646;
	mul.lo.s32 	%r90, %r89, -1431655765;
	setp.lt.u32 	%p49, %r90, 1431655766;
$L__BB0_21:
	setp.eq.b32 	%p33, %r91, 1;
	not.pred 	%p34, %p33;
	@%p34 bra 	$L__BB0_29;
	mov.f64 	%fd195, 0d0000000000000000;
	mul.rn.f64 	%fd287, %fd6, %fd195;
	setp.eq.f64 	%p35, %fd7, 0d7FF0000000000000;
	fma.rn.f64 	%fd37, %fd288, %fd1, %fd2;
	mov.b32 	%r123, 1;
	mov.b32 	%r124, 0;
	mov.f64 	%fd286, %fd287;
	@%p35 bra 	$L__BB0_26;
	setp.ltu.f64 	%p36, %fd7, 0d41E0000000000000;
	mov.f64 	%fd286, %fd8;
	mov.u32 	%r121, %r4;
	@%p36 bra 	$L__BB0_25;
	{ // callseq 5, 0
	.param .b64 param0;
	st.param.f64 	[param0], %fd6;
	.param .align 16 .b8 retval0[16];
	call.uni (retval0), 
	__internal_trig_reduction_slowpathd, 
	(
	param0
	);
	ld.param.f64 	%fd286, [retval0];
	ld.param.b32 	%r121, [retval0+8];
	} // callseq 5
$L__BB0_25:
	add.s32 	%r123, %r121, 1;
	mov.u32 	%r124, %r4;
	mov.f64 	%fd287, %fd8;
$L__BB0_26:
	setp.ltu.f64 	%p37, %fd7, 0d41E0000000000000;
	setp.eq.f64 	%p38, %fd7, 0d7FF0000000000000;
	shl.b32 	%r95, %r123, 6;
	cvt.u64.u32 	%rd31, %r95;
	and.b64  	%rd32, %rd31, 64;
	add.s64 	%rd34, %rd41, %rd32;
	mul.rn.f64 	%fd197, %fd286, %fd286;
	and.b32  	%r96, %r123, 1;
	setp.eq.b32 	%p39, %r96, 1;
	selp.f64 	%fd198, 0dBDA8FF8320FD8164, 0d3DE5DB65F9785EBA, %p39;
	ld.global.nc.v2.f64 	{%fd199, %fd200}, [%rd34];
	fma.rn.f64 	%fd201, %fd198, %fd197, %fd199;
	fma.rn.f64 	%fd202, %fd201, %fd197, %fd200;
	ld.global.nc.v2.f64 	{%fd203, %fd204}, [%rd34+16];
	fma.rn.f64 	%fd205, %fd202, %fd197, %fd203;
	fma.rn.f64 	%fd206, %fd205, %fd197, %fd204;
	ld.global.nc.v2.f64 	{%fd207, %fd208}, [%rd34+32];
	fma.rn.f64 	%fd209, %fd206, %fd197, %fd207;
	fma.rn.f64 	%fd210, %fd209, %fd197, %fd208;
	fma.rn.f64 	%fd211, %fd210, %fd286, %fd286;
	fma.rn.f64 	%fd212, %fd210, %fd197, 0d3FF0000000000000;
	selp.f64 	%fd213, %fd212, %fd211, %p39;
	and.b32  	%r97, %r123, 2;
	setp.eq.s32 	%p40, %r97, 0;
	mov.f64 	%fd214, 0d0000000000000000;
	sub.f64 	%fd215, %fd214, %fd213;
	selp.f64 	%fd42, %fd213, %fd215, %p40;
	or.pred  	%p41, %p38, %p37;
	@%p41 bra 	$L__BB0_28;
	{ // callseq 6, 0
	.param .b64 param0;
	st.param.f64 	[param0], %fd6;
	.param .align 16 .b8 retval0[16];
	call.uni (retval0), 
	__internal_trig_reduction_slowpathd, 
	(
	param0
	);
	ld.param.f64 	%fd287, [retval0];
	ld.param.b32 	%r124, [retval0+8];
	} // callseq 6
$L__BB0_28:
	shl.b32 	%r99, %r124, 6;
	cvt.u64.u32 	%rd35, %r99;
	and.b64  	%rd36, %rd35, 64;
	add.s64 	%rd38, %rd41, %rd36;
	mul.rn.f64 	%fd217, %fd287, %fd287;
	and.b32  	%r100, %r124, 1;
	setp.eq.b32 	%p42, %r100, 1;
	selp.f64 	%fd218, 0dBDA8FF8320FD8164, 0d3DE5DB65F9785EBA, %p42;
	ld.global.nc.v2.f64 	{%fd219, %fd220}, [%rd38];
	fma.rn.f64 	%fd221, %fd218, %fd217, %fd219;
	fma.rn.f64 	%fd222, %fd221, %fd217, %fd220;
	ld.global.nc.v2.f64 	{%fd223, %fd224}, [%rd38+16];
	fma.rn.f64 	%fd225, %fd222, %fd217, %fd223;
	fma.rn.f64 	%fd226, %fd225, %fd217, %fd224;
	ld.global.nc.v2.f64 	{%fd227, %fd228}, [%rd38+32];
	fma.rn.f64 	%fd229, %fd226, %fd217, %fd227;
	fma.rn.f64 	%fd230, %fd229, %fd217, %fd228;
	fma.rn.f64 	%fd231, %fd230, %fd287, %fd287;
	fma.rn.f64 	%fd232, %fd230, %fd217, 0d3FF0000000000000;
	selp.f64 	%fd233, %fd232, %fd231, %p42;
	and.b32  	%r101, %r124, 2;
	setp.eq.s32 	%p43, %r101, 0;
	mov.f64 	%fd234, 0d0000000000000000;
	sub.f64 	%fd235, %fd234, %fd233;
	selp.f64 	%fd236, %fd233, %fd235, %p43;
	mul.f64 	%fd237, %fd37, %fd236;
	mul.f64 	%fd238, %fd1, %fd237;
	mul.f64 	%fd239, %fd238, 0d3FB999999999999A;
	fma.rn.f64 	%fd240, %fd37, %fd42, %fd239;
	div.rn.f64 	%fd241, %fd240, %fd3;
	selp.f64 	%fd288, %fd241, %fd240, %p49;
$L__BB0_29:
	mul.f64 	%fd242, %fd5, %fd1;
	mul.f64 	%fd243, %fd242, 0d400921FB54442D18;
	div.rn.f64 	%fd47, %fd243, 0d4066800000000000;
	abs.f64 	%fd48, %fd47;
	setp.eq.f64 	%p44, %fd48, 0d7FF0000000000000;
	@%p44 bra 	$L__BB0_33;
	mul.f64 	%fd244, %fd47, 0d3FE45F306DC9C883;
	cvt.rni.s32.f64 	%r119, %fd244;
	cvt.rn.f64.s32 	%fd245, %r119;
	fma.rn.f64 	%fd246, %fd245, 0dBFF921FB54442D18, %fd47;
	fma.rn.f64 	%fd247, %fd245, 0dBC91A62633145C00, %fd246;
	fma.rn.f64 	%fd281, %fd245, 0dB97B839A252049C0, %fd247;
	setp.ltu.f64 	%p45, %fd48, 0d41E0000000000000;
	@%p45 bra 	$L__BB0_32;
	{ // callseq 7, 0
	.param .b64 param0;
	st.param.f64 	[param0], %fd47;
	.param .align 16 .b8 retval0[16];
	call.uni (retval0), 
	__internal_trig_reduction_slowpathd, 
	(
	param0
	);
	ld.param.f64 	%fd281, [retval0];
	ld.param.b32 	%r119, [retval0+8];
	} // callseq 7
$L__BB0_32:
	add.s32 	%r120, %r119, 1;
	bra.uni 	$L__BB0_34;
$L__BB0_33:
	mov.f64 	%fd249, 0d0000000000000000;
	mul.rn.f64 	%fd281, %fd47, %fd249;
	mov.b32 	%r120, 1;
$L__BB0_34:
	ld.param.u64 	%rd46, [_Z31sacred_phi_parallel_computationPKdPdidi_param_1];
	shl.b32 	%r104, %r120, 6;
	cvt.u64.u32 	%rd39, %r104;
	and.b64  	%rd40, %rd39, 64;
	add.s64 	%rd42, %rd41, %rd40;
	mul.rn.f64 	%fd250, %fd281, %fd281;
	and.b32  	%r105, %r120, 1;
	setp.eq.b32 	%p46, %r105, 1;
	selp.f64 	%fd251, 0dBDA8FF8320FD8164, 0d3DE5DB65F9785EBA, %p46;
	ld.global.nc.v2.f64 	{%fd252, %fd253}, [%rd42];
	fma.rn.f64 	%fd254, %fd251, %fd250, %fd252;
	fma.rn.f64 	%fd255, %fd254, %fd250, %fd253;
	ld.global.nc.v2.f64 	{%fd256, %fd257}, [%rd42+16];
	fma.rn.f64 	%fd258, %fd255, %fd250, %fd256;
	fma.rn.f64 	%fd259, %fd258, %fd250, %fd257;
	ld.global.nc.v2.f64 	{%fd260, %fd261}, [%rd42+32];
	fma.rn.f64 	%fd262, %fd259, %fd250, %fd260;
	fma.rn.f64 	%fd263, %fd262, %fd250, %fd261;
	fma.rn.f64 	%fd264, %fd263, %fd281, %fd281;
	fma.rn.f64 	%fd265, %fd263, %fd250, 0d3FF0000000000000;
	selp.f64 	%fd266, %fd265, %fd264, %p46;
	and.b32  	%r106, %r120, 2;
	setp.eq.s32 	%p47, %r106, 0;
	mov.f64 	%fd267, 0d0000000000000000;
	sub.f64 	%fd268, %fd267, %fd266;
	selp.f64 	%fd269, %fd266, %fd268, %p47;
	mul.f64 	%fd270, %fd4, %fd269;
	mul.f64 	%fd271, %fd2, %fd270;
	fma.rn.f64 	%fd272, %fd271, 0d3FA999999999999A, %fd288;
	cvta.to.global.u64 	%rd43, %rd46;
	mul.wide.s32 	%rd44, %r107, 8;
	add.s64 	%rd45, %rd43, %rd44;
	st.global.f64 	[%rd45], %fd272;
	add.s32 	%r107, %r107, %r2;
	setp.lt.s32 	%p48, %r107, %r50;
	@%p48 bra 	$L__BB0_5;
	bra.uni 	$L__BB0_41;
$L__BB0_35:
	mul.wide.s32 	%rd5, %r107, 8;
	add.s64 	%rd6, %rd2, %rd5;
	ld.global.f64 	%fd49, [%rd6];
	cvt.rn.f64.s32 	%fd59, %r107;
	mul.f64 	%fd60, %fd59, 0d4061303F9A649FE6;
	mul.f64 	%fd61, %fd60, %fd1;
	mul.f64 	%fd62, %fd61, 0d400921FB54442D18;
	div.rn.f64 	%fd50, %fd62, 0d4066800000000000;
	abs.f64 	%fd51, %fd50;
	setp.neu.f64 	%p7, %fd51, 0d7FF0000000000000;
	@%p7 bra 	$L__BB0_37;
	mov.f64 	%fd68, 0d0000000000000000;
	mul.rn.f64 	%fd290, %fd50, %fd68;
	mov.b32 	%r127, 1;
	bra.uni 	$L__BB0_40;
$L__BB0_37:
	mul.f64 	%fd63, %fd50, 0d3FE45F306DC9C883;
	cvt.rni.s32.f64 	%r126, %fd63;
	cvt.rn.f64.s32 	%fd64, %r126;
	fma.rn.f64 	%fd65, %fd64, 0dBFF921FB54442D18, %fd50;
	fma.rn.f64 	%fd66, %fd64, 0dBC91A62633145C00, %fd65;
	fma.rn.f64 	%fd290, %fd64, 0dB97B839A252049C0, %fd66;
	setp.ltu.f64 	%p8, %fd51, 0d41E0000000000000;
	@%p8 bra 	$L__BB0_39;
	{ // callseq 0, 0
	.param .b64 param0;
	st.param.f64 	[param0], %fd50;
	.param .align 16 .b8 retval0[16];
	call.uni (retval0), 
	__internal_trig_reduction_slowpathd, 
	(
	param0
	);
	ld.param.f64 	%fd290, [retval0];
	ld.param.b32 	%r126, [retval0+8];
	} // callseq 0
$L__BB0_39:
	add.s32 	%r127, %r126, 1;
$L__BB0_40:
	shl.b32 	%r58, %r127, 6;
	cvt.u64.u32 	%rd7, %r58;
	and.b64  	%rd8, %rd7, 64;
	mov.u64 	%rd9, __cudart_sin_cos_coeffs;
	add.s64 	%rd10, %rd9, %rd8;
	mul.rn.f64 	%fd69, %fd290, %fd290;
	and.b32  	%r59, %r127, 1;
	setp.eq.b32 	%p9, %r59, 1;
	selp.f64 	%fd70, 0dBDA8FF8320FD8164, 0d3DE5DB65F9785EBA, %p9;
	ld.global.nc.v2.f64 	{%fd71, %fd72}, [%rd10];
	fma.rn.f64 	%fd73, %fd70, %fd69, %fd71;
	fma.rn.f64 	%fd74, %fd73, %fd69, %fd72;
	ld.global.nc.v2.f64 	{%fd75, %fd76}, [%rd10+16];
	fma.rn.f64 	%fd77, %fd74, %fd69, %fd75;
	fma.rn.f64 	%fd78, %fd77, %fd69, %fd76;
	ld.global.nc.v2.f64 	{%fd79, %fd80}, [%rd10+32];
	fma.rn.f64 	%fd81, %fd78, %fd69, %fd79;
	fma.rn.f64 	%fd82, %fd81, %fd69, %fd80;
	fma.rn.f64 	%fd83, %fd82, %fd290, %fd290;
	fma.rn.f64 	%fd84, %fd82, %fd69, 0d3FF0000000000000;
	selp.f64 	%fd85, %fd84, %fd83, %p9;
	and.b32  	%r60, %r127, 2;
	setp.eq.s32 	%p10, %r60, 0;
	mov.f64 	%fd86, 0d0000000000000000;
	sub.f64 	%fd87, %fd86, %fd85;
	selp.f64 	%fd88, %fd85, %fd87, %p10;
	mul.f64 	%fd89, %fd49, %fd88;
	mul.f64 	%fd90, %fd2, %fd89;
	fma.rn.f64 	%fd91, %fd90, 0d3FA999999999999A, %fd49;
	add.s64 	%rd12, %rd1, %rd5;
	st.global.f64 	[%rd12], %fd91;
	add.s32 	%r107, %r107, %r2;
	setp.lt.s32 	%p11, %r107, %r50;
	@%p11 bra 	$L__BB0_35;
$L__BB0_41:
	ret;

}
	// .globl	_Z26sacred_frequency_synthesisPfPKfiiff
.visible .entry _Z26sacred_frequency_synthesisPfPKfiiff(
	.param .u64 .ptr .align 1 _Z26sacred_frequency_synthesisPfPKfiiff_param_0,
	.param .u64 .ptr .align 1 _Z26sacred_frequency_synthesisPfPKfiiff_param_1,
	.param .u32 _Z26sacred_frequency_synthesisPfPKfiiff_param_2,
	.param .u32 _Z26sacred_frequency_synthesisPfPKfiiff_param_3,
	.param .f32 _Z26sacred_frequency_synthesisPfPKfiiff_param_4,
	.param .f32 _Z26sacred_frequency_synthesisPfPKfiiff_param_5
)
{
	.local .align 4 .b8 	__local_depot1[28];
	.reg .b64 	%SP;
	.reg .b64 	%SPL;
	.reg .pred 	%p<28>;
	.reg .b32 	%r<139>;
	.reg .b32 	%f<96>;
	.reg .b64 	%rd<65>;
	.reg .b64 	%fd<13>;

	mov.u64 	%SPL, __local_depot1;
	ld.param.u64 	%rd23, [_Z26sacred_frequency_synthesisPfPKfiiff_param_0];
	ld.param.u64 	%rd24, [_Z26sacred_frequency_synthesisPfPKfiiff_param_1];
	ld.param.u32 	%r45, [_Z26sacred_frequency_synthesisPfPKfiiff_param_2];
	ld.param.u32 	%r46, [_Z26sacred_frequency_synthesisPfPKfiiff_param_3];
	ld.param.f32 	%f21, [_Z26sacred_frequency_synthesisPfPKfiiff_param_4];
	ld.param.f32 	%f22, [_Z26sacred_frequency_synthesisPfPKfiiff_param_5];
	add.u64 	%rd1, %SPL, 0;
	mov.u32 	%r48, %ctaid.x;
	mov.u32 	%r49, %ntid.x;
	mov.u32 	%r50, %tid.x;
	mad.lo.s32 	%r1, %r48, %r49, %r50;
	mov.u32 	%r51, %ctaid.y;
	mov.u32 	%r52, %ntid.y;
	mov.u32 	%r53, %tid.y;
	mad.lo.s32 	%r54, %r51, %r52, %r53;
	setp.ge.s32 	%p1, %r1, %r45;
	setp.ge.s32 	%p2, %r54, %r46;
	or.pred  	%p3, %p1, %p2;
	@%p3 bra 	$L__BB1_26;
	cvta.to.global.u64 	%rd26, %rd24;
	mul.wide.u32 	%rd27, %r54, 4;
	add.s64 	%rd28, %rd26, %rd27;
	ld.global.f32 	%f23, [%rd28];
	cvt.rn.f32.s32 	%f24, %r1;
	div.rn.f32 	%f25, %f24, %f21;
	cvt.f64.f32 	%fd1, %f23;
	mul.f64 	%fd2, %fd1, 0d401921FB54442D18;
	cvt.f64.f32 	%fd3, %f25;
	mul.f64 	%fd4, %fd2, %fd3;
	cvt.rn.f32.f64 	%f1, %fd4;
	mul.f32 	%f2, %f22, %f1;
	mul.f32 	%f26, %f1, 0f3F22F983;
	cvt.rni.s32.f32 	%r130, %f26;
	cvt.rn.f32.s32 	%f27, %r130;
	fma.rn.f32 	%f28, %f27, 0fBFC90FDA, %f1;
	fma.rn.f32 	%f29, %f27, 0fB3A22168, %f28;
	fma.rn.f32 	%f93, %f27, 0fA7C234C5, %f29;
	abs.f32 	%f4, %f1;
	setp.ltu.f32 	%p4, %f4, 0f47CE4780;
	@%p4 bra 	$L__BB1_9;
	setp.neu.f32 	%p5, %f4, 0f7F800000;
	@%p5 bra 	$L__BB1_4;
	mov.f32 	%f32, 0f00000000;
	mul.rn.f32 	%f93, %f1, %f32;
	mov.b32 	%r130, 0;
	bra.uni 	$L__BB1_9;
$L__BB1_4:
	mov.b32 	%r4, %f1;
	shl.b32 	%r56, %r4, 8;
	or.b32  	%r5, %r56, -2147483648;
	mov.b64 	%rd58, 0;
	mov.b32 	%r127, 0;
	mov.u64 	%rd56, __cudart_i2opi_f;
	mov.u64 	%rd57, %rd1;
$L__BB1_5:
	.pragma "nounroll";
	ld.global.nc.u32 	%r57, [%rd56];
	mad.wide.u32 	%rd31, %r57, %r5, %rd58;
	shr.u64 	%rd58, %rd31, 32;
	st.local.u32 	[%rd57], %rd31;
	add.s32 	%r127, %r127, 1;
	add.s64 	%rd57, %rd57, 4;
	add.s64 	%rd56, %rd56, 4;
	setp.ne.s32 	%p6, %r127, 6;
	@%p6 bra 	$L__BB1_5;
	shr.u32 	%r58, %r4, 23;
	st.local.u32 	[%rd1+24], %rd58;
	and.b32  	%r8, %r58, 31;
	and.b32  	%r59, %r58, 224;
	add.s32 	%r60, %r59, -128;
	shr.u32 	%r61, %r60, 5;
	mul.wide.u32 	%rd32, %r61, 4;
	sub.s64 	%rd8, %rd1, %rd32;
	ld.local.u32 	%r128, [%rd8+24];
	ld.local.u32 	%r129, [%rd8+20];
	setp.eq.s32 	%p7, %r8, 0;
	@%p7 bra 	$L__BB1_8;
	shf.l.wrap.b32 	%r128, %r129, %r128, %r8;
	ld.local.u32 	%r62, [%rd8+16];
	shf.l.wrap.b32 	%r129, %r62, %r129, %r8;
$L__BB1_8:
	shr.u32 	%r63, %r128, 30;
	shf.l.wrap.b32 	%r64, %r129, %r128, 2;
	shl.b32 	%r65, %r129, 2;
	shr.u32 	%r66, %r64, 31;
	add.s32 	%r67, %r66, %r63;
	neg.s32 	%r68, %r67;
	setp.lt.s32 	%p8, %r4, 0;
	selp.b32 	%r130, %r68, %r67, %p8;
	xor.b32  	%r69, %r64, %r4;
	shr.s32 	%r70, %r64, 31;
	xor.b32  	%r71, %r70, %r64;
	xor.b32  	%r72, %r70, %r65;
	cvt.u64.u32 	%rd33, %r71;
	shl.b64 	%rd34, %rd33, 32;
	cvt.u64.u32 	%rd35, %r72;
	or.b64  	%rd36, %rd34, %rd35;
	cvt.rn.f64.s64 	%fd5, %rd36;
	mul.f64 	%fd6, %fd5, 0d3BF921FB54442D19;
	cvt.rn.f32.f64 	%f30, %fd6;
	neg.f32 	%f31, %f30;
	setp.lt.s32 	%p9, %r69, 0;
	selp.f32 	%f93, %f31, %f30, %p9;
$L__BB1_9:
	mul.rn.f32 	%f33, %f93, %f93;
	and.b32  	%r74, %r130, 1;
	setp.eq.b32 	%p10, %r74, 1;
	selp.f32 	%f34, 0f3F800000, %f93, %p10;
	fma.rn.f32 	%f35, %f33, %f34, 0f00000000;
	fma.rn.f32 	%f36, %f33, 0f37CBAC00, 0fBAB607ED;
	selp.f32 	%f37, %f36, 0fB94D4153, %p10;
	selp.f32 	%f38, 0f3D2AAABB, 0f3C0885E4, %p10;
	fma.rn.f32 	%f39, %f37, %f33, %f38;
	selp.f32 	%f40, 0fBEFFFFFF, 0fBE2AAAA8, %p10;
	fma.rn.f32 	%f41, %f39, %f33, %f40;
	fma.rn.f32 	%f42, %f41, %f35, %f34;
	and.b32  	%r75, %r130, 2;
	setp.eq.s32 	%p11, %r75, 0;
	mov.f32 	%f43, 0f00000000;
	sub.f32 	%f44, %f43, %f42;
	selp.f32 	%f8, %f42, %f44, %p11;
	mul.f32 	%f45, %f2, 0f3F22F983;
	cvt.rni.s32.f32 	%r134, %f45;
	cvt.rn.f32.s32 	%f46, %r134;
	fma.rn.f32 	%f47, %f46, 0fBFC90FDA, %f2;
	fma.rn.f32 	%f48, %f46, 0fB3A22168, %f47;
	fma.rn.f32 	%f94, %f46, 0fA7C234C5, %f48;
	abs.f32 	%f10, %f2;
	setp.ltu.f32 	%p12, %f10, 0f47CE4780;
	@%p12 bra 	$L__BB1_17;
	setp.neu.f32 	%p13, %f10, 0f7F800000;
	@%p13 bra 	$L__BB1_12;
	mov.f32 	%f51, 0f00000000;
	mul.rn.f32 	%f94, %f2, %f51;
	mov.b32 	%r134, 0;
	bra.uni 	$L__BB1_17;
$L__BB1_12:
	mov.b32 	%r18, %f2;
	shl.b32 	%r77, %r18, 8;
	or.b32  	%r19, %r77, -2147483648;
	mov.b64 	%rd61, 0;
	mov.b32 	%r131, 0;
	mov.u64 	%rd59, __cudart_i2opi_f;
	mov.u64 	%rd60, %rd1;
$L__BB1_13:
	.pragma "nounroll";
	ld.global.nc.u32 	%r78, [%rd59];
	mad.wide.u32 	%rd39, %r78, %r19, %rd61;
	shr.u64 	%rd61, %rd39, 32;
	st.local.u32 	[%rd60], %rd39;
	add.s32 	%r131, %r131, 1;
	add.s64 	%rd60, %rd60, 4;
	add.s64 	%rd59, %rd59, 4;
	setp.ne.s32 	%p14, %r131, 6;
	@%p14 bra 	$L__BB1_13;
	shr.u32 	%r79, %r18, 23;
	st.local.u32 	[%rd1+24], %rd61;
	and.b32  	%r22, %r79, 31;
	and.b32  	%r80, %r79, 224;
	add.s32 	%r81, %r80, -128;
	shr.u32 	%r82, %r81, 5;
	mul.wide.u32 	%rd40, %r82, 4;
	sub.s64 	%rd15, %rd1, %rd40;
	ld.local.u32 	%r132, [%rd15+24];
	ld.local.u32 	%r133, [%rd15+20];
	setp.eq.s32 	%p15, %r22, 0;
	@%p15 bra 	$L__BB1_16;
	shf.l.wrap.b32 	%r132, %r133, %r132, %r22;
	ld.local.u32 	%r83, [%rd15+16];
	shf.l.wrap.b32 	%r133, %r83, %r133, %r22;
$L__BB1_16:
	shr.u32 	%r84, %r132, 30;
	shf.l.wrap.b32 	%r85, %r133, %r132, 2;
	shl.b32 	%r86, %r133, 2;
	shr.u32 	%r87, %r85, 31;
	add.s32 	%r88, %r87, %r84;
	neg.s32 	%r89, %r88;
	setp.lt.s32 	%p16, %r18, 0;
	selp.b32 	%r134, %r89, %r88, %p16;
	xor.b32  	%r90, %r85, %r18;
	shr.s32 	%r91, %r85, 31;
	xor.b32  	%r92, %r91, %r85;
	xor.b32  	%r93, %r91, %r86;
	cvt.u64.u32 	%rd41, %r92;
	shl.b64 	%rd42, %rd41, 32;
	cvt.u64.u32 	%rd43, %r93;
	or.b64  	%rd44, %rd42, %rd43;
	cvt.rn.f64.s64 	%fd7, %rd44;
	mul.f64 	%fd8, %fd7, 0d3BF921FB54442D19;
	cvt.rn.f32.f64 	%f49, %fd8;
	neg.f32 	%f50, %f49;
	setp.lt.s32 	%p17, %r90, 0;
	selp.f32 	%f94, %f50, %f49, %p17;
$L__BB1_17:
	mul.rn.f32 	%f52, %f94, %f94;
	and.b32  	%r95, %r134, 1;
	setp.eq.b32 	%p18, %r95, 1;
	selp.f32 	%f53, 0f3F800000, %f94, %p18;
	fma.rn.f32 	%f54, %f52, %f53, 0f00000000;
	fma.rn.f32 	%f55, %f52, 0f37CBAC00, 0fBAB607ED;
	selp.f32 	%f56, %f55, 0fB94D4153, %p18;
	selp.f32 	%f57, 0f3D2AAABB, 0f3C0885E4, %p18;
	fma.rn.f32 	%f58, %f56, %f52, %f57;
	selp.f32 	%f59, 0fBEFFFFFF, 0fBE2AAAA8, %p18;
	fma.rn.f32 	%f60, %f58, %f52, %f59;
	fma.rn.f32 	%f61, %f60, %f54, %f53;
	and.b32  	%r96, %r134, 2;
	setp.eq.s32 	%p19, %r96, 0;
	mov.f32 	%f62, 0f00000000;
	sub.f32 	%f63, %f62, %f61;
	selp.f32 	%f14, %f61, %f63, %p19;
	cvt.f64.f32 	%fd9, %f1;
	add.f64 	%fd10, %fd9, 0d4003331FEBFA4BF9;
	cvt.rn.f32.f64 	%f15, %fd10;
	mul.f32 	%f64, %f15, 0f3F22F983;
	cvt.rni.s32.f32 	%r138, %f64;
	cvt.rn.f32.s32 	%f65, %r138;
	fma.rn.f32 	%f66, %f65, 0fBFC90FDA, %f15;
	fma.rn.f32 	%f67, %f65, 0fB3A22168, %f66;
	fma.rn.f32 	%f95, %f65, 0fA7C234C5, %f67;
	abs.f32 	%f17, %f15;
	setp.ltu.f32 	%p20, %f17, 0f47CE4780;
	@%p20 bra 	$L__BB1_25;
	setp.neu.f32 	%p21, %f17, 0f7F800000;
	@%p21 bra 	$L__BB1_20;
	mov.f32 	%f70, 0f00000000;
	mul.rn.f32 	%f95, %f15, %f70;
	mov.b32 	%r138, 0;
	bra.uni 	$L__BB1_25;
$L__BB1_20:
	mov.b32 	%r32, %f15;
	shl.b32 	%r98, %r32, 8;
	or.b32  	%r33, %r98, -2147483648;
	mov.b64 	%rd64, 0;
	mov.b32 	%r135, 0;
	mov.u64 	%rd62, __cudart_i2opi_f;
	mov.u64 	%rd63, %rd1;
$L__BB1_21:
	.pragma "nounroll";
	ld.global.nc.u32 	%r99, [%rd62];
	mad.wide.u32 	%rd47, %r99, %r33, %rd64;
	shr.u64 	%rd64, %rd47, 32;
	st.local.u32 	[%rd63], %rd47;
	add.s32 	%r135, %r135, 1;
	add.s64 	%rd63, %rd63, 4;
	add.s64 	%rd62, %rd62, 4;
	setp.ne.s32 	%p22, %r135, 6;
	@%p22 bra 	$L__BB1_21;
	shr.u32 	%r100, %r32, 23;
	st.local.u32 	[%rd1+24], %rd64;
	and.b32  	%r36, %r100, 31;
	and.b32  	%r101, %r100, 224;
	add.s32 	%r102, %r101, -128;
	shr.u32 	%r103, %r102, 5;
	mul.wide.u32 	%rd48, %r103, 4;
	sub.s64 	%rd22, %rd1, %rd48;
	ld.local.u32 	%r136, [%rd22+24];
	ld.local.u32 	%r137, [%rd22+20];
	setp.eq.s32 	%p23, %r36, 0;
	@%p23 bra 	$L__BB1_24;
	shf.l.wrap.b32 	%r136, %r137, %r136, %r36;
	ld.local.u32 	%r104, [%rd22+16];
	shf.l.wrap.b32 	%r137, %r104, %r137, %r36;
$L__BB1_24:
	shr.u32 	%r105, %r136, 30;
	shf.l.wrap.b32 	%r106, %r137, %r136, 2;
	shl.b32 	%r107, %r137, 2;
	shr.u32 	%r108, %r106, 31;
	add.s32 	%r109, %r108, %r105;
	neg.s32 	%r110, %r109;
	setp.lt.s32 	%p24, %r32, 0;
	selp.b32 	%r138, %r110, %r109, %p24;
	xor.b32  	%r111, %r106, %r32;
	shr.s32 	%r112, %r106, 31;
	xor.b32  	%r113, %r112, %r106;
	xor.b32  	%r114, %r112, %r107;
	cvt.u64.u32 	%rd49, %r113;
	shl.b64 	%rd50, %rd49, 32;
	cvt.u64.u32 	%rd51, %r114;
	or.b64  	%rd52, %rd50, %rd51;
	cvt.rn.f64.s64 	%fd11, %rd52;
	mul.f64 	%fd12, %fd11, 0d3BF921FB54442D19;
	cvt.rn.f32.f64 	%f68, %fd12;
	neg.f32 	%f69, %f68;
	setp.lt.s32 	%p25, %r111, 0;
	selp.f32 	%f95, %f69, %f68, %p25;
$L__BB1_25:
	add.s32 	%r116, %r138, 1;
	mul.rn.f32 	%f71, %f95, %f95;
	and.b32  	%r117, %r138, 1;
	setp.eq.b32 	%p26, %r117, 1;
	selp.f32 	%f72, %f95, 0f3F800000, %p26;
	fma.rn.f32 	%f73, %f71, %f72, 0f00000000;
	fma.rn.f32 	%f74, %f71, 0f37CBAC00, 0fBAB607ED;
	selp.f32 	%f75, 0fB94D4153, %f74, %p26;
	selp.f32 	%f76, 0f3C0885E4, 0f3D2AAABB, %p26;
	fma.rn.f32 	%f77, %f75, %f71, %f76;
	selp.f32 	%f78, 0fBE2AAAA8, 0fBEFFFFFF, %p26;
	fma.rn.f32 	%f79, %f77, %f71, %f78;
	fma.rn.f32 	%f80, %f79, %f73, %f72;
	and.b32  	%r118, %r116, 2;
	setp.eq.s32 	%p27, %r118, 0;
	mov.f32 	%f81, 0f00000000;
	sub.f32 	%f82, %f81, %f80;
	selp.f32 	%f83, %f80, %f82, %p27;
	mul.f32 	%f84, %f22, %f83;
	fma.rn.f32 	%f85, %f14, 0f3E19999A, %f8;
	fma.rn.f32 	%f86, %f84, 0f3DCCCCCD, %f85;
	mul.hi.s32 	%r119, %r1, 1321528399;
	shr.u32 	%r120, %r119, 31;
	shr.s32 	%r121, %r119, 2;
	add.s32 	%r122, %r121, %r120;
	mul.lo.s32 	%r123, %r122, 13;
	sub.s32 	%r124, %r1, %r123;
	add.s32 	%r125, %r124, 1;
	cvt.rn.f32.s32 	%f87, %r125;
	div.rn.f32 	%f88, %f87, 0f42C80000;
	fma.rn.f32 	%f89, %f88, %f22, 0f3F800000;
	mul.f32 	%f90, %f89, %f86;
	fma.rn.f32 	%f91, %f22, 0f3E99999A, 0f3F800000;
	div.rn.f32 	%f92, %f90, %f91;
	mad.lo.s32 	%r126, %r45, %r54, %r1;
	cvta.to.global.u64 	%rd53, %rd23;
	mul.wide.s32 	%rd54, %r126, 4;
	add.s64 	%rd55, %rd53, %rd54;
	st.global.f32 	[%rd55], %f92;
$L__BB1_26:
	ret;

}
	// .globl	_Z34consciousness_parameter_modulationPKfPfifi
.visible .entry _Z34consciousness_parameter_modulationPKfPfifi(
	.param .u64 .ptr .align 1 _Z34consciousness_parameter_modulationPKfPfifi_param_0,
	.param .u64 .ptr .align 1 _Z34consciousness_parameter_modulationPKfPfifi_param_1,
	.param .u32 _Z34consciousness_parameter_modulationPKfPfifi_param_2,
	.param .f32 _Z34consciousness_parameter_modulationPKfPfifi_param_3,
	.param .u32 _Z34consciousness_parameter_modulationPKfPfifi_param_4
)
{
	.local .align 4 .b8 	__local_depot2[56];
	.reg .b64 	%SP;
	.reg .b64 	%SPL;
	.reg .pred 	%p<13>;
	.reg .b32 	%r<67>;
	.reg .b32 	%f<42>;
	.reg .b64 	%rd<33>;
	.reg .b64 	%fd<19>;
	// demoted variable
	.shared .align 4 .b8 _ZZ34consciousness_parameter_modulationPKfPfifiE17state_frequencies[28];
	mov.u64 	%SPL, __local_depot2;
	ld.param.u64 	%rd9, [_Z34consciousness_parameter_modulationPKfPfifi_param_0];
	ld.param.u64 	%rd10, [_Z34consciousness_parameter_modulationPKfPfifi_param_1];
	ld.param.u32 	%r17, [_Z34consciousness_parameter_modulationPKfPfifi_param_2];
	ld.param.f32 	%f14, [_Z34consciousness_parameter_modulationPKfPfifi_param_3];
	ld.param.u32 	%r18, [_Z34consciousness_parameter_modulationPKfPfifi_param_4];
	add.u64 	%rd1, %SPL, 0;
	mov.u32 	%r19, %ctaid.x;
	mov.u32 	%r20, %ntid.x;
	mov.u32 	%r1, %tid.x;
	mad.lo.s32 	%r2, %r19, %r20, %r1;
	setp.gt.u32 	%p1, %r1, 6;
	@%p1 bra 	$L__BB2_2;
	add.u64 	%rd13, %SPL, 28;
	mov.b32 	%r21, 1138229248;
	st.local.u32 	[%rd13], %r21;
	mov.b32 	%r22, 1141112832;
	st.local.u32 	[%rd13+4], %r22;
	mov.b32 	%r23, 1142194176;
	st.local.u32 	[%rd13+8], %r23;
	mov.b32 	%r24, 1143472128;
	st.local.u32 	[%rd13+12], %r24;
	mov.b32 	%r25, 1144258560;
	st.local.u32 	[%rd13+16], %r25;
	mov.b32 	%r26, 1145044992;
	st.local.u32 	[%rd13+20], %r26;
	mov.b32 	%r27, 1148239872;
	st.local.u32 	[%rd13+24], %r27;
	mul.wide.u32 	%rd14, %r1, 4;
	add.s64 	%rd15, %rd13, %rd14;
	ld.local.f32 	%f15, [%rd15];
	shl.b32 	%r28, %r1, 2;
	mov.u32 	%r29, _ZZ34consciousness_parameter_modulationPKfPfifiE17state_frequencies;
	add.s32 	%r30, %r29, %r28;
	st.shared.f32 	[%r30], %f15;
$L__BB2_2:
	bar.sync 	0;
	setp.ge.s32 	%p2, %r2, %r18;
	@%p2 bra 	$L__BB2_16;
	cvta.to.global.u64 	%rd16, %rd9;
	mul.wide.s32 	%rd17, %r2, 4;
	add.s64 	%rd18, %rd16, %rd17;
	ld.global.f32 	%f1, [%rd18];
	mul.hi.s32 	%r31, %r17, -1840700269;
	add.s32 	%r32, %r31, %r17;
	shr.u32 	%r33, %r32, 31;
	shr.u32 	%r34, %r32, 2;
	add.s32 	%r35, %r34, %r33;
	mul.lo.s32 	%r36, %r35, 7;
	sub.s32 	%r37, %r17, %r36;
	shl.b32 	%r38, %r37, 2;
	mov.u32 	%r39, _ZZ34consciousness_parameter_modulationPKfPfifiE17state_frequencies;
	add.s32 	%r40, %r39, %r38;
	ld.shared.f32 	%f2, [%r40];
	cvt.f64.f32 	%fd1, %f14;
	mul.f64 	%fd6, %fd1, 0d3FF9E3779B97F4A8;
	fma.rn.f64 	%fd7, %fd6, 0d3FB99999A0000000, 0d3FF0000000000000;
	cvt.rn.f32.f64 	%f3, %fd7;
	cvt.rn.f32.s32 	%f16, %r2;
	cvt.f64.f32 	%fd8, %f16;
	mul.f64 	%fd9, %fd8, 0d4061303F9A649FE6;
	mul.f64 	%fd10, %fd9, 0d400921FB54442D18;
	div.rn.f64 	%fd11, %fd10, 0d4066800000000000;
	cvt.rn.f32.f64 	%f4, %fd11;
	mul.f32 	%f17, %f4, 0f3F22F983;
	cvt.rni.s32.f32 	%r66, %f17;
	cvt.rn.f32.s32 	%f18, %r66;
	fma.rn.f32 	%f19, %f18, 0fBFC90FDA, %f4;
	fma.rn.f32 	%f20, %f18, 0fB3A22168, %f19;
	fma.rn.f32 	%f40, %f18, 0fA7C234C5, %f20;
	abs.f32 	%f6, %f4;
	setp.ltu.f32 	%p3, %f6, 0f47CE4780;
	@%p3 bra 	$L__BB2_11;
	setp.neu.f32 	%p4, %f6, 0f7F800000;
	@%p4 bra 	$L__BB2_6;
	mov.f32 	%f23, 0f00000000;
	mul.rn.f32 	%f40, %f4, %f23;
	mov.b32 	%r66, 0;
	bra.uni 	$L__BB2_11;
$L__BB2_6:
	mov.b32 	%r4, %f4;
	shl.b32 	%r42, %r4, 8;
	or.b32  	%r5, %r42, -2147483648;
	mov.b64 	%rd32, 0;
	mov.b32 	%r63, 0;
	mov.u64 	%rd30, __cudart_i2opi_f;
	mov.u64 	%rd31, %rd1;
$L__BB2_7:
	.pragma "nounroll";
	ld.global.nc.u32 	%r43, [%rd30];
	mad.wide.u32 	%rd21, %r43, %r5, %rd32;
	shr.u64 	%rd32, %rd21, 32;
	st.local.u32 	[%rd31], %rd21;
	add.s32 	%r63, %r63, 1;
	add.s64 	%rd31, %rd31, 4;
	add.s64 	%rd30, %rd30, 4;
	setp.ne.s32 	%p5, %r63, 6;
	@%p5 bra 	$L__BB2_7;
	shr.u32 	%r44, %r4, 23;
	st.local.u32 	[%rd1+24], %rd32;
	and.b32  	%r8, %r44, 31;
	and.b32  	%r45, %r44, 224;
	add.s32 	%r46, %r45, -128;
	shr.u32 	%r47, %r46, 5;
	mul.wide.u32 	%rd22, %r47, 4;
	sub.s64 	%rd8, %rd1, %rd22;
	ld.local.u32 	%r64, [%rd8+24];
	ld.local.u32 	%r65, [%rd8+20];
	setp.eq.s32 	%p6, %r8, 0;
	@%p6 bra 	$L__BB2_10;
	shf.l.wrap.b32 	%r64, %r65, %r64, %r8;
	ld.local.u32 	%r48, [%rd8+16];
	shf.l.wrap.b32 	%r65, %r48, %r65, %r8;
$L__BB2_10:
	shr.u32 	%r49, %r64, 30;
	shf.l.wrap.b32 	%r50, %r65, %r64, 2;
	shl.b32 	%r51, %r65, 2;
	shr.u32 	%r52, %r50, 31;
	add.s32 	%r53, %r52, %r49;
	neg.s32 	%r54, %r53;
	setp.lt.s32 	%p7, %r4, 0;
	selp.b32 	%r66, %r54, %r53, %p7;
	xor.b32  	%r55, %r50, %r4;
	shr.s32 	%r56, %r50, 31;
	xor.b32  	%r57, %r56, %r50;
	xor.b32  	%r58, %r56, %r51;
	cvt.u64.u32 	%rd23, %r57;
	shl.b64 	%rd24, %rd23, 32;
	cvt.u64.u32 	%rd25, %r58;
	or.b64  	%rd26, %rd24, %rd25;
	cvt.rn.f64.s64 	%fd12, %rd26;
	mul.f64 	%fd13, %fd12, 0d3BF921FB54442D19;
	cvt.rn.f32.f64 	%f21, %fd13;
	neg.f32 	%f22, %f21;
	setp.lt.s32 	%p8, %r55, 0;
	selp.f32 	%f40, %f22, %f21, %p8;
$L__BB2_11:
	add.s32 	%r60, %r66, 1;
	mul.rn.f32 	%f24, %f40, %f40;
	and.b32  	%r61, %r66, 1;
	setp.eq.b32 	%p9, %r61, 1;
	selp.f32 	%f25, %f40, 0f3F800000, %p9;
	fma.rn.f32 	%f26, %f24, %f25, 0f00000000;
	fma.rn.f32 	%f27, %f24, 0f37CBAC00, 0fBAB607ED;
	selp.f32 	%f28, 0fB94D4153, %f27, %p9;
	selp.f32 	%f29, 0f3C0885E4, 0f3D2AAABB, %p9;
	fma.rn.f32 	%f30, %f28, %f24, %f29;
	selp.f32 	%f31, 0fBE2AAAA8, 0fBEFFFFFF, %p9;
	fma.rn.f32 	%f32, %f30, %f24, %f31;
	fma.rn.f32 	%f33, %f32, %f26, %f25;
	and.b32  	%r62, %r60, 2;
	setp.eq.s32 	%p10, %r62, 0;
	mov.f32 	%f34, 0f00000000;
	sub.f32 	%f35, %f34, %f33;
	selp.f32 	%f36, %f33, %f35, %p10;
	cvt.f64.f32 	%fd14, %f36;
	mul.f64 	%fd15, %fd14, 0d3FF9E3779B97F4A8;
	mul.f64 	%fd16, %fd15, %fd1;
	mul.f64 	%fd17, %fd16, 0d3FA99999A0000000;
	cvt.rn.f32.f64 	%f37, %fd17;
	div.rn.f32 	%f38, %f2, 0f43D80000;
	mul.f32 	%f39, %f1, %f38;
	fma.rn.f32 	%f41, %f39, %f3, %f37;
	cvt.f64.f32 	%fd2, %f41;
	cvt.f64.f32 	%fd3, %f1;
	mul.f64 	%fd18, %fd3, 0d3FF9E3779B97F4A8;
	mul.f64 	%fd4, %fd18, 0d3FF9E3779B97F4A8;
	setp.geu.f64 	%p11, %fd4, %fd2;
	@%p11 bra 	$L__BB2_13;
	cvt.rn.f32.f64 	%f41, %fd4;
	bra.uni 	$L__BB2_15;
$L__BB2_13:
	div.rn.f64 	%fd5, %fd3, 0d3FF9E3779B97F4A8;
	setp.leu.f64 	%p12, %fd5, %fd2;
	@%p12 bra 	$L__BB2_15;
	cvt.rn.f32.f64 	%f41, %fd5;
$L__BB2_15:
	cvta.to.global.u64 	%rd27, %rd10;
	add.s64 	%rd29, %rd27, %rd17;
	st.global.f32 	[%rd29], %f41;
$L__BB2_16:
	ret;

}
	// .globl	_Z28fibonacci_sacred_computationPyid
.visible .entry _Z28fibonacci_sacred_computationPyid(
	.param .u64 .ptr .align 1 _Z28fibonacci_sacred_computationPyid_param_0,
	.param .u32 _Z28fibonacci_sacred_computationPyid_param_1,
	.param .f64 _Z28fibonacci_sacred_computationPyid_param_2
)
{
	.reg .pred 	%p<10>;
	.reg .b32 	%r<24>;
	.reg .b64 	%rd<16>;
	.reg .b64 	%fd<61>;

	ld.param.u64 	%rd2, [_Z28fibonacci_sacred_computationPyid_param_0];
	ld.param.u32 	%r7, [_Z28fibonacci_sacred_computationPyid_param_1];
	ld.param.f64 	%fd9, [_Z28fibonacci_sacred_computationPyid_param_2];
	cvta.to.global.u64 	%rd1, %rd2;
	mov.u32 	%r8, %ctaid.x;
	mov.u32 	%r9, %ntid.x;
	mov.u32 	%r10, %tid.x;
	mad.lo.s32 	%r1, %r8, %r9, %r10;
	setp.ge.s32 	%p1, %r1, %r7;
	@%p1 bra 	$L__BB3_9;
	setp.gt.u32 	%p2, %r1, 1;
	@%p2 bra 	$L__BB3_3;
	mul.wide.u32 	%rd13, %r1, 8;
	add.s64 	%rd14, %rd1, %rd13;
	mov.b64 	%rd15, 1;
	st.global.u64 	[%rd14], %rd15;
	bra.uni 	$L__BB3_9;
$L__BB3_3:
	cvt.rn.f64.s32 	%fd10, %r1;
	mov.f64 	%fd11, 0d3FF9E3779B97F4A8;
	{
	.reg .b32 %temp; 
	mov.b64 	{%temp, %r11}, %fd11;
	}
	{
	.reg .b32 %temp; 
	mov.b64 	{%temp, %r12}, %fd10;
	}
	shr.u32 	%r13, %r12, 20;
	and.b32  	%r14, %r13, 2047;
	add.s32 	%r15, %r14, -1012;
	mov.b64 	%rd3, %fd10;
	shl.b64 	%rd4, %rd3, %r15;
	setp.eq.s64 	%p3, %rd4, -9223372036854775808;
	{ // callseq 8, 0
	.param .b64 param0;
	st.param.f64 	[param0], 0d3FF9E3779B97F4A8;
	.param .b64 param1;
	st.param.f64 	[param1], %fd10;
	.param .b64 retval0;
	call.uni (retval0), 
	__internal_accurate_pow, 
	(
	param0, 
	param1
	);
	ld.param.f64 	%fd12, [retval0];
	} // callseq 8
	setp.lt.s32 	%p4, %r11, 0;
	neg.f64 	%fd14, %fd12;
	selp.f64 	%fd15, %fd14, %fd12, %p3;
	selp.f64 	%fd16, %fd15, %fd12, %p4;
	mov.f64 	%fd17, 0dBFE3C6EF372FE94F;
	{
	.reg .b32 %temp; 
	mov.b64 	{%temp, %r16}, %fd17;
	}
	{ // callseq 9, 0
	.param .b64 param0;
	st.param.f64 	[param0], 0d3FE3C6EF372FE94F;
	.param .b64 param1;
	st.param.f64 	[param1], %fd10;
	.param .b64 retval0;
	call.uni (retval0), 
	__internal_accurate_pow, 
	(
	param0, 
	param1
	);
	ld.param.f64 	%fd18, [retval0];
	} // callseq 9
	setp.lt.s32 	%p5, %r16, 0;
	neg.f64 	%fd20, %fd18;
	selp.f64 	%fd21, %fd20, %fd18, %p3;
	selp.f64 	%fd22, %fd21, %fd18, %p5;
	sub.f64 	%fd23, %fd16, %fd22;
	div.rn.f64 	%fd24, %fd23, 0d4001E3779B97F4A8;
	mul.f64 	%fd1, %fd9, %fd24;
	mul.f64 	%fd25, %fd10, 0d4061303F9A649FE6;
	mul.f64 	%fd26, %fd25, 0d400921FB54442D18;
	div.rn.f64 	%fd2, %fd26, 0d4066800000000000;
	abs.f64 	%fd3, %fd2;
	setp.neu.f64 	%p6, %fd3, 0d7FF0000000000000;
	@%p6 bra 	$L__BB3_5;
	mov.f64 	%fd32, 0d0000000000000000;
	mul.rn.f64 	%fd60, %fd2, %fd32;
	mov.b32 	%r23, 1;
	bra.uni 	$L__BB3_8;
$L__BB3_5:
	mul.f64 	%fd27, %fd2, 0d3FE45F306DC9C883;
	cvt.rni.s32.f64 	%r22, %fd27;
	cvt.rn.f64.s32 	%fd28, %r22;
	fma.rn.f64 	%fd29, %fd28, 0dBFF921FB54442D18, %fd2;
	fma.rn.f64 	%fd30, %fd28, 0dBC91A62633145C00, %fd29;
	fma.rn.f64 	%fd60, %fd28, 0dB97B839A252049C0, %fd30;
	setp.ltu.f64 	%p7, %fd3, 0d41E0000000000000;
	@%p7 bra 	$L__BB3_7;
	{ // callseq 10, 0
	.param .b64 param0;
	st.param.f64 	[param0], %fd2;
	.param .align 16 .b8 retval0[16];
	call.uni (retval0), 
	__internal_trig_reduction_slowpathd, 
	(
	param0
	);
	ld.param.f64 	%fd60, [retval0];
	ld.param.b32 	%r22, [retval0+8];
	} // callseq 10
$L__BB3_7:
	add.s32 	%r23, %r22, 1;
$L__BB3_8:
	shl.b32 	%r19, %r23, 6;
	cvt.u64.u32 	%rd6, %r19;
	and.b64  	%rd7, %rd6, 64;
	mov.u64 	%rd8, __cudart_sin_cos_coeffs;
	add.s64 	%rd9, %rd8, %rd7;
	mul.rn.f64 	%fd33, %fd60, %fd60;
	and.b32  	%r20, %r23, 1;
	setp.eq.b32 	%p8, %r20, 1;
	selp.f64 	%fd34, 0dBDA8FF8320FD8164, 0d3DE5DB65F9785EBA, %p8;
	ld.global.nc.v2.f64 	{%fd35, %fd36}, [%rd9];
	fma.rn.f64 	%fd37, %fd34, %fd33, %fd35;
	fma.rn.f64 	%fd38, %fd37, %fd33, %fd36;
	ld.global.nc.v2.f64 	{%fd39, %fd40}, [%rd9+16];
	fma.rn.f64 	%fd41, %fd38, %fd33, %fd39;
	fma.rn.f64 	%fd42, %fd41, %fd33, %fd40;
	ld.global.nc.v2.f64 	{%fd43, %fd44}, [%rd9+32];
	fma.rn.f64 	%fd45, %fd42, %fd33, %fd43;
	fma.rn.f64 	%fd46, %fd45, %fd33, %fd44;
	fma.rn.f64 	%fd47, %fd46, %fd60, %fd60;
	fma.rn.f64 	%fd48, %fd46, %fd33, 0d3FF0000000000000;
	selp.f64 	%fd49, %fd48, %fd47, %p8;
	and.b32  	%r21, %r23, 2;
	setp.eq.s32 	%p9, %r21, 0;
	mov.f64 	%fd50, 0d0000000000000000;
	sub.f64 	%fd51, %fd50, %fd49;
	selp.f64 	%fd52, %fd49, %fd51, %p9;
	fma.rn.f64 	%fd53, %fd52, 0d3F50624DD2F1A9FC, 0d3FF0000000000000;
	mul.f64 	%fd54, %fd1, %fd53;
	mov.f64 	%fd55, 0d3FE0000000000000;
	copysign.f64 	%fd56, %fd54, %fd55;
	add.rz.f64 	%fd57, %fd54, %fd56;
	cvt.rzi.f64.f64 	%fd58, %fd57;
	cvt.rzi.u64.f64 	%rd10, %fd58;
	mul.wide.s32 	%rd11, %r1, 8;
	add.s64 	%rd12, %rd1, %rd11;
	st.global.u64 	[%rd12], %rd10;
$L__BB3_9:
	ret;

}
	// .globl	_Z26sacred_geometry_generationPfS_S_iiff
.visible .entry _Z26sacred_geometry_generationPfS_S_iiff(
	.param .u64 .ptr .align 1 _Z26sacred_geometry_generationPfS_S_iiff_param_0,
	.param .u64 .ptr .align 1 _Z26sacred_geometry_generationPfS_S_iiff_param_1,
	.param .u64 .ptr .align 1 _Z26sacred_geometry_generationPfS_S_iiff_param_2,
	.param .u32 _Z26sacred_geometry_generationPfS_S_iiff_param_3,
	.param .u32 _Z26sacred_geometry_generationPfS_S_iiff_param_4,
	.param .f32 _Z26sacred_geometry_generationPfS_S_iiff_param_5,
	.param .f32 _Z26sacred_geometry_generationPfS_S_iiff_param_6
)
{
	.local .align 4 .b8 	__local_depot4[28];
	.reg .b64 	%SP;
	.reg .b64 	%SPL;
	.reg .pred 	%p<284>;
	.reg .b32 	%r<1345>;
	.reg .b32 	%f<941>;
	.reg .b64 	%rd<626>;
	.reg .b64 	%fd<104>;

	mov.u64 	%SPL, __local_depot4;
	ld.param.u64 	%rd240, [_Z26sacred_geometry_generationPfS_S_iiff_param_0];
	ld.param.u64 	%rd241, [_Z26sacred_geometry_generationPfS_S_iiff_param_1];
	ld.param.u32 	%r453, [_Z26sacred_geometry_generationPfS_S_iiff_param_3];
	ld.param.u32 	%r454, [_Z26sacred_geometry_generationPfS_S_iiff_param_4];
	ld.param.f32 	%f221, [_Z26sacred_geometry_generationPfS_S_iiff_param_5];
	ld.param.f32 	%f222, [_Z26sacred_geometry_generationPfS_S_iiff_param_6];
	add.u64 	%rd1, %SPL, 0;
	mov.u32 	%r455, %ctaid.x;
	mov.u32 	%r456, %ntid.x;
	mov.u32 	%r457, %tid.x;
	mad.lo.s32 	%r1, %r455, %r456, %r457;
	setp.ge.s32 	%p1, %r1, %r453;
	@%p1 bra 	$L__BB4_284;
	cvt.rn.f32.s32 	%f223, %r1;
	cvt.rn.f32.s32 	%f224, %r453;
	div.rn.f32 	%f940, %f223, %f224;
	setp.eq.s32 	%p2, %r454, 2;
	@%p2 bra 	$L__BB4_121;
	setp.eq.s32 	%p3, %r454, 1;
	@%p3 bra 	$L__BB4_56;
	setp.ne.s32 	%p4, %r454, 0;
	@%p4 bra 	$L__BB4_178;
	mul.f32 	%f522, %f940, 0f41000000;
	cvt.f64.f32 	%fd53, %f522;
	mul.f64 	%fd54, %fd53, 0d400921FB54442D18;
	cvt.rn.f32.f64 	%f2, %fd54;
	cvt.f64.f32 	%fd1, %f2;
	div.rn.f64 	%fd55, %fd1, 0d400921FB54442D18;
	add.f64 	%fd56, %fd55, %fd55;
	cvt.rn.f32.f64 	%f3, %fd56;
	setp.eq.f32 	%p127, %f3, 0f00000000;
	mov.f32 	%f897, 0f3F800000;
	@%p127 bra 	$L__BB4_7;
	mov.f32 	%f523, 0f314D0358;
	mov.f32 	%f524, 0f3F0D8369;
	mul.rn.f32 	%f525, %f524, %f523;
	mov.f32 	%f526, 0f3D369C1B;
	mov.f32 	%f527, 0f3DF7E137;
	mul.rn.f32 	%f528, %f527, %f526;
	mul.f32 	%f529, %f528, 0f40400000;
	fma.rn.f32 	%f530, %f525, 0f3FB8AA3B, 0fB176F5D0;
	fma.rn.f32 	%f531, 0fBE58368E, 0f32A55E34, %f530;
	fma.rn.f32 	%f532, %f529, %f525, %f531;
	fma.rn.f32 	%f533, %f528, 0fBE58368E, %f532;
	mov.f32 	%f534, 0f3F320482;
	add.rn.f32 	%f535, %f534, %f533;
	mul.rn.f32 	%f536, %f535, %f3;
	cvt.rni.f32.f32 	%f537, %f536;
	sub.f32 	%f538, %f536, %f537;
	neg.f32 	%f539, %f536;
	fma.rn.f32 	%f540, %f535, %f3, %f539;
	mov.f32 	%f541, 0fBF320482;
	add.rn.f32 	%f542, %f535, %f541;
	neg.f32 	%f543, %f542;
	add.rn.f32 	%f544, %f533, %f543;
	fma.rn.f32 	%f545, %f544, %f3, %f540;
	add.f32 	%f546, %f538, %f545;
	setp.gt.f32 	%p128, %f537, 0f00000000;
	selp.b32 	%r789, 0, -2097152000, %p128;
	abs.f32 	%f547, %f3;
	setp.num.f32 	%p129, %f547, %f547;
	setp.lt.f32 	%p130, %f536, 0f00000000;
	selp.f32 	%f548, 0f00000000, 0f7F800000, %p130;
	abs.f32 	%f549, %f536;
	setp.gt.f32 	%p131, %f549, 0f43180000;
	cvt.rzi.s32.f32 	%r790, %f537;
	shl.b32 	%r791, %r790, 23;
	sub.s32 	%r792, %r791, %r789;
	mov.b32 	%f550, %r792;
	add.s32 	%r793, %r789, 2130706432;
	mov.b32 	%f551, %r793;
	fma.rn.f32 	%f552, %f546, 0f391FCB8E, 0f3AAF85ED;
	fma.rn.f32 	%f553, %f552, %f546, 0f3C1D9856;
	fma.rn.f32 	%f554, %f553, %f546, 0f3D6357BB;
	fma.rn.f32 	%f555, %f554, %f546, 0f3E75FDEC;
	fma.rn.f32 	%f556, %f555, %f546, 0f3F317218;
	fma.rn.f32 	%f557, %f556, %f546, 0f3F800000;
	mul.f32 	%f558, %f557, %f551;
	mul.f32 	%f559, %f558, %f550;
	selp.f32 	%f897, %f548, %f559, %p131;
	@%p129 bra 	$L__BB4_7;
	mov.f32 	%f560, 0f3FCF1BBD;
	add.rn.f32 	%f897, %f560, %f3;
$L__BB4_7:
	mul.f32 	%f7, %f221, %f897;
	add.f32 	%f8, %f222, %f2;
	mul.f32 	%f561, %f8, 0f3F22F983;
	cvt.rni.s32.f32 	%r1224, %f561;
	cvt.rn.f32.s32 	%f562, %r1224;
	fma.rn.f32 	%f563, %f562, 0fBFC90FDA, %f8;
	fma.rn.f32 	%f564, %f562, 0fB3A22168, %f563;
	fma.rn.f32 	%f901, %f562, 0fA7C234C5, %f564;
	abs.f32 	%f10, %f8;
	setp.ltu.f32 	%p132, %f10, 0f47CE4780;
	mov.u32 	%r1212, %r1224;
	mov.f32 	%f898, %f901;
	@%p132 bra 	$L__BB4_15;
	setp.neu.f32 	%p133, %f10, 0f7F800000;
	@%p133 bra 	$L__BB4_10;
	mov.f32 	%f567, 0f00000000;
	mul.rn.f32 	%f898, %f8, %f567;
	mov.b32 	%r1212, 0;
	bra.uni 	$L__BB4_15;
$L__BB4_10:
	mov.b32 	%r3, %f8;
	shl.b32 	%r795, %r3, 8;
	or.b32  	%r4, %r795, -2147483648;
	mov.b64 	%rd526, 0;
	mov.b32 	%r1209, 0;
	mov.u64 	%rd524, __cudart_i2opi_f;
	mov.u64 	%rd525, %rd1;
$L__BB4_11:
	.pragma "nounroll";
	ld.global.nc.u32 	%r796, [%rd524];
	mad.wide.u32 	%rd366, %r796, %r4, %rd526;
	shr.u64 	%rd526, %rd366, 32;
	st.local.u32 	[%rd525], %rd366;
	add.s32 	%r1209, %r1209, 1;
	add.s64 	%rd525, %rd525, 4;
	add.s64 	%rd524, %rd524, 4;
	setp.ne.s32 	%p134, %r1209, 6;
	@%p134 bra 	$L__BB4_11;
	shr.u32 	%r797, %r3, 23;
	st.local.u32 	[%rd1+24], %rd526;
	and.b32  	%r7, %r797, 31;
	and.b32  	%r798, %r797, 224;
	add.s32 	%r799, %r798, -128;
	shr.u32 	%r800, %r799, 5;
	mul.wide.u32 	%rd367, %r800, 4;
	sub.s64 	%rd8, %rd1, %rd367;
	ld.local.u32 	%r1210, [%rd8+24];
	ld.local.u32 	%r1211, [%rd8+20];
	setp.eq.s32 	%p135, %r7, 0;
	@%p135 bra 	$L__BB4_14;
	shf.l.wrap.b32 	%r1210, %r1211, %r1210, %r7;
	ld.local.u32 	%r801, [%rd8+16];
	shf.l.wrap.b32 	%r1211, %r801, %r1211, %r7;
$L__BB4_14:
	shr.u32 	%r802, %r1210, 30;
	shf.l.wrap.b32 	%r803, %r1211, %r1210, 2;
	shl.b32 	%r804, %r1211, 2;
	shr.u32 	%r805, %r803, 31;
	add.s32 	%r806, %r805, %r802;
	neg.s32 	%r807, %r806;
	setp.lt.s32 	%p136, %r3, 0;
	selp.b32 	%r1212, %r807, %r806, %p136;
	xor.b32  	%r808, %r803, %r3;
	shr.s32 	%r809, %r803, 31;
	xor.b32  	%r810, %r809, %r803;
	xor.b32  	%r811, %r809, %r804;
	cvt.u64.u32 	%rd368, %r810;
	shl.b64 	%rd369, %rd368, 32;
	cvt.u64.u32 	%rd370, %r811;
	or.b64  	%rd371, %rd369, %rd370;
	cvt.rn.f64.s64 	%fd57, %rd371;
	mul.f64 	%fd58, %fd57, 0d3BF921FB54442D19;
	cvt.rn.f32.f64 	%f565, %fd58;
	neg.f32 	%f566, %f565;
	setp.lt.s32 	%p137, %r808, 0;
	selp.f32 	%f898, %f566, %f565, %p137;
$L__BB4_15:
	setp.ltu.f32 	%p138, %f10, 0f47CE4780;
	add.s32 	%r813, %r1212, 1;
	mul.rn.f32 	%f568, %f898, %f898;
	and.b32  	%r814, %r1212, 1;
	setp.eq.b32 	%p139, %r814, 1;
	selp.f32 	%f569, %f898, 0f3F800000, %p139;
	fma.rn.f32 	%f570, %f568, %f569, 0f00000000;
	fma.rn.f32 	%f571, %f568, 0f37CBAC00, 0fBAB607ED;
	selp.f32 	%f572, 0fB94D4153, %f571, %p139;
	selp.f32 	%f573, 0f3C0885E4, 0f3D2AAABB, %p139;
	fma.rn.f32 	%f574, %f572, %f568, %f573;
	selp.f32 	%f575, 0fBE2AAAA8, 0fBEFFFFFF, %p139;
	fma.rn.f32 	%f576, %f574, %f568, %f575;
	fma.rn.f32 	%f577, %f576, %f570, %f569;
	and.b32  	%r815, %r813, 2;
	setp.eq.s32 	%p140, %r815, 0;
	mov.f32 	%f578, 0f00000000;
	sub.f32 	%f579, %f578, %f577;
	selp.f32 	%f14, %f577, %f579, %p140;
	mov.u32 	%r1216, %r1224;
	mov.f32 	%f899, %f901;
	@%p138 bra 	$L__BB4_23;
	setp.neu.f32 	%p141, %f10, 0f7F800000;
	@%p141 bra 	$L__BB4_18;
	mov.f32 	%f582, 0f00000000;
	mul.rn.f32 	%f899, %f8, %f582;
	mov.b32 	%r1216, 0;
	bra.uni 	$L__BB4_23;
$L__BB4_18:
	mov.b32 	%r16, %f8;
	shl.b32 	%r817, %r16, 8;
	or.b32  	%r17, %r817, -2147483648;
	mov.b64 	%rd529, 0;
	mov.b32 	%r1213, 0;
	mov.u64 	%rd527, __cudart_i2opi_f;
	mov.u64 	%rd528, %rd1;
$L__BB4_19:
	.pragma "nounroll";
	ld.global.nc.u32 	%r818, [%rd527];
	mad.wide.u32 	%rd374, %r818, %r17, %rd529;
	shr.u64 	%rd529, %rd374, 32;
	st.local.u32 	[%rd528], %rd374;
	add.s32 	%r1213, %r1213, 1;
	add.s64 	%rd528, %rd528, 4;
	add.s64 	%rd527, %rd527, 4;
	setp.ne.s32 	%p142, %r1213, 6;
	@%p142 bra 	$L__BB4_19;
	shr.u32 	%r819, %r16, 23;
	st.local.u32 	[%rd1+24], %rd529;
	and.b32  	%r20, %r819, 31;
	and.b32  	%r820, %r819, 224;
	add.s32 	%r821, %r820, -128;
	shr.u32 	%r822, %r821, 5;
	mul.wide.u32 	%rd375, %r822, 4;
	sub.s64 	%rd15, %rd1, %rd375;
	ld.local.u32 	%r1214, [%rd15+24];
	ld.local.u32 	%r1215, [%rd15+20];
	setp.eq.s32 	%p143, %r20, 0;
	@%p143 bra 	$L__BB4_22;
	shf.l.wrap.b32 	%r1214, %r1215, %r1214, %r20;
	ld.local.u32 	%r823, [%rd15+16];
	shf.l.wrap.b32 	%r1215, %r823, %r1215, %r20;
$L__BB4_22:
	shr.u32 	%r824, %r1214, 30;
	shf.l.wrap.b32 	%r825, %r1215, %r1214, 2;
	shl.b32 	%r826, %r1215, 2;
	shr.u32 	%r827, %r825, 31;
	add.s32 	%r828, %r827, %r824;
	neg.s32 	%r829, %r828;
	setp.lt.s32 	%p144, %r16, 0;
	selp.b32 	%r1216, %r829, %r828, %p144;
	xor.b32  	%r830, %r825, %r16;
	shr.s32 	%r831, %r825, 31;
	xor.b32  	%r832, %r831, %r825;
	xor.b32  	%r833, %r831, %r826;
	cvt.u64.u32 	%rd376, %r832;
	shl.b64 	%rd377, %rd376, 32;
	cvt.u64.u32 	%rd378, %r833;
	or.b64  	%rd379, %rd377, %rd378;
	cvt.rn.f64.s64 	%fd59, %rd379;
	mul.f64 	%fd60, %fd59, 0d3BF921FB54442D19;
	cvt.rn.f32.f64 	%f580, %fd60;
	neg.f32 	%f581, %f580;
	setp.lt.s32 	%p145, %r830, 0;
	selp.f32 	%f899, %f581, %f580, %p145;
$L__BB4_23:
	setp.ltu.f32 	%p146, %f10, 0f47CE4780;
	mul.rn.f32 	%f583, %f899, %f899;
	and.b32  	%r835, %r1216, 1;
	setp.eq.b32 	%p147, %r835, 1;
	selp.f32 	%f584, 0f3F800000, %f899, %p147;
	fma.rn.f32 	%f585, %f583, %f584, 0f00000000;
	fma.rn.f32 	%f586, %f583, 0f37CBAC00, 0fBAB607ED;
	selp.f32 	%f587, %f586, 0fB94D4153, %p147;
	selp.f32 	%f588, 0f3D2AAABB, 0f3C0885E4, %p147;
	fma.rn.f32 	%f589, %f587, %f583, %f588;
	selp.f32 	%f590, 0fBEFFFFFF, 0fBE2AAAA8, %p147;
	fma.rn.f32 	%f591, %f589, %f583, %f590;
	fma.rn.f32 	%f592, %f591, %f585, %f584;
	and.b32  	%r836, %r1216, 2;
	setp.eq.s32 	%p148, %r836, 0;
	mov.f32 	%f593, 0f00000000;
	sub.f32 	%f594, %f593, %f592;
	selp.f32 	%f18, %f592, %f594, %p148;
	mov.u32 	%r1220, %r1224;
	mov.f32 	%f900, %f901;
	@%p146 bra 	$L__BB4_31;
	setp.neu.f32 	%p149, %f10, 0f7F800000;
	@%p149 bra 	$L__BB4_26;
	mov.f32 	%f597, 0f00000000;
	mul.rn.f32 	%f900, %f8, %f597;
	mov.b32 	%r1220, 0;
	bra.uni 	$L__BB4_31;
$L__BB4_26:
	mov.b32 	%r29, %f8;
	shl.b32 	%r838, %r29, 8;
	or.b32  	%r30, %r838, -2147483648;
	mov.b64 	%rd532, 0;
	mov.b32 	%r1217, 0;
	mov.u64 	%rd530, __cudart_i2opi_f;
	mov.u64 	%rd531, %rd1;
$L__BB4_27:
	.pragma "nounroll";
	ld.global.nc.u32 	%r839, [%rd530];
	mad.wide.u32 	%rd382, %r839, %r30, %rd532;
	shr.u64 	%rd532, %rd382, 32;
	st.local.u32 	[%rd531], %rd382;
	add.s32 	%r1217, %r1217, 1;
	add.s64 	%rd531, %rd531, 4;
	add.s64 	%rd530, %rd530, 4;
	setp.ne.s32 	%p150, %r1217, 6;
	@%p150 bra 	$L__BB4_27;
	shr.u32 	%r840, %r29, 23;
	st.local.u32 	[%rd1+24], %rd532;
	and.b32  	%r33, %r840, 31;
	and.b32  	%r841, %r840, 224;
	add.s32 	%r842, %r841, -128;
	shr.u32 	%r843, %r842, 5;
	mul.wide.u32 	%rd383, %r843, 4;
	sub.s64 	%rd22, %rd1, %rd383;
	ld.local.u32 	%r1218, [%rd22+24];
	ld.local.u32 	%r1219, [%rd22+20];
	setp.eq.s32 	%p151, %r33, 0;
	@%p151 bra 	$L__BB4_30;
	shf.l.wrap.b32 	%r1218, %r1219, %r1218, %r33;
	ld.local.u32 	%r844, [%rd22+16];
	shf.l.wrap.b32 	%r1219, %r844, %r1219, %r33;
$L__BB4_30:
	shr.u32 	%r845, %r1218, 30;
	shf.l.wrap.b32 	%r846, %r1219, %r1218, 2;
	shl.b32 	%r847, %r1219, 2;
	shr.u32 	%r848, %r846, 31;
	add.s32 	%r849, %r848, %r845;
	neg.s32 	%r850, %r849;
	setp.lt.s32 	%p152, %r29, 0;
	selp.b32 	%r1220, %r850, %r849, %p152;
	xor.b32  	%r851, %r846, %r29;
	shr.s32 	%r852, %r846, 31;
	xor.b32  	%r853, %r852, %r846;
	xor.b32  	%r854, %r852, %r847;
	cvt.u64.u32 	%rd384, %r853;
	shl.b64 	%rd385, %rd384, 32;
	cvt.u64.u32 	%rd386, %r854;
	or.b64  	%rd387, %rd385, %rd386;
	cvt.rn.f64.s64 	%fd61, %rd387;
	mul.f64 	%fd62, %fd61, 0d3BF921FB54442D19;
	cvt.rn.f32.f64 	%f595, %fd62;
	neg.f32 	%f596, %f595;
	setp.lt.s32 	%p153, %r851, 0;
	selp.f32 	%f900, %f596, %f595, %p153;
$L__BB4_31:
	setp.ltu.f32 	%p154, %f10, 0f47CE4780;
	mul.rn.f32 	%f598, %f900, %f900;
	and.b32  	%r856, %r1220, 1;
	setp.eq.b32 	%p155, %r856, 1;
	selp.f32 	%f599, 0f3F800000, %f900, %p155;
	fma.rn.f32 	%f600, %f598, %f599, 0f00000000;
	fma.rn.f32 	%f601, %f598, 0f37CBAC00, 0fBAB607ED;
	selp.f32 	%f602, %f601, 0fB94D4153, %p155;
	selp.f32 	%f603, 0f3D2AAABB, 0f3C0885E4, %p155;
	fma.rn.f32 	%f604, %f602, %f598, %f603;
	selp.f32 	%f605, 0fBEFFFFFF, 0fBE2AAAA8, %p155;
	fma.rn.f32 	%f606, %f604, %f598, %f605;
	fma.rn.f32 	%f607, %f606, %f600, %f599;
	and.b32  	%r857, %r1220, 2;
	setp.eq.s32 	%p156, %r857, 0;
	mov.f32 	%f608, 0f00000000;
	sub.f32 	%f609, %f608, %f607;
	selp.f32 	%f22, %f607, %f609, %p156;
	@%p154 bra 	$L__BB4_39;
	setp.neu.f32 	%p157, %f10, 0f7F800000;
	@%p157 bra 	$L__BB4_34;
	mov.f32 	%f612, 0f00000000;
	mul.rn.f32 	%f901, %f8, %f612;
	mov.b32 	%r1224, 0;
	bra.uni 	$L__BB4_39;
$L__BB4_34:
	mov.b32 	%r42, %f8;
	shl.b32 	%r859, %r42, 8;
	or.b32  	%r43, %r859, -2147483648;
	mov.b64 	%rd535, 0;
	mov.b32 	%r1221, 0;
	mov.u64 	%rd533, __cudart_i2opi_f;
	mov.u64 	%rd534, %rd1;
$L__BB4_35:
	.pragma "nounroll";
	ld.global.nc.u32 	%r860, [%rd533];
	mad.wide.u32 	%rd390, %r860, %r43, %rd535;
	shr.u64 	%rd535, %rd390, 32;
	st.local.u32 	[%rd534], %rd390;
	add.s32 	%r1221, %r1221, 1;
	add.s64 	%rd534, %rd534, 4;
	add.s64 	%rd533, %rd533, 4;
	setp.ne.s32 	%p158, %r1221, 6;
	@%p158 bra 	$L__BB4_35;
	shr.u32 	%r861, %r42, 23;
	st.local.u32 	[%rd1+24], %rd535;
	and.b32  	%r46, %r861, 31;
	and.b32  	%r862, %r861, 224;
	add.s32 	%r863, %r862, -128;
	shr.u32 	%r864, %r863, 5;
	mul.wide.u32 	%rd391, %r864, 4;
	sub.s64 	%rd29, %rd1, %rd391;
	ld.local.u32 	%r1222, [%rd29+24];
	ld.local.u32 	%r1223, [%rd29+20];
	setp.eq.s32 	%p159, %r46, 0;
	@%p159 bra 	$L__BB4_38;
	shf.l.wrap.b32 	%r1222, %r1223, %r1222, %r46;
	ld.local.u32 	%r865, [%rd29+16];
	shf.l.wrap.b32 	%r1223, %r865, %r1223, %r46;
$L__BB4_38:
	shr.u32 	%r866, %r1222, 30;
	shf.l.wrap.b32 	%r867, %r1223, %r1222, 2;
	shl.b32 	%r868, %r1223, 2;
	shr.u32 	%r869, %r867, 31;
	add.s32 	%r870, %r869, %r866;
	neg.s32 	%r871, %r870;
	setp.lt.s32 	%p160, %r42, 0;
	selp.b32 	%r1224, %r871, %r870, %p160;
	xor.b32  	%r872, %r867, %r42;
	shr.s32 	%r873, %r867, 31;
	xor.b32  	%r874, %r873, %r867;
	xor.b32  	%r875, %r873, %r868;
	cvt.u64.u32 	%rd392, %r874;
	shl.b64 	%rd393, %rd392, 32;
	cvt.u64.u32 	%rd394, %r875;
	or.b64  	%rd395, %rd393, %rd394;
	cvt.rn.f64.s64 	%fd63, %rd395;
	mul.f64 	%fd64, %fd63, 0d3BF921FB54442D19;
	cvt.rn.f32.f64 	%f610, %fd64;
	neg.f32 	%f611, %f610;
	setp.lt.s32 	%p161, %r872, 0;
	selp.f32 	%f901, %f611, %f610, %p161;
$L__BB4_39:
	neg.f32 	%f613, %f7;
	mul.f32 	%f614, %f22, %f613;
	add.s32 	%r877, %r1224, 1;
	mul.rn.f32 	%f615, %f901, %f901;
	and.b32  	%r878, %r1224, 1;
	setp.eq.b32 	%p162, %r878, 1;
	selp.f32 	%f616, %f901, 0f3F800000, %p162;
	fma.rn.f32 	%f617, %f615, %f616, 0f00000000;
	fma.rn.f32 	%f618, %f615, 0f37CBAC00, 0fBAB607ED;
	selp.f32 	%f619, 0fB94D4153, %f618, %p162;
	selp.f32 	%f620, 0f3C0885E4, 0f3D2AAABB, %p162;
	fma.rn.f32 	%f621, %f619, %f615, %f620;
	selp.f32 	%f622, 0fBE2AAAA8, 0fBEFFFFFF, %p162;
	fma.rn.f32 	%f623, %f621, %f615, %f622;
	fma.rn.f32 	%f624, %f623, %f617, %f616;
	and.b32  	%r879, %r877, 2;
	setp.eq.s32 	%p163, %r879, 0;
	mov.f32 	%f625, 0f00000000;
	sub.f32 	%f626, %f625, %f624;
	selp.f32 	%f627, %f624, %f626, %p163;
	mul.f32 	%f628, %f7, %f627;
	add.f32 	%f629, %f221, %f221;
	mul.f32 	%f630, %f628, %f628;
	fma.rn.f32 	%f631, %f614, %f614, %f630;
	fma.rn.f32 	%f632, %f629, %f629, %f631;
	sqrt.rn.f32 	%f633, %f632;
	div.rn.f32 	%f935, %f614, %f633;
	div.rn.f32 	%f936, %f628, %f633;
	div.rn.f32 	%f937, %f629, %f633;
	mul.f64 	%fd65, %fd1, 0d3FF9E3779B97F4A8;
	cvt.rn.f32.f64 	%f29, %fd65;
	mul.f32 	%f634, %f29, 0f3F22F983;
	cvt.rni.s32.f32 	%r1228, %f634;
	cvt.rn.f32.s32 	%f635, %r1228;
	fma.rn.f32 	%f636, %f635, 0fBFC90FDA, %f29;
	fma.rn.f32 	%f637, %f635, 0fB3A22168, %f636;
	fma.rn.f32 	%f902, %f635, 0fA7C234C5, %f637;
	abs.f32 	%f31, %f29;
	setp.ltu.f32 	%p164, %f31, 0f47CE4780;
	@%p164 bra 	$L__BB4_47;
	setp.neu.f32 	%p165, %f31, 0f7F800000;
	@%p165 bra 	$L__BB4_42;
	mov.f32 	%f640, 0f00000000;
	mul.rn.f32 	%f902, %f29, %f640;
	mov.b32 	%r1228, 0;
	bra.uni 	$L__BB4_47;
$L__BB4_42:
	mov.b32 	%r56, %f29;
	shl.b32 	%r881, %r56, 8;
	or.b32  	%r57, %r881, -2147483648;
	mov.b64 	%rd538, 0;
	mov.b32 	%r1225, 0;
	mov.u64 	%rd536, __cudart_i2opi_f;
	mov.u64 	%rd537, %rd1;
$L__BB4_43:
	.pragma "nounroll";
	ld.global.nc.u32 	%r882, [%rd536];
	mad.wide.u32 	%rd398, %r882, %r57, %rd538;
	shr.u64 	%rd538, %rd398, 32;
	st.local.u32 	[%rd537], %rd398;
	add.s32 	%r1225, %r1225, 1;
	add.s64 	%rd537, %rd537, 4;
	add.s64 	%rd536, %rd536, 4;
	setp.ne.s32 	%p166, %r1225, 6;
	@%p166 bra 	$L__BB4_43;
	shr.u32 	%r883, %r56, 23;
	st.local.u32 	[%rd1+24], %rd538;
	and.b32  	%r60, %r883, 31;
	and.b32  	%r884, %r883, 224;
	add.s32 	%r885, %r884, -128;
	shr.u32 	%r886, %r885, 5;
	mul.wide.u32 	%rd399, %r886, 4;
	sub.s64 	%rd36, %rd1, %rd399;
	ld.local.u32 	%r1226, [%rd36+24];
	ld.local.u32 	%r1227, [%rd36+20];
	setp.eq.s32 	%p167, %r60, 0;
	@%p167 bra 	$L__BB4_46;
	shf.l.wrap.b32 	%r1226, %r1227, %r1226, %r60;
	ld.local.u32 	%r887, [%rd36+16];
	shf.l.wrap.b32 	%r1227, %r887, %r1227, %r60;
$L__BB4_46:
	shr.u32 	%r888, %r1226, 30;
	shf.l.wrap.b32 	%r889, %r1227, %r1226, 2;
	shl.b32 	%r890, %r1227, 2;
	shr.u32 	%r891, %r889, 31;
	add.s32 	%r892, %r891, %r888;
	neg.s32 	%r893, %r892;
	setp.lt.s32 	%p168, %r56, 0;
	selp.b32 	%r1228, %r893, %r892, %p168;
	xor.b32  	%r894, %r889, %r56;
	shr.s32 	%r895, %r889, 31;
	xor.b32  	%r896, %r895, %r889;
	xor.b32  	%r897, %r895, %r890;
	cvt.u64.u32 	%rd400, %r896;
	shl.b64 	%rd401, %rd400, 32;
	cvt.u64.u32 	%rd402, %r897;
	or.b64  	%rd403, %rd401, %rd402;
	cvt.rn.f64.s64 	%fd66, %rd403;
	mul.f64 	%fd67, %fd66, 0d3BF921FB54442D19;
	cvt.rn.f32.f64 	%f638, %fd67;
	neg.f32 	%f639, %f638;
	setp.lt.s32 	%p169, %r894, 0;
	selp.f32 	%f902, %f639, %f638, %p169;
$L__BB4_47:
	add.s32 	%r899, %r1228, 1;
	mul.rn.f32 	%f641, %f902, %f902;
	and.b32  	%r900, %r1228, 1;
	setp.eq.b32 	%p170, %r900, 1;
	selp.f32 	%f642, %f902, 0f3F800000, %p170;
	fma.rn.f32 	%f643, %f641, %f642, 0f00000000;
	fma.rn.f32 	%f644, %f641, 0f37CBAC00, 0fBAB607ED;
	selp.f32 	%f645, 0fB94D4153, %f644, %p170;
	selp.f32 	%f646, 0f3C0885E4, 0f3D2AAABB, %p170;
	fma.rn.f32 	%f647, %f645, %f641, %f646;
	selp.f32 	%f648, 0fBE2AAAA8, 0fBEFFFFFF, %p170;
	fma.rn.f32 	%f649, %f647, %f641, %f648;
	fma.rn.f32 	%f650, %f649, %f643, %f642;
	and.b32  	%r901, %r899, 2;
	setp.eq.s32 	%p171, %r901, 0;
	mov.f32 	%f651, 0f00000000;
	sub.f32 	%f652, %f651, %f650;
	selp.f32 	%f938, %f650, %f652, %p171;
	div.rn.f64 	%fd68, %fd1, 0d3FF9E3779B97F4A8;
	cvt.rn.f32.f64 	%f36, %fd68;
	mul.f32 	%f653, %f36, 0f3F22F983;
	cvt.rni.s32.f32 	%r1232, %f653;
	cvt.rn.f32.s32 	%f654, %r1232;
	fma.rn.f32 	%f655, %f654, 0fBFC90FDA, %f36;
	fma.rn.f32 	%f656, %f654, 0fB3A22168, %f655;
	fma.rn.f32 	%f903, %f654, 0fA7C234C5, %f656;
	abs.f32 	%f38, %f36;
	setp.ltu.f32 	%p172, %f38, 0f47CE4780;
	@%p172 bra 	$L__BB4_55;
	setp.neu.f32 	%p173, %f38, 0f7F800000;
	@%p173 bra 	$L__BB4_50;
	mov.f32 	%f659, 0f00000000;
	mul.rn.f32 	%f903, %f36, %f659;
	mov.b32 	%r1232, 0;
	bra.uni 	$L__BB4_55;
$L__BB4_50:
	mov.b32 	%r70, %f36;
	shl.b32 	%r903, %r70, 8;
	or.b32  	%r71, %r903, -2147483648;
	mov.b64 	%rd541, 0;
	mov.b32 	%r1229, 0;
	mov.u64 	%rd539, __cudart_i2opi_f;
	mov.u64 	%rd540, %rd1;
$L__BB4_51:
	.pragma "nounroll";
	ld.global.nc.u32 	%r904, [%rd539];
	mad.wide.u32 	%rd406, %r904, %r71, %rd541;
	shr.u64 	%rd541, %rd406, 32;
	st.local.u32 	[%rd540], %rd406;
	add.s32 	%r1229, %r1229, 1;
	add.s64 	%rd540, %rd540, 4;
	add.s64 	%rd539, %rd539, 4;
	setp.ne.s32 	%p174, %r1229, 6;
	@%p174 bra 	$L__BB4_51;
	shr.u32 	%r905, %r70, 23;
	st.local.u32 	[%rd1+24], %rd541;
	and.b32  	%r74, %r905, 31;
	and.b32  	%r906, %r905, 224;
	add.s32 	%r907, %r906, -128;
	shr.u32 	%r908, %r907, 5;
	mul.wide.u32 	%rd407, %r908, 4;
	sub.s64 	%rd43, %rd1, %rd407;
	ld.local.u32 	%r1230, [%rd43+24];
	ld.local.u32 	%r1231, [%rd43+20];
	setp.eq.s32 	%p175, %r74, 0;
	@%p175 bra 	$L__BB4_54;
	shf.l.wrap.b32 	%r1230, %r1231, %r1230, %r74;
	ld.local.u32 	%r909, [%rd43+16];
	shf.l.wrap.b32 	%r1231, %r909, %r1231, %r74;
$L__BB4_54:
	shr.u32 	%r910, %r1230, 30;
	shf.l.wrap.b32 	%r911, %r1231, %r1230, 2;
	shl.b32 	%r912, %r1231, 2;
	shr.u32 	%r913, %r911, 31;
	add.s32 	%r914, %r913, %r910;
	neg.s32 	%r915, %r914;
	setp.lt.s32 	%p176, %r70, 0;
	selp.b32 	%r1232, %r915, %r914, %p176;
	xor.b32  	%r916, %r911, %r70;
	shr.s32 	%r917, %r911, 31;
	xor.b32  	%r918, %r917, %r911;
	xor.b32  	%r919, %r917, %r912;
	cvt.u64.u32 	%rd408, %r918;
	shl.b64 	%rd409, %rd408, 32;
	cvt.u64.u32 	%rd410, %r919;
	or.b64  	%rd411, %rd409, %rd410;
	cvt.rn.f64.s64 	%fd69, %rd411;
	mul.f64 	%fd70, %fd69, 0d3BF921FB54442D19;
	cvt.rn.f32.f64 	%f657, %fd70;
	neg.f32 	%f658, %f657;
	setp.lt.s32 	%p177, %r916, 0;
	selp.f32 	%f903, %f658, %f657, %p177;
$L__BB4_55:
	mul.rn.f32 	%f660, %f903, %f903;
	and.b32  	%r921, %r1232, 1;
	setp.eq.b32 	%p178, %r921, 1;
	selp.f32 	%f661, 0f3F800000, %f903, %p178;
	fma.rn.f32 	%f662, %f660, %f661, 0f00000000;
	fma.rn.f32 	%f663, %f660, 0f37CBAC00, 0fBAB607ED;
	selp.f32 	%f664, %f663, 0fB94D4153, %p178;
	selp.f32 	%f665, 0f3D2AAABB, 0f3C0885E4, %p178;
	fma.rn.f32 	%f666, %f664, %f660, %f665;
	selp.f32 	%f667, 0fBEFFFFFF, 0fBE2AAAA8, %p178;
	fma.rn.f32 	%f668, %f666, %f660, %f667;
	fma.rn.f32 	%f669, %f668, %f662, %f661;
	and.b32  	%r922, %r1232, 2;
	setp.eq.s32 	%p179, %r922, 0;
	mov.f32 	%f670, 0f00000000;
	sub.f32 	%f671, %f670, %f669;
	selp.f32 	%f672, %f669, %f671, %p179;
	add.f32 	%f673, %f672, 0f3F800000;
	mul.f32 	%f939, %f673, 0f3F000000;
	mul.f32 	%f932, %f7, %f14;
	mul.f32 	%f674, %f940, %f221;
	fma.rn.f32 	%f675, %f940, %f221, %f674;
	sub.f32 	%f934, %f675, %f221;
	mul.f32 	%f933, %f7, %f18;
	bra.uni 	$L__BB4_283;
$L__BB4_56:
	add.f32 	%f361, %f940, %f940;
	cvt.f64.f32 	%fd26, %f361;
	mul.f64 	%fd27, %fd26, 0d400921FB54442D18;
	cvt.rn.f32.f64 	%f46, %fd27;
	mul.hi.s32 	%r610, %r1, -1840700269;
	add.s32 	%r611, %r610, %r1;
	shr.u32 	%r612, %r611, 31;
	shr.s32 	%r613, %r611, 2;
	add.s32 	%r614, %r613, %r612;
	mul.lo.s32 	%r615, %r614, 7;
	sub.s32 	%r616, %r1, %r615;
	cvt.rn.f32.s32 	%f362, %r616;
	add.f32 	%f363, %f362, %f362;
	cvt.f64.f32 	%fd28, %f363;
	mul.f64 	%fd29, %fd28, 0d400921FB54442D18;
	div.rn.f64 	%fd30, %fd29, 0d401C000000000000;
	cvt.rn.f32.f64 	%f47, %fd30;
	mul.f32 	%f48, %f221, 0f3F000000;
	mul.f32 	%f364, %f47, 0f3F22F983;
	cvt.rni.s32.f32 	%r1244, %f364;
	cvt.rn.f32.s32 	%f365, %r1244;
	fma.rn.f32 	%f366, %f365, 0fBFC90FDA, %f47;
	fma.rn.f32 	%f367, %f365, 0fB3A22168, %f366;
	fma.rn.f32 	%f906, %f365, 0fA7C234C5, %f367;
	abs.f32 	%f50, %f47;
	setp.ltu.f32 	%p63, %f50, 0f47CE4780;
	mov.u32 	%r1236, %r1244;
	mov.f32 	%f904, %f906;
	@%p63 bra 	$L__BB4_64;
	setp.neu.f32 	%p64, %f50, 0f7F800000;
	@%p64 bra 	$L__BB4_59;
	mov.f32 	%f370, 0f00000000;
	mul.rn.f32 	%f904, %f47, %f370;
	mov.b32 	%r1236, 0;
	bra.uni 	$L__BB4_64;
$L__BB4_59:
	mov.b32 	%r84, %f47;
	shl.b32 	%r618, %r84, 8;
	or.b32  	%r85, %r618, -2147483648;
	mov.b64 	%rd544, 0;
	mov.b32 	%r1233, 0;
	mov.u64 	%rd542, __cudart_i2opi_f;
	mov.u64 	%rd543, %rd1;
$L__BB4_60:
	.pragma "nounroll";
	ld.global.nc.u32 	%r619, [%rd542];
	mad.wide.u32 	%rd302, %r619, %r85, %rd544;
	shr.u64 	%rd544, %rd302, 32;
	st.local.u32 	[%rd543], %rd302;
	add.s32 	%r1233, %r1233, 1;
	add.s64 	%rd543, %rd543, 4;
	add.s64 	%rd542, %rd542, 4;
	setp.ne.s32 	%p65, %r1233, 6;
	@%p65 bra 	$L__BB4_60;
	shr.u32 	%r620, %r84, 23;
	st.local.u32 	[%rd1+24], %rd544;
	and.b32  	%r88, %r620, 31;
	and.b32  	%r621, %r620, 224;
	add.s32 	%r622, %r621, -128;
	shr.u32 	%r623, %r622, 5;
	mul.wide.u32 	%rd303, %r623, 4;
	sub.s64 	%rd50, %rd1, %rd303;
	ld.local.u32 	%r1234, [%rd50+24];
	ld.local.u32 	%r1235, [%rd50+20];
	setp.eq.s32 	%p66, %r88, 0;
	@%p66 bra 	$L__BB4_63;
	shf.l.wrap.b32 	%r1234, %r1235, %r1234, %r88;
	ld.local.u32 	%r624, [%rd50+16];
	shf.l.wrap.b32 	%r1235, %r624, %r1235, %r88;
$L__BB4_63:
	shr.u32 	%r625, %r1234, 30;
	shf.l.wrap.b32 	%r626, %r1235, %r1234, 2;
	shl.b32 	%r627, %r1235, 2;
	shr.u32 	%r628, %r626, 31;
	add.s32 	%r629, %r628, %r625;
	neg.s32 	%r630, %r629;
	setp.lt.s32 	%p67, %r84, 0;
	selp.b32 	%r1236, %r630, %r629, %p67;
	xor.b32  	%r631, %r626, %r84;
	shr.s32 	%r632, %r626, 31;
	xor.b32  	%r633, %r632, %r626;
	xor.b32  	%r634, %r632, %r627;
	cvt.u64.u32 	%rd304, %r633;
	shl.b64 	%rd305, %rd304, 32;
	cvt.u64.u32 	%rd306, %r634;
	or.b64  	%rd307, %rd305, %rd306;
	cvt.rn.f64.s64 	%fd31, %rd307;
	mul.f64 	%fd32, %fd31, 0d3BF921FB54442D19;
	cvt.rn.f32.f64 	%f368, %fd32;
	neg.f32 	%f369, %f368;
	setp.lt.s32 	%p68, %r631, 0;
	selp.f32 	%f904, %f369, %f368, %p68;
$L__BB4_64:
	add.s32 	%r636, %r1236, 1;
	mul.rn.f32 	%f371, %f904, %f904;
	and.b32  	%r637, %r1236, 1;
	setp.eq.b32 	%p69, %r637, 1;
	selp.f32 	%f372, %f904, 0f3F800000, %p69;
	fma.rn.f32 	%f373, %f371, %f372, 0f00000000;
	fma.rn.f32 	%f374, %f371, 0f37CBAC00, 0fBAB607ED;
	selp.f32 	%f375, 0fB94D4153, %f374, %p69;
	selp.f32 	%f376, 0f3C0885E4, 0f3D2AAABB, %p69;
	fma.rn.f32 	%f377, %f375, %f371, %f376;
	selp.f32 	%f378, 0fBE2AAAA8, 0fBEFFFFFF, %p69;
	fma.rn.f32 	%f379, %f377, %f371, %f378;
	fma.rn.f32 	%f380, %f379, %f373, %f372;
	and.b32  	%r638, %r636, 2;
	setp.eq.s32 	%p70, %r638, 0;
	mov.f32 	%f381, 0f00000000;
	sub.f32 	%f382, %f381, %f380;
	selp.f32 	%f54, %f380, %f382, %p70;
	add.f32 	%f55, %f222, %f46;
	mul.f32 	%f383, %f55, 0f3F22F983;
	cvt.rni.s32.f32 	%r1248, %f383;
	cvt.rn.f32.s32 	%f384, %r1248;
	fma.rn.f32 	%f385, %f384, 0fBFC90FDA, %f55;
	fma.rn.f32 	%f386, %f384, 0fB3A22168, %f385;
	fma.rn.f32 	%f907, %f384, 0fA7C234C5, %f386;
	abs.f32 	%f57, %f55;
	setp.ltu.f32 	%p71, %f57, 0f47CE4780;
	mov.u32 	%r1240, %r1248;
	mov.f32 	%f905, %f907;
	@%p71 bra 	$L__BB4_72;
	setp.neu.f32 	%p72, %f57, 0f7F800000;
	@%p72 bra 	$L__BB4_67;
	mov.f32 	%f389, 0f00000000;
	mul.rn.f32 	%f905, %f55, %f389;
	mov.b32 	%r1240, 0;
	bra.uni 	$L__BB4_72;
$L__BB4_67:
	mov.b32 	%r98, %f55;
	mov.b64 	%rd547, 0;
	mov.b32 	%r1237, 0;
	mov.u64 	%rd545, __cudart_i2opi_f;
	shl.b32 	%r641, %r98, 8;
	or.b32  	%r642, %r641, -2147483648;
	mov.u64 	%rd546, %rd1;
$L__BB4_68:
	.pragma "nounroll";
	ld.global.nc.u32 	%r640, [%rd545];
	mad.wide.u32 	%rd310, %r640, %r642, %rd547;
	shr.u64 	%rd547, %rd310, 32;
	st.local.u32 	[%rd546], %rd310;
	add.s32 	%r1237, %r1237, 1;
	add.s64 	%rd546, %rd546, 4;
	add.s64 	%rd545, %rd545, 4;
	setp.ne.s32 	%p73, %r1237, 6;
	@%p73 bra 	$L__BB4_68;
	shr.u32 	%r643, %r98, 23;
	st.local.u32 	[%rd1+24], %rd547;
	and.b32  	%r101, %r643, 31;
	and.b32  	%r644, %r643, 224;
	add.s32 	%r645, %r644, -128;
	shr.u32 	%r646, %r645, 5;
	mul.wide.u32 	%rd311, %r646, 4;
	sub.s64 	%rd57, %rd1, %rd311;
	ld.local.u32 	%r1238, [%rd57+24];
	ld.local.u32 	%r1239, [%rd57+20];
	setp.eq.s32 	%p74, %r101, 0;
	@%p74 bra 	$L__BB4_71;
	shf.l.wrap.b32 	%r1238, %r1239, %r1238, %r101;
	ld.local.u32 	%r647, [%rd57+16];
	shf.l.wrap.b32 	%r1239, %r647, %r1239, %r101;
$L__BB4_71:
	shr.u32 	%r648, %r1238, 30;
	shf.l.wrap.b32 	%r649, %r1239, %r1238, 2;
	shl.b32 	%r650, %r1239, 2;
	shr.u32 	%r651, %r649, 31;
	add.s32 	%r652, %r651, %r648;
	neg.s32 	%r653, %r652;
	setp.lt.s32 	%p75, %r98, 0;
	selp.b32 	%r1240, %r653, %r652, %p75;
	xor.b32  	%r654, %r649, %r98;
	shr.s32 	%r655, %r649, 31;
	xor.b32  	%r656, %r655, %r649;
	xor.b32  	%r657, %r655, %r650;
	cvt.u64.u32 	%rd312, %r656;
	shl.b64 	%rd313, %rd312, 32;
	cvt.u64.u32 	%rd314, %r657;
	or.b64  	%rd315, %rd313, %rd314;
	cvt.rn.f64.s64 	%fd33, %rd315;
	mul.f64 	%fd34, %fd33, 0d3BF921FB54442D19;
	cvt.rn.f32.f64 	%f387, %fd34;
	neg.f32 	%f388, %f387;
	setp.lt.s32 	%p76, %r654, 0;
	selp.f32 	%f905, %f388, %f387, %p76;
$L__BB4_72:
	setp.ltu.f32 	%p77, %f50, 0f47CE4780;
	add.s32 	%r659, %r1240, 1;
	mul.rn.f32 	%f390, %f905, %f905;
	and.b32  	%r660, %r1240, 1;
	setp.eq.b32 	%p78, %r660, 1;
	selp.f32 	%f391, %f905, 0f3F800000, %p78;
	fma.rn.f32 	%f392, %f390, %f391, 0f00000000;
	fma.rn.f32 	%f393, %f390, 0f37CBAC00, 0fBAB607ED;
	selp.f32 	%f394, 0fB94D4153, %f393, %p78;
	selp.f32 	%f395, 0f3C0885E4, 0f3D2AAABB, %p78;
	fma.rn.f32 	%f396, %f394, %f390, %f395;
	selp.f32 	%f397, 0fBE2AAAA8, 0fBEFFFFFF, %p78;
	fma.rn.f32 	%f398, %f396, %f390, %f397;
	fma.rn.f32 	%f399, %f398, %f392, %f391;
	and.b32  	%r661, %r659, 2;
	setp.eq.s32 	%p79, %r661, 0;
	mov.f32 	%f400, 0f00000000;
	sub.f32 	%f401, %f400, %f399;
	selp.f32 	%f402, %f399, %f401, %p79;
	mul.f32 	%f403, %f221, %f402;
	fma.rn.f32 	%f932, %f48, %f54, %f403;
	@%p77 bra 	$L__BB4_80;
	setp.neu.f32 	%p80, %f50, 0f7F800000;
	@%p80 bra 	$L__BB4_75;
	mov.f32 	%f406, 0f00000000;
	mul.rn.f32 	%f906, %f47, %f406;
	mov.b32 	%r1244, 0;
	bra.uni 	$L__BB4_80;
$L__BB4_75:
	mov.b32 	%r110, %f47;
	shl.b32 	%r663, %r110, 8;
	or.b32  	%r111, %r663, -2147483648;
	mov.b64 	%rd550, 0;
	mov.b32 	%r1241, 0;
	mov.u64 	%rd548, __cudart_i2opi_f;
	mov.u64 	%rd549, %rd1;
$L__BB4_76:
	.pragma "nounroll";
	ld.global.nc.u32 	%r664, [%rd548];
	mad.wide.u32 	%rd318, %r664, %r111, %rd550;
	shr.u64 	%rd550, %rd318, 32;
	st.local.u32 	[%rd549], %rd318;
	add.s32 	%r1241, %r1241, 1;
	add.s64 	%rd549, %rd549, 4;
	add.s64 	%rd548, %rd548, 4;
	setp.ne.s32 	%p81, %r1241, 6;
	@%p81 bra 	$L__BB4_76;
	shr.u32 	%r665, %r110, 23;
	st.local.u32 	[%rd1+24], %rd550;
	and.b32  	%r114, %r665, 31;
	and.b32  	%r666, %r665, 224;
	add.s32 	%r667, %r666, -128;
	shr.u32 	%r668, %r667, 5;
	mul.wide.u32 	%rd319, %r668, 4;
	sub.s64 	%rd64, %rd1, %rd319;
	ld.local.u32 	%r1242, [%rd64+24];
	ld.local.u32 	%r1243, [%rd64+20];
	setp.eq.s32 	%p82, %r114, 0;
	@%p82 bra 	$L__BB4_79;
	shf.l.wrap.b32 	%r1242, %r1243, %r1242, %r114;
	ld.local.u32 	%r669, [%rd64+16];
	shf.l.wrap.b32 	%r1243, %r669, %r1243, %r114;
$L__BB4_79:
	shr.u32 	%r670, %r1242, 30;
	shf.l.wrap.b32 	%r671, %r1243, %r1242, 2;
	shl.b32 	%r672, %r1243, 2;
	shr.u32 	%r673, %r671, 31;
	add.s32 	%r674, %r673, %r670;
	neg.s32 	%r675, %r674;
	setp.lt.s32 	%p83, %r110, 0;
	selp.b32 	%r1244, %r675, %r674, %p83;
	xor.b32  	%r676, %r671, %r110;
	shr.s32 	%r677, %r671, 31;
	xor.b32  	%r678, %r677, %r671;
	xor.b32  	%r679, %r677, %r672;
	cvt.u64.u32 	%rd320, %r678;
	shl.b64 	%rd321, %rd320, 32;
	cvt.u64.u32 	%rd322, %r679;
	or.b64  	%rd323, %rd321, %rd322;
	cvt.rn.f64.s64 	%fd35, %rd323;
	mul.f64 	%fd36, %fd35, 0d3BF921FB54442D19;
	cvt.rn.f32.f64 	%f404, %fd36;
	neg.f32 	%f405, %f404;
	setp.lt.s32 	%p84, %r676, 0;
	selp.f32 	%f906, %f405, %f404, %p84;
$L__BB4_80:
	setp.ltu.f32 	%p85, %f57, 0f47CE4780;
	mul.rn.f32 	%f407, %f906, %f906;
	and.b32  	%r681, %r1244, 1;
	setp.eq.b32 	%p86, %r681, 1;
	selp.f32 	%f408, 0f3F800000, %f906, %p86;
	fma.rn.f32 	%f409, %f407, %f408, 0f00000000;
	fma.rn.f32 	%f410, %f407, 0f37CBAC00, 0fBAB607ED;
	selp.f32 	%f411, %f410, 0fB94D4153, %p86;
	selp.f32 	%f412, 0f3D2AAABB, 0f3C0885E4, %p86;
	fma.rn.f32 	%f413, %f411, %f407, %f412;
	selp.f32 	%f414, 0fBEFFFFFF, 0fBE2AAAA8, %p86;
	fma.rn.f32 	%f415, %f413, %f407, %f414;
	fma.rn.f32 	%f416, %f415, %f409, %f408;
	and.b32  	%r682, %r1244, 2;
	setp.eq.s32 	%p87, %r682, 0;
	mov.f32 	%f417, 0f00000000;
	sub.f32 	%f418, %f417, %f416;
	selp.f32 	%f419, %f416, %f418, %p87;
	mul.f32 	%f65, %f48, %f419;
	@%p85 bra 	$L__BB4_88;
	setp.neu.f32 	%p88, %f57, 0f7F800000;
	@%p88 bra 	$L__BB4_83;
	mov.f32 	%f422, 0f00000000;
	mul.rn.f32 	%f907, %f55, %f422;
	mov.b32 	%r1248, 0;
	bra.uni 	$L__BB4_88;
$L__BB4_83:
	mov.b32 	%r123, %f55;
	shl.b32 	%r684, %r123, 8;
	or.b32  	%r124, %r684, -2147483648;
	mov.b64 	%rd553, 0;
	mov.b32 	%r1245, 0;
	mov.u64 	%rd551, __cudart_i2opi_f;
	mov.u64 	%rd552, %rd1;
$L__BB4_84:
	.pragma "nounroll";
	ld.global.nc.u32 	%r685, [%rd551];
	mad.wide.u32 	%rd326, %r685, %r124, %rd553;
	shr.u64 	%rd553, %rd326, 32;
	st.local.u32 	[%rd552], %rd326;
	add.s32 	%r1245, %r1245, 1;
	add.s64 	%rd552, %rd552, 4;
	add.s64 	%rd551, %rd551, 4;
	setp.ne.s32 	%p89, %r1245, 6;
	@%p89 bra 	$L__BB4_84;
	shr.u32 	%r686, %r123, 23;
	st.local.u32 	[%rd1+24], %rd553;
	and.b32  	%r127, %r686, 31;
	and.b32  	%r687, %r686, 224;
	add.s32 	%r688, %r687, -128;
	shr.u32 	%r689, %r688, 5;
	mul.wide.u32 	%rd327, %r689, 4;
	sub.s64 	%rd71, %rd1, %rd327;
	ld.local.u32 	%r1246, [%rd71+24];
	ld.local.u32 	%r1247, [%rd71+20];
	setp.eq.s32 	%p90, %r127, 0;
	@%p90 bra 	$L__BB4_87;
	shf.l.wrap.b32 	%r1246, %r1247, %r1246, %r127;
	ld.local.u32 	%r690, [%rd71+16];
	shf.l.wrap.b32 	%r1247, %r690, %r1247, %r127;
$L__BB4_87:
	shr.u32 	%r691, %r1246, 30;
	shf.l.wrap.b32 	%r692, %r1247, %r1246, 2;
	shl.b32 	%r693, %r1247, 2;
	shr.u32 	%r694, %r692, 31;
	add.s32 	%r695, %r694, %r691;
	neg.s32 	%r696, %r695;
	setp.lt.s32 	%p91, %r123, 0;
	selp.b32 	%r1248, %r696, %r695, %p91;
	xor.b32  	%r697, %r692, %r123;
	shr.s32 	%r698, %r692, 31;
	xor.b32  	%r699, %r698, %r692;
	xor.b32  	%r700, %r698, %r693;
	cvt.u64.u32 	%rd328, %r699;
	shl.b64 	%rd329, %rd328, 32;
	cvt.u64.u32 	%rd330, %r700;
	or.b64  	%rd331, %rd329, %rd330;
	cvt.rn.f64.s64 	%fd37, %rd331;
	mul.f64 	%fd38, %fd37, 0d3BF921FB54442D19;
	cvt.rn.f32.f64 	%f420, %fd38;
	neg.f32 	%f421, %f420;
	setp.lt.s32 	%p92, %r697, 0;
	selp.f32 	%f907, %f421, %f420, %p92;
$L__BB4_88:
	mul.rn.f32 	%f423, %f907, %f907;
	and.b32  	%r702, %r1248, 1;
	setp.eq.b32 	%p93, %r702, 1;
	selp.f32 	%f424, 0f3F800000, %f907, %p93;
	fma.rn.f32 	%f425, %f423, %f424, 0f00000000;
	fma.rn.f32 	%f426, %f423, 0f37CBAC00, 0fBAB607ED;
	selp.f32 	%f427, %f426, 0fB94D4153, %p93;
	selp.f32 	%f428, 0f3D2AAABB, 0f3C0885E4, %p93;
	fma.rn.f32 	%f429, %f427, %f423, %f428;
	selp.f32 	%f430, 0fBEFFFFFF, 0fBE2AAAA8, %p93;
	fma.rn.f32 	%f431, %f429, %f423, %f430;
	fma.rn.f32 	%f432, %f431, %f425, %f424;
	and.b32  	%r703, %r1248, 2;
	setp.eq.s32 	%p94, %r703, 0;
	mov.f32 	%f433, 0f00000000;
	sub.f32 	%f434, %f433, %f432;
	selp.f32 	%f435, %f432, %f434, %p94;
	fma.rn.f32 	%f933, %f221, %f435, %f65;
	cvt.f64.f32 	%fd39, %f46;
	cvt.f64.f32 	%fd2, %f222;
	fma.rn.f64 	%fd40, %fd39, 0d3FF9E3779B97F4A8, %fd2;
	cvt.rn.f32.f64 	%f70, %fd40;
	mul.f32 	%f436, %f70, 0f3F22F983;
	cvt.rni.s32.f32 	%r1252, %f436;
	cvt.rn.f32.s32 	%f437, %r1252;
	fma.rn.f32 	%f438, %f437, 0fBFC90FDA, %f70;
	fma.rn.f32 	%f439, %f437, 0fB3A22168, %f438;
	fma.rn.f32 	%f908, %f437, 0fA7C234C5, %f439;
	abs.f32 	%f72, %f70;
	setp.ltu.f32 	%p95, %f72, 0f47CE4780;
	@%p95 bra 	$L__BB4_96;
	setp.neu.f32 	%p96, %f72, 0f7F800000;
	@%p96 bra 	$L__BB4_91;
	mov.f32 	%f442, 0f00000000;
	mul.rn.f32 	%f908, %f70, %f442;
	mov.b32 	%r1252, 0;
	bra.uni 	$L__BB4_96;
$L__BB4_91:
	mov.b32 	%r137, %f70;
	shl.b32 	%r705, %r137, 8;
	or.b32  	%r138, %r705, -2147483648;
	mov.b64 	%rd556, 0;
	mov.b32 	%r1249, 0;
	mov.u64 	%rd554, __cudart_i2opi_f;
	mov.u64 	%rd555, %rd1;
$L__BB4_92:
	.pragma "nounroll";
	ld.global.nc.u32 	%r706, [%rd554];
	mad.wide.u32 	%rd334, %r706, %r138, %rd556;
	shr.u64 	%rd556, %rd334, 32;
	st.local.u32 	[%rd555], %rd334;
	add.s32 	%r1249, %r1249, 1;
	add.s64 	%rd555, %rd555, 4;
	add.s64 	%rd554, %rd554, 4;
	setp.ne.s32 	%p97, %r1249, 6;
	@%p97 bra 	$L__BB4_92;
	shr.u32 	%r707, %r137, 23;
	st.local.u32 	[%rd1+24], %rd556;
	and.b32  	%r141, %r707, 31;
	and.b32  	%r708, %r707, 224;
	add.s32 	%r709, %r708, -128;
	shr.u32 	%r710, %r709, 5;
	mul.wide.u32 	%rd335, %r710, 4;
	sub.s64 	%rd78, %rd1, %rd335;
	ld.local.u32 	%r1250, [%rd78+24];
	ld.local.u32 	%r1251, [%rd78+20];
	setp.eq.s32 	%p98, %r141, 0;
	@%p98 bra 	$L__BB4_95;
	shf.l.wrap.b32 	%r1250, %r1251, %r1250, %r141;
	ld.local.u32 	%r711, [%rd78+16];
	shf.l.wrap.b32 	%r1251, %r711, %r1251, %r141;
$L__BB4_95:
	shr.u32 	%r712, %r1250, 30;
	shf.l.wrap.b32 	%r713, %r1251, %r1250, 2;
	shl.b32 	%r714, %r1251, 2;
	shr.u32 	%r715, %r713, 31;
	add.s32 	%r716, %r715, %r712;
	neg.s32 	%r717, %r716;
	setp.lt.s32 	%p99, %r137, 0;
	selp.b32 	%r1252, %r717, %r716, %p99;
	xor.b32  	%r718, %r713, %r137;
	shr.s32 	%r719, %r713, 31;
	xor.b32  	%r720, %r719, %r713;
	xor.b32  	%r721, %r719, %r714;
	cvt.u64.u32 	%rd336, %r720;
	shl.b64 	%rd337, %rd336, 32;
	cvt.u64.u32 	%rd338, %r721;
	or.b64  	%rd339, %rd337, %rd338;
	cvt.rn.f64.s64 	%fd41, %rd339;
	mul.f64 	%fd42, %fd41, 0d3BF921FB54442D19;
	cvt.rn.f32.f64 	%f440, %fd42;
	neg.f32 	%f441, %f440;
	setp.lt.s32 	%p100, %r718, 0;
	selp.f32 	%f908, %f441, %f440, %p100;
$L__BB4_96:
	mul.rn.f32 	%f443, %f908, %f908;
	and.b32  	%r723, %r1252, 1;
	setp.eq.b32 	%p101, %r723, 1;
	selp.f32 	%f444, 0f3F800000, %f908, %p101;
	fma.rn.f32 	%f445, %f443, %f444, 0f00000000;
	fma.rn.f32 	%f446, %f443, 0f37CBAC00, 0fBAB607ED;
	selp.f32 	%f447, %f446, 0fB94D4153, %p101;
	selp.f32 	%f448, 0f3D2AAABB, 0f3C0885E4, %p101;
	fma.rn.f32 	%f449, %f447, %f443, %f448;
	selp.f32 	%f450, 0fBEFFFFFF, 0fBE2AAAA8, %p101;
	fma.rn.f32 	%f451, %f449, %f443, %f450;
	fma.rn.f32 	%f452, %f451, %f445, %f444;
	and.b32  	%r724, %r1252, 2;
	setp.eq.s32 	%p102, %r724, 0;
	mov.f32 	%f453, 0f00000000;
	sub.f32 	%f454, %f453, %f452;
	selp.f32 	%f455, %f452, %f454, %p102;
	mul.f32 	%f456, %f221, %f455;
	mul.f32 	%f934, %f456, 0f3E4CCCCD;
	mul.f32 	%f457, %f933, %f933;
	fma.rn.f32 	%f458, %f932, %f932, %f457;
	fma.rn.f32 	%f459, %f934, %f934, %f458;
	add.f32 	%f460, %f459, 0f358637BD;
	sqrt.rn.f32 	%f77, %f460;
	cvt.f64.f32 	%fd43, %f47;
	mul.f64 	%fd44, %fd43, 0d3FF9E3779B97F4A8;
	cvt.rn.f32.f64 	%f78, %fd44;
	mul.f32 	%f461, %f78, 0f3F22F983;
	cvt.rni.s32.f32 	%r1256, %f461;
	cvt.rn.f32.s32 	%f462, %r1256;
	fma.rn.f32 	%f463, %f462, 0fBFC90FDA, %f78;
	fma.rn.f32 	%f464, %f462, 0fB3A22168, %f463;
	fma.rn.f32 	%f909, %f462, 0fA7C234C5, %f464;
	abs.f32 	%f80, %f78;
	setp.ltu.f32 	%p103, %f80, 0f47CE4780;
	@%p103 bra 	$L__BB4_104;
	setp.neu.f32 	%p104, %f80, 0f7F800000;
	@%p104 bra 	$L__BB4_99;
	mov.f32 	%f467, 0f00000000;
	mul.rn.f32 	%f909, %f78, %f467;
	mov.b32 	%r1256, 0;
	bra.uni 	$L__BB4_104;
$L__BB4_99:
	mov.b32 	%r151, %f78;
	shl.b32 	%r726, %r151, 8;
	or.b32  	%r152, %r726, -2147483648;
	mov.b64 	%rd559, 0;
	mov.b32 	%r1253, 0;
	mov.u64 	%rd557, __cudart_i2opi_f;
	mov.u64 	%rd558, %rd1;
$L__BB4_100:
	.pragma "nounroll";
	ld.global.nc.u32 	%r727, [%rd557];
	mad.wide.u32 	%rd342, %r727, %r152, %rd559;
	shr.u64 	%rd559, %rd342, 32;
	st.local.u32 	[%rd558], %rd342;
	add.s32 	%r1253, %r1253, 1;
	add.s64 	%rd558, %rd558, 4;
	add.s64 	%rd557, %rd557, 4;
	setp.ne.s32 	%p105, %r1253, 6;
	@%p105 bra 	$L__BB4_100;
	shr.u32 	%r728, %r151, 23;
	st.local.u32 	[%rd1+24], %rd559;
	and.b32  	%r155, %r728, 31;
	and.b32  	%r729, %r728, 224;
	add.s32 	%r730, %r729, -128;
	shr.u32 	%r731, %r730, 5;
	mul.wide.u32 	%rd343, %r731, 4;
	sub.s64 	%rd85, %rd1, %rd343;
	ld.local.u32 	%r1254, [%rd85+24];
	ld.local.u32 	%r1255, [%rd85+20];
	setp.eq.s32 	%p106, %r155, 0;
	@%p106 bra 	$L__BB4_103;
	shf.l.wrap.b32 	%r1254, %r1255, %r1254, %r155;
	ld.local.u32 	%r732, [%rd85+16];
	shf.l.wrap.b32 	%r1255, %r732, %r1255, %r155;
$L__BB4_103:
	shr.u32 	%r733, %r1254, 30;
	shf.l.wrap.b32 	%r734, %r1255, %r1254, 2;
	shl.b32 	%r735, %r1255, 2;
	shr.u32 	%r736, %r734, 31;
	add.s32 	%r737, %r736, %r733;
	neg.s32 	%r738, %r737;
	setp.lt.s32 	%p107, %r151, 0;
	selp.b32 	%r1256, %r738, %r737, %p107;
	xor.b32  	%r739, %r734, %r151;
	shr.s32 	%r740, %r734, 31;
	xor.b32  	%r741, %r740, %r734;
	xor.b32  	%r742, %r740, %r735;
	cvt.u64.u32 	%rd344, %r741;
	shl.b64 	%rd345, %rd344, 32;
	cvt.u64.u32 	%rd346, %r742;
	or.b64  	%rd347, %rd345, %rd346;
	cvt.rn.f64.s64 	%fd45, %rd347;
	mul.f64 	%fd46, %fd45, 0d3BF921FB54442D19;
	cvt.rn.f32.f64 	%f465, %fd46;
	neg.f32 	%f466, %f465;
	setp.lt.s32 	%p108, %r739, 0;
	selp.f32 	%f909, %f466, %f465, %p108;
$L__BB4_104:
	mul.rn.f32 	%f468, %f909, %f909;
	and.b32  	%r744, %r1256, 1;
	setp.eq.b32 	%p109, %r744, 1;
	selp.f32 	%f469, 0f3F800000, %f909, %p109;
	fma.rn.f32 	%f470, %f468, %f469, 0f00000000;
	fma.rn.f32 	%f471, %f468, 0f37CBAC00, 0fBAB607ED;
	selp.f32 	%f472, %f471, 0fB94D4153, %p109;
	selp.f32 	%f473, 0f3D2AAABB, 0f3C0885E4, %p109;
	fma.rn.f32 	%f474, %f472, %f468, %f473;
	selp.f32 	%f475, 0fBEFFFFFF, 0fBE2AAAA8, %p109;
	fma.rn.f32 	%f476, %f474, %f468, %f475;
	fma.rn.f32 	%f477, %f476, %f470, %f469;
	and.b32  	%r745, %r1256, 2;
	setp.eq.s32 	%p110, %r745, 0;
	mov.f32 	%f478, 0f00000000;
	sub.f32 	%f479, %f478, %f477;
	selp.f32 	%f938, %f477, %f479, %p110;
	add.f32 	%f85, %f47, %f46;
	mul.f32 	%f480, %f85, 0f3F22F983;
	cvt.rni.s32.f32 	%r1260, %f480;
	cvt.rn.f32.s32 	%f481, %r1260;
	fma.rn.f32 	%f482, %f481, 0fBFC90FDA, %f85;
	fma.rn.f32 	%f483, %f481, 0fB3A22168, %f482;
	fma.rn.f32 	%f910, %f481, 0fA7C234C5, %f483;
	abs.f32 	%f87, %f85;
	setp.ltu.f32 	%p111, %f87, 0f47CE4780;
	@%p111 bra 	$L__BB4_112;
	setp.neu.f32 	%p112, %f87, 0f7F800000;
	@%p112 bra 	$L__BB4_107;
	mov.f32 	%f486, 0f00000000;
	mul.rn.f32 	%f910, %f85, %f486;
	mov.b32 	%r1260, 0;
	bra.uni 	$L__BB4_112;
$L__BB4_107:
	mov.b32 	%r165, %f85;
	shl.b32 	%r747, %r165, 8;
	or.b32  	%r166, %r747, -2147483648;
	mov.b64 	%rd562, 0;
	mov.b32 	%r1257, 0;
	mov.u64 	%rd560, __cudart_i2opi_f;
	mov.u64 	%rd561, %rd1;
$L__BB4_108:
	.pragma "nounroll";
	ld.global.nc.u32 	%r748, [%rd560];
	mad.wide.u32 	%rd350, %r748, %r166, %rd562;
	shr.u64 	%rd562, %rd350, 32;
	st.local.u32 	[%rd561], %rd350;
	add.s32 	%r1257, %r1257, 1;
	add.s64 	%rd561, %rd561, 4;
	add.s64 	%rd560, %rd560, 4;
	setp.ne.s32 	%p113, %r1257, 6;
	@%p113 bra 	$L__BB4_108;
	shr.u32 	%r749, %r165, 23;
	st.local.u32 	[%rd1+24], %rd562;
	and.b32  	%r169, %r749, 31;
	and.b32  	%r750, %r749, 224;
	add.s32 	%r751, %r750, -128;
	shr.u32 	%r752, %r751, 5;
	mul.wide.u32 	%rd351, %r752, 4;
	sub.s64 	%rd92, %rd1, %rd351;
	ld.local.u32 	%r1258, [%rd92+24];
	ld.local.u32 	%r1259, [%rd92+20];
	setp.eq.s32 	%p114, %r169, 0;
	@%p114 bra 	$L__BB4_111;
	shf.l.wrap.b32 	%r1258, %r1259, %r1258, %r169;
	ld.local.u32 	%r753, [%rd92+16];
	shf.l.wrap.b32 	%r1259, %r753, %r1259, %r169;
$L__BB4_111:
	shr.u32 	%r754, %r1258, 30;
	shf.l.wrap.b32 	%r755, %r1259, %r1258, 2;
	shl.b32 	%r756, %r1259, 2;
	shr.u32 	%r757, %r755, 31;
	add.s32 	%r758, %r757, %r754;
	neg.s32 	%r759, %r758;
	setp.lt.s32 	%p115, %r165, 0;
	selp.b32 	%r1260, %r759, %r758, %p115;
	xor.b32  	%r760, %r755, %r165;
	shr.s32 	%r761, %r755, 31;
	xor.b32  	%r762, %r761, %r755;
	xor.b32  	%r763, %r761, %r756;
	cvt.u64.u32 	%rd352, %r762;
	shl.b64 	%rd353, %rd352, 32;
	cvt.u64.u32 	%rd354, %r763;
	or.b64  	%rd355, %rd353, %rd354;
	cvt.rn.f64.s64 	%fd47, %rd355;
	mul.f64 	%fd48, %fd47, 0d3BF921FB54442D19;
	cvt.rn.f32.f64 	%f484, %fd48;
	neg.f32 	%f485, %f484;
	setp.lt.s32 	%p116, %r760, 0;
	selp.f32 	%f910, %f485, %f484, %p116;
$L__BB4_112:
	add.s32 	%r765, %r1260, 1;
	mul.rn.f32 	%f487, %f910, %f910;
	and.b32  	%r766, %r1260, 1;
	setp.eq.b32 	%p117, %r766, 1;
	selp.f32 	%f488, %f910, 0f3F800000, %p117;
	fma.rn.f32 	%f489, %f487, %f488, 0f00000000;
	fma.rn.f32 	%f490, %f487, 0f37CBAC00, 0fBAB607ED;
	selp.f32 	%f491, 0fB94D4153, %f490, %p117;
	selp.f32 	%f492, 0f3C0885E4, 0f3D2AAABB, %p117;
	fma.rn.f32 	%f493, %f491, %f487, %f492;
	selp.f32 	%f494, 0fBE2AAAA8, 0fBEFFFFFF, %p117;
	fma.rn.f32 	%f495, %f493, %f487, %f494;
	fma.rn.f32 	%f496, %f495, %f489, %f488;
	and.b32  	%r767, %r765, 2;
	setp.eq.s32 	%p118, %r767, 0;
	mov.f32 	%f497, 0f00000000;
	sub.f32 	%f498, %f497, %f496;
	selp.f32 	%f499, %f496, %f498, %p118;
	add.f32 	%f91, %f499, 0f3F800000;
	cvt.f64.f32 	%fd49, %f940;
	fma.rn.f64 	%fd50, %fd49, 0d400921FB54442D18, %fd2;
	cvt.rn.f32.f64 	%f92, %fd50;
	mul.f32 	%f500, %f92, 0f3F22F983;
	cvt.rni.s32.f32 	%r1264, %f500;
	cvt.rn.f32.s32 	%f501, %r1264;
	fma.rn.f32 	%f502, %f501, 0fBFC90FDA, %f92;
	fma.rn.f32 	%f503, %f501, 0fB3A22168, %f502;
	fma.rn.f32 	%f911, %f501, 0fA7C234C5, %f503;
	abs.f32 	%f94, %f92;
	setp.ltu.f32 	%p119, %f94, 0f47CE4780;
	@%p119 bra 	$L__BB4_120;
	setp.neu.f32 	%p120, %f94, 0f7F800000;
	@%p120 bra 	$L__BB4_115;
	mov.f32 	%f506, 0f00000000;
	mul.rn.f32 	%f911, %f92, %f506;
	mov.b32 	%r1264, 0;
	bra.uni 	$L__BB4_120;
$L__BB4_115:
	mov.b32 	%r179, %f92;
	shl.b32 	%r769, %r179, 8;
	or.b32  	%r180, %r769, -2147483648;
	mov.b64 	%rd565, 0;
	mov.b32 	%r1261, 0;
	mov.u64 	%rd563, __cudart_i2opi_f;
	mov.u64 	%rd564, %rd1;
$L__BB4_116:
	.pragma "nounroll";
	ld.global.nc.u32 	%r770, [%rd563];
	mad.wide.u32 	%rd358, %r770, %r180, %rd565;
	shr.u64 	%rd565, %rd358, 32;
	st.local.u32 	[%rd564], %rd358;
	add.s32 	%r1261, %r1261, 1;
	add.s64 	%rd564, %rd564, 4;
	add.s64 	%rd563, %rd563, 4;
	setp.ne.s32 	%p121, %r1261, 6;
	@%p121 bra 	$L__BB4_116;
	shr.u32 	%r771, %r179, 23;
	st.local.u32 	[%rd1+24], %rd565;
	and.b32  	%r183, %r771, 31;
	and.b32  	%r772, %r771, 224;
	add.s32 	%r773, %r772, -128;
	shr.u32 	%r774, %r773, 5;
	mul.wide.u32 	%rd359, %r774, 4;
	sub.s64 	%rd99, %rd1, %rd359;
	ld.local.u32 	%r1262, [%rd99+24];
	ld.local.u32 	%r1263, [%rd99+20];
	setp.eq.s32 	%p122, %r183, 0;
	@%p122 bra 	$L__BB4_119;
	shf.l.wrap.b32 	%r1262, %r1263, %r1262, %r183;
	ld.local.u32 	%r775, [%rd99+16];
	shf.l.wrap.b32 	%r1263, %r775, %r1263, %r183;
$L__BB4_119:
	shr.u32 	%r776, %r1262, 30;
	shf.l.wrap.b32 	%r777, %r1263, %r1262, 2;
	shl.b32 	%r778, %r1263, 2;
	shr.u32 	%r779, %r777, 31;
	add.s32 	%r780, %r779, %r776;
	neg.s32 	%r781, %r780;
	setp.lt.s32 	%p123, %r179, 0;
	selp.b32 	%r1264, %r781, %r780, %p123;
	xor.b32  	%r782, %r777, %r179;
	shr.s32 	%r783, %r777, 31;
	xor.b32  	%r784, %r783, %r777;
	xor.b32  	%r785, %r783, %r778;
	cvt.u64.u32 	%rd360, %r784;
	shl.b64 	%rd361, %rd360, 32;
	cvt.u64.u32 	%rd362, %r785;
	or.b64  	%rd363, %rd361, %rd362;
	cvt.rn.f64.s64 	%fd51, %rd363;
	mul.f64 	%fd52, %fd51, 0d3BF921FB54442D19;
	cvt.rn.f32.f64 	%f504, %fd52;
	neg.f32 	%f505, %f504;
	setp.lt.s32 	%p124, %r782, 0;
	selp.f32 	%f911, %f505, %f504, %p124;
$L__BB4_120:
	mul.rn.f32 	%f507, %f911, %f911;
	and.b32  	%r787, %r1264, 1;
	setp.eq.b32 	%p125, %r787, 1;
	selp.f32 	%f508, 0f3F800000, %f911, %p125;
	fma.rn.f32 	%f509, %f507, %f508, 0f00000000;
	fma.rn.f32 	%f510, %f507, 0f37CBAC00, 0fBAB607ED;
	selp.f32 	%f511, %f510, 0fB94D4153, %p125;
	selp.f32 	%f512, 0f3D2AAABB, 0f3C0885E4, %p125;
	fma.rn.f32 	%f513, %f511, %f507, %f512;
	selp.f32 	%f514, 0fBEFFFFFF, 0fBE2AAAA8, %p125;
	fma.rn.f32 	%f515, %f513, %f507, %f514;
	fma.rn.f32 	%f516, %f515, %f509, %f508;
	and.b32  	%r788, %r1264, 2;
	setp.eq.s32 	%p126, %r788, 0;
	mov.f32 	%f517, 0f00000000;
	sub.f32 	%f518, %f517, %f516;
	selp.f32 	%f519, %f516, %f518, %p126;
	add.f32 	%f520, %f519, 0f3F800000;
	mul.f32 	%f940, %f520, 0f3F000000;
	div.rn.f32 	%f937, %f934, %f77;
	div.rn.f32 	%f936, %f933, %f77;
	div.rn.f32 	%f935, %f932, %f77;
	mul.f32 	%f939, %f91, 0f3F000000;
	bra.uni 	$L__BB4_283;
$L__BB4_121:
	add.f32 	%f225, %f940, %f940;
	cvt.f64.f32 	%fd5, %f225;
	mul.f64 	%fd6, %fd5, 0d400921FB54442D18;
	cvt.rn.f32.f64 	%f103, %fd6;
	cvt.f64.f32 	%fd7, %f940;
	mul.f64 	%fd8, %fd7, 0d400921FB54442D18;
	cvt.rn.f32.f64 	%f104, %fd8;
	mul.f32 	%f226, %f104, 0f3F22F983;
	cvt.rni.s32.f32 	%r1268, %f226;
	cvt.rn.f32.s32 	%f227, %r1268;
	fma.rn.f32 	%f228, %f227, 0fBFC90FDA, %f104;
	fma.rn.f32 	%f229, %f227, 0fB3A22168, %f228;
	fma.rn.f32 	%f912, %f227, 0fA7C234C5, %f229;
	abs.f32 	%f106, %f104;
	setp.ltu.f32 	%p5, %f106, 0f47CE4780;
	@%p5 bra 	$L__BB4_129;
	setp.neu.f32 	%p6, %f106, 0f7F800000;
	@%p6 bra 	$L__BB4_124;
	mov.f32 	%f232, 0f00000000;
	mul.rn.f32 	%f912, %f104, %f232;
	mov.b32 	%r1268, 0;
	bra.uni 	$L__BB4_129;
$L__BB4_124:
	mov.b32 	%r193, %f104;
	shl.b32 	%r459, %r193, 8;
	or.b32  	%r194, %r459, -2147483648;
	mov.b64 	%rd568, 0;
	mov.b32 	%r1265, 0;
	mov.u64 	%rd566, __cudart_i2opi_f;
	mov.u64 	%rd567, %rd1;
$L__BB4_125:
	.pragma "nounroll";
	ld.global.nc.u32 	%r460, [%rd566];
	mad.wide.u32 	%rd246, %r460, %r194, %rd568;
	shr.u64 	%rd568, %rd246, 32;
	st.local.u32 	[%rd567], %rd246;
	add.s32 	%r1265, %r1265, 1;
	add.s64 	%rd567, %rd567, 4;
	add.s64 	%rd566, %rd566, 4;
	setp.ne.s32 	%p7, %r1265, 6;
	@%p7 bra 	$L__BB4_125;
	shr.u32 	%r461, %r193, 23;
	st.local.u32 	[%rd1+24], %rd568;
	and.b32  	%r197, %r461, 31;
	and.b32  	%r462, %r461, 224;
	add.s32 	%r463, %r462, -128;
	shr.u32 	%r464, %r463, 5;
	mul.wide.u32 	%rd247, %r464, 4;
	sub.s64 	%rd106, %rd1, %rd247;
	ld.local.u32 	%r1266, [%rd106+24];
	ld.local.u32 	%r1267, [%rd106+20];
	setp.eq.s32 	%p8, %r197, 0;
	@%p8 bra 	$L__BB4_128;
	shf.l.wrap.b32 	%r1266, %r1267, %r1266, %r197;
	ld.local.u32 	%r465, [%rd106+16];
	shf.l.wrap.b32 	%r1267, %r465, %r1267, %r197;
$L__BB4_128:
	shr.u32 	%r466, %r1266, 30;
	shf.l.wrap.b32 	%r467, %r1267, %r1266, 2;
	shl.b32 	%r468, %r1267, 2;
	shr.u32 	%r469, %r467, 31;
	add.s32 	%r470, %r469, %r466;
	neg.s32 	%r471, %r470;
	setp.lt.s32 	%p9, %r193, 0;
	selp.b32 	%r1268, %r471, %r470, %p9;
	xor.b32  	%r472, %r467, %r193;
	shr.s32 	%r473, %r467, 31;
	xor.b32  	%r474, %r473, %r467;
	xor.b32  	%r475, %r473, %r468;
	cvt.u64.u32 	%rd248, %r474;
	shl.b64 	%rd249, %rd248, 32;
	cvt.u64.u32 	%rd250, %r475;
	or.b64  	%rd251, %rd249, %rd250;
	cvt.rn.f64.s64 	%fd9, %rd251;
	mul.f64 	%fd10, %fd9, 0d3BF921FB54442D19;
	cvt.rn.f32.f64 	%f230, %fd10;
	neg.f32 	%f231, %f230;
	setp.lt.s32 	%p10, %r472, 0;
	selp.f32 	%f912, %f231, %f230, %p10;
$L__BB4_129:
	mul.rn.f32 	%f233, %f912, %f912;
	and.b32  	%r477, %r1268, 1;
	setp.eq.b32 	%p11, %r477, 1;
	selp.f32 	%f234, 0f3F800000, %f912, %p11;
	fma.rn.f32 	%f235, %f233, %f234, 0f00000000;
	fma.rn.f32 	%f236, %f233, 0f37CBAC00, 0fBAB607ED;
	selp.f32 	%f237, %f236, 0fB94D4153, %p11;
	selp.f32 	%f238, 0f3D2AAABB, 0f3C0885E4, %p11;
	fma.rn.f32 	%f239, %f237, %f233, %f238;
	selp.f32 	%f240, 0fBEFFFFFF, 0fBE2AAAA8, %p11;
	fma.rn.f32 	%f241, %f239, %f233, %f240;
	fma.rn.f32 	%f242, %f241, %f235, %f234;
	and.b32  	%r478, %r1268, 2;
	setp.eq.s32 	%p12, %r478, 0;
	mov.f32 	%f243, 0f00000000;
	sub.f32 	%f244, %f243, %f242;
	selp.f32 	%f939, %f242, %f244, %p12;
	add.f32 	%f111, %f222, %f103;
	mul.f32 	%f245, %f111, 0f3F22F983;
	cvt.rni.s32.f32 	%r1284, %f245;
	cvt.rn.f32.s32 	%f246, %r1284;
	fma.rn.f32 	%f247, %f246, 0fBFC90FDA, %f111;
	fma.rn.f32 	%f248, %f246, 0fB3A22168, %f247;
	fma.rn.f32 	%f916, %f246, 0fA7C234C5, %f248;
	abs.f32 	%f113, %f111;
	setp.ltu.f32 	%p13, %f113, 0f47CE4780;
	mov.u32 	%r1272, %r1284;
	mov.f32 	%f913, %f916;
	@%p13 bra 	$L__BB4_137;
	setp.neu.f32 	%p14, %f113, 0f7F800000;
	@%p14 bra 	$L__BB4_132;
	mov.f32 	%f251, 0f00000000;
	mul.rn.f32 	%f913, %f111, %f251;
	mov.b32 	%r1272, 0;
	bra.uni 	$L__BB4_137;
$L__BB4_132:
	mov.b32 	%r207, %f111;
	shl.b32 	%r480, %r207, 8;
	or.b32  	%r208, %r480, -2147483648;
	mov.b64 	%rd571, 0;
	mov.b32 	%r1269, 0;
	mov.u64 	%rd569, __cudart_i2opi_f;
	mov.u64 	%rd570, %rd1;
$L__BB4_133:
	.pragma "nounroll";
	ld.global.nc.u32 	%r481, [%rd569];
	mad.wide.u32 	%rd254, %r481, %r208, %rd571;
	shr.u64 	%rd571, %rd254, 32;
	st.local.u32 	[%rd570], %rd254;
	add.s32 	%r1269, %r1269, 1;
	add.s64 	%rd570, %rd570, 4;
	add.s64 	%rd569, %rd569, 4;
	setp.ne.s32 	%p15, %r1269, 6;
	@%p15 bra 	$L__BB4_133;
	shr.u32 	%r482, %r207, 23;
	st.local.u32 	[%rd1+24], %rd571;
	and.b32  	%r211, %r482, 31;
	and.b32  	%r483, %r482, 224;
	add.s32 	%r484, %r483, -128;
	shr.u32 	%r485, %r484, 5;
	mul.wide.u32 	%rd255, %r485, 4;
	sub.s64 	%rd113, %rd1, %rd255;
	ld.local.u32 	%r1270, [%rd113+24];
	ld.local.u32 	%r1271, [%rd113+20];
	setp.eq.s32 	%p16, %r211, 0;
	@%p16 bra 	$L__BB4_136;
	shf.l.wrap.b32 	%r1270, %r1271, %r1270, %r211;
	ld.local.u32 	%r486, [%rd113+16];
	shf.l.wrap.b32 	%r1271, %r486, %r1271, %r211;
$L__BB4_136:
	shr.u32 	%r487, %r1270, 30;
	shf.l.wrap.b32 	%r488, %r1271, %r1270, 2;
	shl.b32 	%r489, %r1271, 2;
	shr.u32 	%r490, %r488, 31;
	add.s32 	%r491, %r490, %r487;
	neg.s32 	%r492, %r491;
	setp.lt.s32 	%p17, %r207, 0;
	selp.b32 	%r1272, %r492, %r491, %p17;
	xor.b32  	%r493, %r488, %r207;
	shr.s32 	%r494, %r488, 31;
	xor.b32  	%r495, %r494, %r488;
	xor.b32  	%r496, %r494, %r489;
	cvt.u64.u32 	%rd256, %r495;
	shl.b64 	%rd257, %rd256, 32;
	cvt.u64.u32 	%rd258, %r496;
	or.b64  	%rd259, %rd257, %rd258;
	cvt.rn.f64.s64 	%fd11, %rd259;
	mul.f64 	%fd12, %fd11, 0d3BF921FB54442D19;
	cvt.rn.f32.f64 	%f249, %fd12;
	neg.f32 	%f250, %f249;
	setp.lt.s32 	%p18, %r493, 0;
	selp.f32 	%f913, %f250, %f249, %p18;
$L__BB4_137:
	setp.ltu.f32 	%p19, %f113, 0f47CE4780;
	add.s32 	%r498, %r1272, 1;
	mul.rn.f32 	%f252, %f913, %f913;
	and.b32  	%r499, %r1272, 1;
	setp.eq.b32 	%p20, %r499, 1;
	selp.f32 	%f253, %f913, 0f3F800000, %p20;
	fma.rn.f32 	%f254, %f252, %f253, 0f00000000;
	fma.rn.f32 	%f255, %f252, 0f37CBAC00, 0fBAB607ED;
	selp.f32 	%f256, 0fB94D4153, %f255, %p20;
	selp.f32 	%f257, 0f3C0885E4, 0f3D2AAABB, %p20;
	fma.rn.f32 	%f258, %f256, %f252, %f257;
	selp.f32 	%f259, 0fBE2AAAA8, 0fBEFFFFFF, %p20;
	fma.rn.f32 	%f260, %f258, %f252, %f259;
	fma.rn.f32 	%f261, %f260, %f254, %f253;
	and.b32  	%r500, %r498, 2;
	setp.eq.s32 	%p21, %r500, 0;
	mov.f32 	%f262, 0f00000000;
	sub.f32 	%f263, %f262, %f261;
	selp.f32 	%f264, %f261, %f263, %p21;
	mul.f32 	%f117, %f221, %f264;
	mov.u32 	%r1276, %r1284;
	mov.f32 	%f914, %f916;
	@%p19 bra 	$L__BB4_145;
	setp.neu.f32 	%p22, %f113, 0f7F800000;
	@%p22 bra 	$L__BB4_140;
	mov.f32 	%f267, 0f00000000;
	mul.rn.f32 	%f914, %f111, %f267;
	mov.b32 	%r1276, 0;
	bra.uni 	$L__BB4_145;
$L__BB4_140:
	mov.b32 	%r220, %f111;
	shl.b32 	%r502, %r220, 8;
	or.b32  	%r221, %r502, -2147483648;
	mov.b64 	%rd574, 0;
	mov.b32 	%r1273, 0;
	mov.u64 	%rd572, __cudart_i2opi_f;
	mov.u64 	%rd573, %rd1;
$L__BB4_141:
	.pragma "nounroll";
	ld.global.nc.u32 	%r503, [%rd572];
	mad.wide.u32 	%rd262, %r503, %r221, %rd574;
	shr.u64 	%rd574, %rd262, 32;
	st.local.u32 	[%rd573], %rd262;
	add.s32 	%r1273, %r1273, 1;
	add.s64 	%rd573, %rd573, 4;
	add.s64 	%rd572, %rd572, 4;
	setp.ne.s32 	%p23, %r1273, 6;
	@%p23 bra 	$L__BB4_141;
	shr.u32 	%r504, %r220, 23;
	st.local.u32 	[%rd1+24], %rd574;
	and.b32  	%r224, %r504, 31;
	and.b32  	%r505, %r504, 224;
	add.s32 	%r506, %r505, -128;
	shr.u32 	%r507, %r506, 5;
	mul.wide.u32 	%rd263, %r507, 4;
	sub.s64 	%rd120, %rd1, %rd263;
	ld.local.u32 	%r1274, [%rd120+24];
	ld.local.u32 	%r1275, [%rd120+20];
	setp.eq.s32 	%p24, %r224, 0;
	@%p24 bra 	$L__BB4_144;
	shf.l.wrap.b32 	%r1274, %r1275, %r1274, %r224;
	ld.local.u32 	%r508, [%rd120+16];
	shf.l.wrap.b32 	%r1275, %r508, %r1275, %r224;
$L__BB4_144:
	shr.u32 	%r509, %r1274, 30;
	shf.l.wrap.b32 	%r510, %r1275, %r1274, 2;
	shl.b32 	%r511, %r1275, 2;
	shr.u32 	%r512, %r510, 31;
	add.s32 	%r513, %r512, %r509;
	neg.s32 	%r514, %r513;
	setp.lt.s32 	%p25, %r220, 0;
	selp.b32 	%r1276, %r514, %r513, %p25;
	xor.b32  	%r515, %r510, %r220;
	shr.s32 	%r516, %r510, 31;
	xor.b32  	%r517, %r516, %r510;
	xor.b32  	%r518, %r516, %r511;
	cvt.u64.u32 	%rd264, %r517;
	shl.b64 	%rd265, %rd264, 32;
	cvt.u64.u32 	%rd266, %r518;
	or.b64  	%rd267, %rd265, %rd266;
	cvt.rn.f64.s64 	%fd13, %rd267;
	mul.f64 	%fd14, %fd13, 0d3BF921FB54442D19;
	cvt.rn.f32.f64 	%f265, %fd14;
	neg.f32 	%f266, %f265;
	setp.lt.s32 	%p26, %r515, 0;
	selp.f32 	%f914, %f266, %f265, %p26;
$L__BB4_145:
	setp.ltu.f32 	%p27, %f113, 0f47CE4780;
	mul.rn.f32 	%f268, %f914, %f914;
	and.b32  	%r520, %r1276, 1;
	setp.eq.b32 	%p28, %r520, 1;
	selp.f32 	%f269, 0f3F800000, %f914, %p28;
	fma.rn.f32 	%f270, %f268, %f269, 0f00000000;
	fma.rn.f32 	%f271, %f268, 0f37CBAC00, 0fBAB607ED;
	selp.f32 	%f272, %f271, 0fB94D4153, %p28;
	selp.f32 	%f273, 0f3D2AAABB, 0f3C0885E4, %p28;
	fma.rn.f32 	%f274, %f272, %f268, %f273;
	selp.f32 	%f275, 0fBEFFFFFF, 0fBE2AAAA8, %p28;
	fma.rn.f32 	%f276, %f274, %f268, %f275;
	fma.rn.f32 	%f277, %f276, %f270, %f269;
	and.b32  	%r521, %r1276, 2;
	setp.eq.s32 	%p29, %r521, 0;
	mov.f32 	%f278, 0f00000000;
	sub.f32 	%f279, %f278, %f277;
	selp.f32 	%f280, %f277, %f279, %p29;
	mul.f32 	%f281, %f221, %f280;
	fma.rn.f32 	%f282, %f939, 0f3F000000, 0f3F800000;
	mul.f32 	%f933, %f282, %f281;
	mul.f32 	%f122, %f221, %f939;
	mov.u32 	%r1280, %r1284;
	mov.f32 	%f915, %f916;
	@%p27 bra 	$L__BB4_153;
	setp.neu.f32 	%p30, %f113, 0f7F800000;
	@%p30 bra 	$L__BB4_148;
	mov.f32 	%f285, 0f00000000;
	mul.rn.f32 	%f915, %f111, %f285;
	mov.b32 	%r1280, 0;
	bra.uni 	$L__BB4_153;
$L__BB4_148:
	mov.b32 	%r233, %f111;
	mov.b64 	%rd577, 0;
	mov.b32 	%r1277, 0;
	mov.u64 	%rd575, __cudart_i2opi_f;
	shl.b32 	%r524, %r233, 8;
	or.b32  	%r525, %r524, -2147483648;
	mov.u64 	%rd576, %rd1;
$L__BB4_149:
	.pragma "nounroll";
	ld.global.nc.u32 	%r523, [%rd575];
	mad.wide.u32 	%rd270, %r523, %r525, %rd577;
	shr.u64 	%rd577, %rd270, 32;
	st.local.u32 	[%rd576], %rd270;
	add.s32 	%r1277, %r1277, 1;
	add.s64 	%rd576, %rd576, 4;
	add.s64 	%rd575, %rd575, 4;
	setp.ne.s32 	%p31, %r1277, 6;
	@%p31 bra 	$L__BB4_149;
	shr.u32 	%r526, %r233, 23;
	st.local.u32 	[%rd1+24], %rd577;
	and.b32  	%r236, %r526, 31;
	and.b32  	%r527, %r526, 224;
	add.s32 	%r528, %r527, -128;
	shr.u32 	%r529, %r528, 5;
	mul.wide.u32 	%rd271, %r529, 4;
	sub.s64 	%rd127, %rd1, %rd271;
	ld.local.u32 	%r1278, [%rd127+24];
	ld.local.u32 	%r1279, [%rd127+20];
	setp.eq.s32 	%p32, %r236, 0;
	@%p32 bra 	$L__BB4_152;
	shf.l.wrap.b32 	%r1278, %r1279, %r1278, %r236;
	ld.local.u32 	%r530, [%rd127+16];
	shf.l.wrap.b32 	%r1279, %r530, %r1279, %r236;
$L__BB4_152:
	shr.u32 	%r531, %r1278, 30;
	shf.l.wrap.b32 	%r532, %r1279, %r1278, 2;
	shl.b32 	%r533, %r1279, 2;
	shr.u32 	%r534, %r532, 31;
	add.s32 	%r535, %r534, %r531;
	neg.s32 	%r536, %r535;
	setp.lt.s32 	%p33, %r233, 0;
	selp.b32 	%r1280, %r536, %r535, %p33;
	xor.b32  	%r537, %r532, %r233;
	shr.s32 	%r538, %r532, 31;
	xor.b32  	%r539, %r538, %r532;
	xor.b32  	%r540, %r538, %r533;
	cvt.u64.u32 	%rd272, %r539;
	shl.b64 	%rd273, %rd272, 32;
	cvt.u64.u32 	%rd274, %r540;
	or.b64  	%rd275, %rd273, %rd274;
	cvt.rn.f64.s64 	%fd15, %rd275;
	mul.f64 	%fd16, %fd15, 0d3BF921FB54442D19;
	cvt.rn.f32.f64 	%f283, %fd16;
	neg.f32 	%f284, %f283;
	setp.lt.s32 	%p34, %r537, 0;
	selp.f32 	%f915, %f284, %f283, %p34;
$L__BB4_153:
	setp.ltu.f32 	%p35, %f113, 0f47CE4780;
	add.s32 	%r542, %r1280, 1;
	mul.rn.f32 	%f286, %f915, %f915;
	and.b32  	%r543, %r1280, 1;
	setp.eq.b32 	%p36, %r543, 1;
	selp.f32 	%f287, %f915, 0f3F800000, %p36;
	fma.rn.f32 	%f288, %f286, %f287, 0f00000000;
	fma.rn.f32 	%f289, %f286, 0f37CBAC00, 0fBAB607ED;
	selp.f32 	%f290, 0fB94D4153, %f289, %p36;
	selp.f32 	%f291, 0f3C0885E4, 0f3D2AAABB, %p36;
	fma.rn.f32 	%f292, %f290, %f286, %f291;
	selp.f32 	%f293, 0fBE2AAAA8, 0fBEFFFFFF, %p36;
	fma.rn.f32 	%f294, %f292, %f286, %f293;
	fma.rn.f32 	%f295, %f294, %f288, %f287;
	and.b32  	%r544, %r542, 2;
	setp.eq.s32 	%p37, %r544, 0;
	mov.f32 	%f296, 0f00000000;
	sub.f32 	%f297, %f296, %f295;
	selp.f32 	%f126, %f295, %f297, %p37;
	@%p35 bra 	$L__BB4_161;
	setp.neu.f32 	%p38, %f113, 0f7F800000;
	@%p38 bra 	$L__BB4_156;
	mov.f32 	%f300, 0f00000000;
	mul.rn.f32 	%f916, %f111, %f300;
	mov.b32 	%r1284, 0;
	bra.uni 	$L__BB4_161;
$L__BB4_156:
	mov.b32 	%r245, %f111;
	shl.b32 	%r546, %r245, 8;
	or.b32  	%r246, %r546, -2147483648;
	mov.b64 	%rd580, 0;
	mov.b32 	%r1281, 0;
	mov.u64 	%rd578, __cudart_i2opi_f;
	mov.u64 	%rd579, %rd1;
$L__BB4_157:
	.pragma "nounroll";
	ld.global.nc.u32 	%r547, [%rd578];
	mad.wide.u32 	%rd278, %r547, %r246, %rd580;
	shr.u64 	%rd580, %rd278, 32;
	st.local.u32 	[%rd579], %rd278;
	add.s32 	%r1281, %r1281, 1;
	add.s64 	%rd579, %rd579, 4;
	add.s64 	%rd578, %rd578, 4;
	setp.ne.s32 	%p39, %r1281, 6;
	@%p39 bra 	$L__BB4_157;
	shr.u32 	%r548, %r245, 23;
	st.local.u32 	[%rd1+24], %rd580;
	and.b32  	%r249, %r548, 31;
	and.b32  	%r549, %r548, 224;
	add.s32 	%r550, %r549, -128;
	shr.u32 	%r551, %r550, 5;
	mul.wide.u32 	%rd279, %r551, 4;
	sub.s64 	%rd134, %rd1, %rd279;
	ld.local.u32 	%r1282, [%rd134+24];
	ld.local.u32 	%r1283, [%rd134+20];
	setp.eq.s32 	%p40, %r249, 0;
	@%p40 bra 	$L__BB4_160;
	shf.l.wrap.b32 	%r1282, %r1283, %r1282, %r249;
	ld.local.u32 	%r552, [%rd134+16];
	shf.l.wrap.b32 	%r1283, %r552, %r1283, %r249;
$L__BB4_160:
	shr.u32 	%r553, %r1282, 30;
	shf.l.wrap.b32 	%r554, %r1283, %r1282, 2;
	shl.b32 	%r555, %r1283, 2;
	shr.u32 	%r556, %r554, 31;
	add.s32 	%r557, %r556, %r553;
	neg.s32 	%r558, %r557;
	setp.lt.s32 	%p41, %r245, 0;
	selp.b32 	%r1284, %r558, %r557, %p41;
	xor.b32  	%r559, %r554, %r245;
	shr.s32 	%r560, %r554, 31;
	xor.b32  	%r561, %r560, %r554;
	xor.b32  	%r562, %r560, %r555;
	cvt.u64.u32 	%rd280, %r561;
	shl.b64 	%rd281, %rd280, 32;
	cvt.u64.u32 	%rd282, %r562;
	or.b64  	%rd283, %rd281, %rd282;
	cvt.rn.f64.s64 	%fd17, %rd283;
	mul.f64 	%fd18, %fd17, 0d3BF921FB54442D19;
	cvt.rn.f32.f64 	%f298, %fd18;
	neg.f32 	%f299, %f298;
	setp.lt.s32 	%p42, %r559, 0;
	selp.f32 	%f916, %f299, %f298, %p42;
$L__BB4_161:
	setp.lt.f32 	%p43, %f940, 0f3F000000;
	mul.rn.f32 	%f301, %f916, %f916;
	and.b32  	%r564, %r1284, 1;
	setp.eq.b32 	%p44, %r564, 1;
	selp.f32 	%f302, 0f3F800000, %f916, %p44;
	fma.rn.f32 	%f303, %f301, %f302, 0f00000000;
	fma.rn.f32 	%f304, %f301, 0f37CBAC00, 0fBAB607ED;
	selp.f32 	%f305, %f304, 0fB94D4153, %p44;
	selp.f32 	%f306, 0f3D2AAABB, 0f3C0885E4, %p44;
	fma.rn.f32 	%f307, %f305, %f301, %f306;
	selp.f32 	%f308, 0fBEFFFFFF, 0fBE2AAAA8, %p44;
	fma.rn.f32 	%f309, %f307, %f301, %f308;
	fma.rn.f32 	%f310, %f309, %f303, %f302;
	and.b32  	%r565, %r1284, 2;
	setp.eq.s32 	%p45, %r565, 0;
	mov.f32 	%f311, 0f00000000;
	sub.f32 	%f312, %f311, %f310;
	selp.f32 	%f313, %f310, %f312, %p45;
	selp.f32 	%f314, 0f3F000000, 0fBF000000, %p43;
	mul.f32 	%f315, %f313, %f313;
	fma.rn.f32 	%f316, %f126, %f126, %f315;
	add.f32 	%f317, %f316, 0f3E800000;
	sqrt.rn.f32 	%f318, %f317;
	div.rn.f32 	%f935, %f126, %f318;
	div.rn.f32 	%f936, %f313, %f318;
	div.rn.f32 	%f937, %f314, %f318;
	cvt.f64.f32 	%fd3, %f103;
	cvt.f64.f32 	%fd4, %f222;
	fma.rn.f64 	%fd19, %fd3, 0d3FF9E3779B97F4A8, %fd4;
	cvt.rn.f32.f64 	%f133, %fd19;
	mul.f32 	%f319, %f133, 0f3F22F983;
	cvt.rni.s32.f32 	%r1288, %f319;
	cvt.rn.f32.s32 	%f320, %r1288;
	fma.rn.f32 	%f321, %f320, 0fBFC90FDA, %f133;
	fma.rn.f32 	%f322, %f320, 0fB3A22168, %f321;
	fma.rn.f32 	%f917, %f320, 0fA7C234C5, %f322;
	abs.f32 	%f135, %f133;
	setp.ltu.f32 	%p46, %f135, 0f47CE4780;
	@%p46 bra 	$L__BB4_169;
	setp.neu.f32 	%p47, %f135, 0f7F800000;
	@%p47 bra 	$L__BB4_164;
	mov.f32 	%f325, 0f00000000;
	mul.rn.f32 	%f917, %f133, %f325;
	mov.b32 	%r1288, 0;
	bra.uni 	$L__BB4_169;
$L__BB4_164:
	mov.b32 	%r259, %f133;
	mov.b64 	%rd583, 0;
	mov.b32 	%r1285, 0;
	mov.u64 	%rd581, __cudart_i2opi_f;
	shl.b32 	%r568, %r259, 8;
	or.b32  	%r569, %r568, -2147483648;
	mov.u64 	%rd582, %rd1;
$L__BB4_165:
	.pragma "nounroll";
	ld.global.nc.u32 	%r567, [%rd581];
	mad.wide.u32 	%rd286, %r567, %r569, %rd583;
	shr.u64 	%rd583, %rd286, 32;
	st.local.u32 	[%rd582], %rd286;
	add.s32 	%r1285, %r1285, 1;
	add.s64 	%rd582, %rd582, 4;
	add.s64 	%rd581, %rd581, 4;
	setp.ne.s32 	%p48, %r1285, 6;
	@%p48 bra 	$L__BB4_165;
	shr.u32 	%r570, %r259, 23;
	st.local.u32 	[%rd1+24], %rd583;
	and.b32  	%r262, %r570, 31;
	and.b32  	%r571, %r570, 224;
	add.s32 	%r572, %r571, -128;
	shr.u32 	%r573, %r572, 5;
	mul.wide.u32 	%rd287, %r573, 4;
	sub.s64 	%rd141, %rd1, %rd287;
	ld.local.u32 	%r1286, [%rd141+24];
	ld.local.u32 	%r1287, [%rd141+20];
	setp.eq.s32 	%p49, %r262, 0;
	@%p49 bra 	$L__BB4_168;
	shf.l.wrap.b32 	%r1286, %r1287, %r1286, %r262;
	ld.local.u32 	%r574, [%rd141+16];
	shf.l.wrap.b32 	%r1287, %r574, %r1287, %r262;
$L__BB4_168:
	shr.u32 	%r575, %r1286, 30;
	shf.l.wrap.b32 	%r576, %r1287, %r1286, 2;
	shl.b32 	%r577, %r1287, 2;
	shr.u32 	%r578, %r576, 31;
	add.s32 	%r579, %r578, %r575;
	neg.s32 	%r580, %r579;
	setp.lt.s32 	%p50, %r259, 0;
	selp.b32 	%r1288, %r580, %r579, %p50;
	xor.b32  	%r581, %r576, %r259;
	shr.s32 	%r582, %r576, 31;
	xor.b32  	%r583, %r582, %r576;
	xor.b32  	%r584, %r582, %r577;
	cvt.u64.u32 	%rd288, %r583;
	shl.b64 	%rd289, %rd288, 32;
	cvt.u64.u32 	%rd290, %r584;
	or.b64  	%rd291, %rd289, %rd290;
	cvt.rn.f64.s64 	%fd20, %rd291;
	mul.f64 	%fd21, %fd20, 0d3BF921FB54442D19;
	cvt.rn.f32.f64 	%f323, %fd21;
	neg.f32 	%f324, %f323;
	setp.lt.s32 	%p51, %r581, 0;
	selp.f32 	%f917, %f324, %f323, %p51;
$L__BB4_169:
	add.s32 	%r586, %r1288, 1;
	mul.rn.f32 	%f326, %f917, %f917;
	and.b32  	%r587, %r1288, 1;
	setp.eq.b32 	%p52, %r587, 1;
	selp.f32 	%f327, %f917, 0f3F800000, %p52;
	fma.rn.f32 	%f328, %f326, %f327, 0f00000000;
	fma.rn.f32 	%f329, %f326, 0f37CBAC00, 0fBAB607ED;
	selp.f32 	%f330, 0fB94D4153, %f329, %p52;
	selp.f32 	%f331, 0f3C0885E4, 0f3D2AAABB, %p52;
	fma.rn.f32 	%f332, %f330, %f326, %f331;
	selp.f32 	%f333, 0fBE2AAAA8, 0fBEFFFFFF, %p52;
	fma.rn.f32 	%f334, %f332, %f326, %f333;
	fma.rn.f32 	%f335, %f334, %f328, %f327;
	and.b32  	%r588, %r586, 2;
	setp.eq.s32 	%p53, %r588, 0;
	mov.f32 	%f336, 0f00000000;
	sub.f32 	%f337, %f336, %f335;
	selp.f32 	%f938, %f335, %f337, %p53;
	div.rn.f64 	%fd22, %fd3, 0d3FF9E3779B97F4A8;
	add.f64 	%fd23, %fd22, %fd4;
	cvt.rn.f32.f64 	%f140, %fd23;
	mul.f32 	%f338, %f140, 0f3F22F983;
	cvt.rni.s32.f32 	%r1292, %f338;
	cvt.rn.f32.s32 	%f339, %r1292;
	fma.rn.f32 	%f340, %f339, 0fBFC90FDA, %f140;
	fma.rn.f32 	%f341, %f339, 0fB3A22168, %f340;
	fma.rn.f32 	%f918, %f339, 0fA7C234C5, %f341;
	abs.f32 	%f142, %f140;
	setp.ltu.f32 	%p54, %f142, 0f47CE4780;
	@%p54 bra 	$L__BB4_177;
	setp.neu.f32 	%p55, %f142, 0f7F800000;
	@%p55 bra 	$L__BB4_172;
	mov.f32 	%f344, 0f00000000;
	mul.rn.f32 	%f918, %f140, %f344;
	mov.b32 	%r1292, 0;
	bra.uni 	$L__BB4_177;
$L__BB4_172:
	mov.b32 	%r272, %f140;
	shl.b32 	%r590, %r272, 8;
	or.b32  	%r273, %r590, -2147483648;
	mov.b64 	%rd586, 0;
	mov.b32 	%r1289, 0;
	mov.u64 	%rd584, __cudart_i2opi_f;
	mov.u64 	%rd585, %rd1;
$L__BB4_173:
	.pragma "nounroll";
	ld.global.nc.u32 	%r591, [%rd584];
	mad.wide.u32 	%rd294, %r591, %r273, %rd586;
	shr.u64 	%rd586, %rd294, 32;
	st.local.u32 	[%rd585], %rd294;
	add.s32 	%r1289, %r1289, 1;
	add.s64 	%rd585, %rd585, 4;
	add.s64 	%rd584, %rd584, 4;
	setp.ne.s32 	%p56, %r1289, 6;
	@%p56 bra 	$L__BB4_173;
	shr.u32 	%r592, %r272, 23;
	st.local.u32 	[%rd1+24], %rd586;
	and.b32  	%r276, %r592, 31;
	and.b32  	%r593, %r592, 224;
	add.s32 	%r594, %r593, -128;
	shr.u32 	%r595, %r594, 5;
	mul.wide.u32 	%rd295, %r595, 4;
	sub.s64 	%rd148, %rd1, %rd295;
	ld.local.u32 	%r1290, [%rd148+24];
	ld.local.u32 	%r1291, [%rd148+20];
	setp.eq.s32 	%p57, %r276, 0;
	@%p57 bra 	$L__BB4_176;
	shf.l.wrap.b32 	%r1290, %r1291, %r1290, %r276;
	ld.local.u32 	%r596, [%rd148+16];
	shf.l.wrap.b32 	%r1291, %r596, %r1291, %r276;
$L__BB4_176:
	shr.u32 	%r597, %r1290, 30;
	shf.l.wrap.b32 	%r598, %r1291, %r1290, 2;
	shl.b32 	%r599, %r1291, 2;
	shr.u32 	%r600, %r598, 31;
	add.s32 	%r601, %r600, %r597;
	neg.s32 	%r602, %r601;
	setp.lt.s32 	%p58, %r272, 0;
	selp.b32 	%r1292, %r602, %r601, %p58;
	xor.b32  	%r603, %r598, %r272;
	shr.s32 	%r604, %r598, 31;
	xor.b32  	%r605, %r604, %r598;
	xor.b32  	%r606, %r604, %r599;
	cvt.u64.u32 	%rd296, %r605;
	shl.b64 	%rd297, %rd296, 32;
	cvt.u64.u32 	%rd298, %r606;
	or.b64  	%rd299, %rd297, %rd298;
	cvt.rn.f64.s64 	%fd24, %rd299;
	mul.f64 	%fd25, %fd24, 0d3BF921FB54442D19;
	cvt.rn.f32.f64 	%f342, %fd25;
	neg.f32 	%f343, %f342;
	setp.lt.s32 	%p59, %r603, 0;
	selp.f32 	%f918, %f343, %f342, %p59;
$L__BB4_177:
	mul.rn.f32 	%f345, %f918, %f918;
	and.b32  	%r608, %r1292, 1;
	setp.eq.b32 	%p60, %r608, 1;
	selp.f32 	%f346, 0f3F800000, %f918, %p60;
	fma.rn.f32 	%f347, %f345, %f346, 0f00000000;
	fma.rn.f32 	%f348, %f345, 0f37CBAC00, 0fBAB607ED;
	selp.f32 	%f349, %f348, 0fB94D4153, %p60;
	selp.f32 	%f350, 0f3D2AAABB, 0f3C0885E4, %p60;
	fma.rn.f32 	%f351, %f349, %f345, %f350;
	selp.f32 	%f352, 0fBEFFFFFF, 0fBE2AAAA8, %p60;
	fma.rn.f32 	%f353, %f351, %f345, %f352;
	fma.rn.f32 	%f354, %f353, %f347, %f346;
	and.b32  	%r609, %r1292, 2;
	setp.eq.s32 	%p61, %r609, 0;
	mov.f32 	%f355, 0f00000000;
	sub.f32 	%f356, %f355, %f354;
	selp.f32 	%f357, %f354, %f356, %p61;
	add.f32 	%f358, %f357, 0f3F800000;
	mul.f32 	%f146, %f358, 0f3F000000;
	mul.f32 	%f932, %f282, %f117;
	neg.f32 	%f360, %f122;
	setp.lt.f32 	%p62, %f940, 0f3F000000;
	selp.f32 	%f934, %f122, %f360, %p62;
	mov.f32 	%f940, %f146;
	bra.uni 	$L__BB4_283;
$L__BB4_178:
	add.f32 	%f676, %f940, %f940;
	cvt.f64.f32 	%fd71, %f676;
	mul.f64 	%fd72, %fd71, 0d400921FB54442D18;
	cvt.rn.f32.f64 	%f149, %fd72;
	mul.f32 	%f677, %f940, 0f41000000;
	cvt.f64.f32 	%fd73, %f677;
	cvt.f64.f32 	%fd74, %f222;
	fma.rn.f64 	%fd75, %fd73, 0d400921FB54442D18, %fd74;
	cvt.rn.f32.f64 	%f150, %fd75;
	cvt.f64.f32 	%fd76, %f221;
	mul.f64 	%fd77, %fd76, 0d3FE3C6EF372FE951;
	cvt.rn.f32.f64 	%f151, %fd77;
	mul.f32 	%f678, %f150, 0f3F22F983;
	cvt.rni.s32.f32 	%r1340, %f678;
	cvt.rn.f32.s32 	%f679, %r1340;
	fma.rn.f32 	%f680, %f679, 0fBFC90FDA, %f150;
	fma.rn.f32 	%f681, %f679, 0fB3A22168, %f680;
	fma.rn.f32 	%f930, %f679, 0fA7C234C5, %f681;
	abs.f32 	%f153, %f150;
	setp.ltu.f32 	%p180, %f153, 0f47CE4780;
	mov.u32 	%r1296, %r1340;
	mov.f32 	%f919, %f930;
	@%p180 bra 	$L__BB4_186;
	setp.neu.f32 	%p181, %f153, 0f7F800000;
	@%p181 bra 	$L__BB4_181;
	mov.f32 	%f684, 0f00000000;
	mul.rn.f32 	%f919, %f150, %f684;
	mov.b32 	%r1296, 0;
	bra.uni 	$L__BB4_186;
$L__BB4_181:
	mov.b32 	%r286, %f150;
	shl.b32 	%r924, %r286, 8;
	or.b32  	%r287, %r924, -2147483648;
	mov.b64 	%rd589, 0;
	mov.b32 	%r1293, 0;
	mov.u64 	%rd587, __cudart_i2opi_f;
	mov.u64 	%rd588, %rd1;
$L__BB4_182:
	.pragma "nounroll";
	ld.global.nc.u32 	%r925, [%rd587];
	mad.wide.u32 	%rd414, %r925, %r287, %rd589;
	shr.u64 	%rd589, %rd414, 32;
	st.local.u32 	[%rd588], %rd414;
	add.s32 	%r1293, %r1293, 1;
	add.s64 	%rd588, %rd588, 4;
	add.s64 	%rd587, %rd587, 4;
	setp.ne.s32 	%p182, %r1293, 6;
	@%p182 bra 	$L__BB4_182;
	shr.u32 	%r926, %r286, 23;
	st.local.u32 	[%rd1+24], %rd589;
	and.b32  	%r290, %r926, 31;
	and.b32  	%r927, %r926, 224;
	add.s32 	%r928, %r927, -128;
	shr.u32 	%r929, %r928, 5;
	mul.wide.u32 	%rd415, %r929, 4;
	sub.s64 	%rd155, %rd1, %rd415;
	ld.local.u32 	%r1294, [%rd155+24];
	ld.local.u32 	%r1295, [%rd155+20];
	setp.eq.s32 	%p183, %r290, 0;
	@%p183 bra 	$L__BB4_185;
	shf.l.wrap.b32 	%r1294, %r1295, %r1294, %r290;
	ld.local.u32 	%r930, [%rd155+16];
	shf.l.wrap.b32 	%r1295, %r930, %r1295, %r290;
$L__BB4_185:
	shr.u32 	%r931, %r1294, 30;
	shf.l.wrap.b32 	%r932, %r1295, %r1294, 2;
	shl.b32 	%r933, %r1295, 2;
	shr.u32 	%r934, %r932, 31;
	add.s32 	%r935, %r934, %r931;
	neg.s32 	%r936, %r935;
	setp.lt.s32 	%p184, %r286, 0;
	selp.b32 	%r1296, %r936, %r935, %p184;
	xor.b32  	%r937, %r932, %r286;
	shr.s32 	%r938, %r932, 31;
	xor.b32  	%r939, %r938, %r932;
	xor.b32  	%r940, %r938, %r933;
	cvt.u64.u32 	%rd416, %r939;
	shl.b64 	%rd417, %rd416, 32;
	cvt.u64.u32 	%rd418, %r940;
	or.b64  	%rd419, %rd417, %rd418;
	cvt.rn.f64.s64 	%fd78, %rd419;
	mul.f64 	%fd79, %fd78, 0d3BF921FB54442D19;
	cvt.rn.f32.f64 	%f682, %fd79;
	neg.f32 	%f683, %f682;
	setp.lt.s32 	%p185, %r937, 0;
	selp.f32 	%f919, %f683, %f682, %p185;
$L__BB4_186:
	add.s32 	%r942, %r1296, 1;
	mul.rn.f32 	%f685, %f919, %f919;
	and.b32  	%r943, %r1296, 1;
	setp.eq.b32 	%p186, %r943, 1;
	selp.f32 	%f686, %f919, 0f3F800000, %p186;
	fma.rn.f32 	%f687, %f685, %f686, 0f00000000;
	fma.rn.f32 	%f688, %f685, 0f37CBAC00, 0fBAB607ED;
	selp.f32 	%f689, 0fB94D4153, %f688, %p186;
	selp.f32 	%f690, 0f3C0885E4, 0f3D2AAABB, %p186;
	fma.rn.f32 	%f691, %f689, %f685, %f690;
	selp.f32 	%f692, 0fBE2AAAA8, 0fBEFFFFFF, %p186;
	fma.rn.f32 	%f693, %f691, %f685, %f692;
	fma.rn.f32 	%f694, %f693, %f687, %f686;
	and.b32  	%r944, %r942, 2;
	setp.eq.s32 	%p187, %r944, 0;
	mov.f32 	%f695, 0f00000000;
	sub.f32 	%f696, %f695, %f694;
	selp.f32 	%f697, %f694, %f696, %p187;
	fma.rn.f32 	%f157, %f697, %f151, %f221;
	mul.f32 	%f698, %f149, 0f3F22F983;
	cvt.rni.s32.f32 	%r1336, %f698;
	cvt.rn.f32.s32 	%f699, %r1336;
	fma.rn.f32 	%f700, %f699, 0fBFC90FDA, %f149;
	fma.rn.f32 	%f701, %f699, 0fB3A22168, %f700;
	fma.rn.f32 	%f929, %f699, 0fA7C234C5, %f701;
	abs.f32 	%f159, %f149;
	setp.ltu.f32 	%p188, %f159, 0f47CE4780;
	mov.u32 	%r1300, %r1336;
	mov.f32 	%f920, %f929;
	@%p188 bra 	$L__BB4_194;
	setp.neu.f32 	%p189, %f159, 0f7F800000;
	@%p189 bra 	$L__BB4_189;
	mov.f32 	%f704, 0f00000000;
	mul.rn.f32 	%f920, %f149, %f704;
	mov.b32 	%r1300, 0;
	bra.uni 	$L__BB4_194;
$L__BB4_189:
	mov.b32 	%r300, %f149;
	shl.b32 	%r946, %r300, 8;
	or.b32  	%r301, %r946, -2147483648;
	mov.b64 	%rd592, 0;
	mov.b32 	%r1297, 0;
	mov.u64 	%rd590, __cudart_i2opi_f;
	mov.u64 	%rd591, %rd1;
$L__BB4_190:
	.pragma "nounroll";
	ld.global.nc.u32 	%r947, [%rd590];
	mad.wide.u32 	%rd422, %r947, %r301, %rd592;
	shr.u64 	%rd592, %rd422, 32;
	st.local.u32 	[%rd591], %rd422;
	add.s32 	%r1297, %r1297, 1;
	add.s64 	%rd591, %rd591, 4;
	add.s64 	%rd590, %rd590, 4;
	setp.ne.s32 	%p190, %r1297, 6;
	@%p190 bra 	$L__BB4_190;
	shr.u32 	%r948, %r300, 23;
	st.local.u32 	[%rd1+24], %rd592;
	and.b32  	%r304, %r948, 31;
	and.b32  	%r949, %r948, 224;
	add.s32 	%r950, %r949, -128;
	shr.u32 	%r951, %r950, 5;
	mul.wide.u32 	%rd423, %r951, 4;
	sub.s64 	%rd162, %rd1, %rd423;
	ld.local.u32 	%r1298, [%rd162+24];
	ld.local.u32 	%r1299, [%rd162+20];
	setp.eq.s32 	%p191, %r304, 0;
	@%p191 bra 	$L__BB4_193;
	shf.l.wrap.b32 	%r1298, %r1299, %r1298, %r304;
	ld.local.u32 	%r952, [%rd162+16];
	shf.l.wrap.b32 	%r1299, %r952, %r1299, %r304;
$L__BB4_193:
	shr.u32 	%r953, %r1298, 30;
	shf.l.wrap.b32 	%r954, %r1299, %r1298, 2;
	shl.b32 	%r955, %r1299, 2;
	shr.u32 	%r956, %r954, 31;
	add.s32 	%r957, %r956, %r953;
	neg.s32 	%r958, %r957;
	setp.lt.s32 	%p192, %r300, 0;
	selp.b32 	%r1300, %r958, %r957, %p192;
	xor.b32  	%r959, %r954, %r300;
	shr.s32 	%r960, %r954, 31;
	xor.b32  	%r961, %r960, %r954;
	xor.b32  	%r962, %r960, %r955;
	cvt.u64.u32 	%rd424, %r961;
	shl.b64 	%rd425, %rd424, 32;
	cvt.u64.u32 	%rd426, %r962;
	or.b64  	%rd427, %rd425, %rd426;
	cvt.rn.f64.s64 	%fd80, %rd427;
	mul.f64 	%fd81, %fd80, 0d3BF921FB54442D19;
	cvt.rn.f32.f64 	%f702, %fd81;
	neg.f32 	%f703, %f702;
	setp.lt.s32 	%p193, %r959, 0;
	selp.f32 	%f920, %f703, %f702, %p193;
$L__BB4_194:
	setp.ltu.f32 	%p194, %f153, 0f47CE4780;
	add.s32 	%r964, %r1300, 1;
	mul.rn.f32 	%f705, %f920, %f920;
	and.b32  	%r965, %r1300, 1;
	setp.eq.b32 	%p195, %r965, 1;
	selp.f32 	%f706, %f920, 0f3F800000, %p195;
	fma.rn.f32 	%f707, %f705, %f706, 0f00000000;
	fma.rn.f32 	%f708, %f705, 0f37CBAC00, 0fBAB607ED;
	selp.f32 	%f709, 0fB94D4153, %f708, %p195;
	selp.f32 	%f710, 0f3C0885E4, 0f3D2AAABB, %p195;
	fma.rn.f32 	%f711, %f709, %f705, %f710;
	selp.f32 	%f712, 0fBE2AAAA8, 0fBEFFFFFF, %p195;
	fma.rn.f32 	%f713, %f711, %f705, %f712;
	fma.rn.f32 	%f714, %f713, %f707, %f706;
	and.b32  	%r966, %r964, 2;
	setp.eq.s32 	%p196, %r966, 0;
	mov.f32 	%f715, 0f00000000;
	sub.f32 	%f716, %f715, %f714;
	selp.f32 	%f717, %f714, %f716, %p196;
	mul.f32 	%f932, %f157, %f717;
	mov.u32 	%r1304, %r1340;
	mov.f32 	%f921, %f930;
	@%p194 bra 	$L__BB4_202;
	setp.neu.f32 	%p197, %f153, 0f7F800000;
	@%p197 bra 	$L__BB4_197;
	mov.f32 	%f720, 0f00000000;
	mul.rn.f32 	%f921, %f150, %f720;
	mov.b32 	%r1304, 0;
	bra.uni 	$L__BB4_202;
$L__BB4_197:
	mov.b32 	%r313, %f150;
	shl.b32 	%r968, %r313, 8;
	or.b32  	%r314, %r968, -2147483648;
	mov.b64 	%rd595, 0;
	mov.b32 	%r1301, 0;
	mov.u64 	%rd593, __cudart_i2opi_f;
	mov.u64 	%rd594, %rd1;
$L__BB4_198:
	.pragma "nounroll";
	ld.global.nc.u32 	%r969, [%rd593];
	mad.wide.u32 	%rd430, %r969, %r314, %rd595;
	shr.u64 	%rd595, %rd430, 32;
	st.local.u32 	[%rd594], %rd430;
	add.s32 	%r1301, %r1301, 1;
	add.s64 	%rd594, %rd594, 4;
	add.s64 	%rd593, %rd593, 4;
	setp.ne.s32 	%p198, %r1301, 6;
	@%p198 bra 	$L__BB4_198;
	shr.u32 	%r970, %r313, 23;
	st.local.u32 	[%rd1+24], %rd595;
	and.b32  	%r317, %r970, 31;
	and.b32  	%r971, %r970, 224;
	add.s32 	%r972, %r971, -128;
	shr.u32 	%r973, %r972, 5;
	mul.wide.u32 	%rd431, %r973, 4;
	sub.s64 	%rd169, %rd1, %rd431;
	ld.local.u32 	%r1302, [%rd169+24];
	ld.local.u32 	%r1303, [%rd169+20];
	setp.eq.s32 	%p199, %r317, 0;
	@%p199 bra 	$L__BB4_201;
	shf.l.wrap.b32 	%r1302, %r1303, %r1302, %r317;
	ld.local.u32 	%r974, [%rd169+16];
	shf.l.wrap.b32 	%r1303, %r974, %r1303, %r317;
$L__BB4_201:
	shr.u32 	%r975, %r1302, 30;
	shf.l.wrap.b32 	%r976, %r1303, %r1302, 2;
	shl.b32 	%r977, %r1303, 2;
	shr.u32 	%r978, %r976, 31;
	add.s32 	%r979, %r978, %r975;
	neg.s32 	%r980, %r979;
	setp.lt.s32 	%p200, %r313, 0;
	selp.b32 	%r1304, %r980, %r979, %p200;
	xor.b32  	%r981, %r976, %r313;
	shr.s32 	%r982, %r976, 31;
	xor.b32  	%r983, %r982, %r976;
	xor.b32  	%r984, %r982, %r977;
	cvt.u64.u32 	%rd432, %r983;
	shl.b64 	%rd433, %rd432, 32;
	cvt.u64.u32 	%rd434, %r984;
	or.b64  	%rd435, %rd433, %rd434;
	cvt.rn.f64.s64 	%fd82, %rd435;
	mul.f64 	%fd83, %fd82, 0d3BF921FB54442D19;
	cvt.rn.f32.f64 	%f718, %fd83;
	neg.f32 	%f719, %f718;
	setp.lt.s32 	%p201, %r981, 0;
	selp.f32 	%f921, %f719, %f718, %p201;
$L__BB4_202:
	setp.ltu.f32 	%p202, %f159, 0f47CE4780;
	add.s32 	%r986, %r1304, 1;
	mul.rn.f32 	%f721, %f921, %f921;
	and.b32  	%r987, %r1304, 1;
	setp.eq.b32 	%p203, %r987, 1;
	selp.f32 	%f722, %f921, 0f3F800000, %p203;
	fma.rn.f32 	%f723, %f721, %f722, 0f00000000;
	fma.rn.f32 	%f724, %f721, 0f37CBAC00, 0fBAB607ED;
	selp.f32 	%f725, 0fB94D4153, %f724, %p203;
	selp.f32 	%f726, 0f3C0885E4, 0f3D2AAABB, %p203;
	fma.rn.f32 	%f727, %f725, %f721, %f726;
	selp.f32 	%f728, 0fBE2AAAA8, 0fBEFFFFFF, %p203;
	fma.rn.f32 	%f729, %f727, %f721, %f728;
	fma.rn.f32 	%f730, %f729, %f723, %f722;
	and.b32  	%r988, %r986, 2;
	setp.eq.s32 	%p204, %r988, 0;
	mov.f32 	%f731, 0f00000000;
	sub.f32 	%f732, %f731, %f730;
	selp.f32 	%f733, %f730, %f732, %p204;
	fma.rn.f32 	%f167, %f733, %f151, %f221;
	mov.u32 	%r1308, %r1336;
	mov.f32 	%f922, %f929;
	@%p202 bra 	$L__BB4_210;
	setp.neu.f32 	%p205, %f159, 0f7F800000;
	@%p205 bra 	$L__BB4_205;
	mov.f32 	%f736, 0f00000000;
	mul.rn.f32 	%f922, %f149, %f736;
	mov.b32 	%r1308, 0;
	bra.uni 	$L__BB4_210;
$L__BB4_205:
	mov.b32 	%r326, %f149;
	shl.b32 	%r990, %r326, 8;
	or.b32  	%r327, %r990, -2147483648;
	mov.b64 	%rd598, 0;
	mov.b32 	%r1305, 0;
	mov.u64 	%rd596, __cudart_i2opi_f;
	mov.u64 	%rd597, %rd1;
$L__BB4_206:
	.pragma "nounroll";
	ld.global.nc.u32 	%r991, [%rd596];
	mad.wide.u32 	%rd438, %r991, %r327, %rd598;
	shr.u64 	%rd598, %rd438, 32;
	st.local.u32 	[%rd597], %rd438;
	add.s32 	%r1305, %r1305, 1;
	add.s64 	%rd597, %rd597, 4;
	add.s64 	%rd596, %rd596, 4;
	setp.ne.s32 	%p206, %r1305, 6;
	@%p206 bra 	$L__BB4_206;
	shr.u32 	%r992, %r326, 23;
	st.local.u32 	[%rd1+24], %rd598;
	and.b32  	%r330, %r992, 31;
	and.b32  	%r993, %r992, 224;
	add.s32 	%r994, %r993, -128;
	shr.u32 	%r995, %r994, 5;
	mul.wide.u32 	%rd439, %r995, 4;
	sub.s64 	%rd176, %rd1, %rd439;
	ld.local.u32 	%r1306, [%rd176+24];
	ld.local.u32 	%r1307, [%rd176+20];
	setp.eq.s32 	%p207, %r330, 0;
	@%p207 bra 	$L__BB4_209;
	shf.l.wrap.b32 	%r1306, %r1307, %r1306, %r330;
	ld.local.u32 	%r996, [%rd176+16];
	shf.l.wrap.b32 	%r1307, %r996, %r1307, %r330;
$L__BB4_209:
	shr.u32 	%r997, %r1306, 30;
	shf.l.wrap.b32 	%r998, %r1307, %r1306, 2;
	shl.b32 	%r999, %r1307, 2;
	shr.u32 	%r1000, %r998, 31;
	add.s32 	%r1001, %r1000, %r997;
	neg.s32 	%r1002, %r1001;
	setp.lt.s32 	%p208, %r326, 0;
	selp.b32 	%r1308, %r1002, %r1001, %p208;
	xor.b32  	%r1003, %r998, %r326;
	shr.s32 	%r1004, %r998, 31;
	xor.b32  	%r1005, %r1004, %r998;
	xor.b32  	%r1006, %r1004, %r999;
	cvt.u64.u32 	%rd440, %r1005;
	shl.b64 	%rd441, %rd440, 32;
	cvt.u64.u32 	%rd442, %r1006;
	or.b64  	%rd443, %rd441, %rd442;
	cvt.rn.f64.s64 	%fd84, %rd443;
	mul.f64 	%fd85, %fd84, 0d3BF921FB54442D19;
	cvt.rn.f32.f64 	%f734, %fd85;
	neg.f32 	%f735, %f734;
	setp.lt.s32 	%p209, %r1003, 0;
	selp.f32 	%f922, %f735, %f734, %p209;
$L__BB4_210:
	setp.ltu.f32 	%p210, %f153, 0f47CE4780;
	mul.rn.f32 	%f737, %f922, %f922;
	and.b32  	%r1008, %r1308, 1;
	setp.eq.b32 	%p211, %r1008, 1;
	selp.f32 	%f738, 0f3F800000, %f922, %p211;
	fma.rn.f32 	%f739, %f737, %f738, 0f00000000;
	fma.rn.f32 	%f740, %f737, 0f37CBAC00, 0fBAB607ED;
	selp.f32 	%f741, %f740, 0fB94D4153, %p211;
	selp.f32 	%f742, 0f3D2AAABB, 0f3C0885E4, %p211;
	fma.rn.f32 	%f743, %f741, %f737, %f742;
	selp.f32 	%f744, 0fBEFFFFFF, 0fBE2AAAA8, %p211;
	fma.rn.f32 	%f745, %f743, %f737, %f744;
	fma.rn.f32 	%f746, %f745, %f739, %f738;
	and.b32  	%r1009, %r1308, 2;
	setp.eq.s32 	%p212, %r1009, 0;
	mov.f32 	%f747, 0f00000000;
	sub.f32 	%f748, %f747, %f746;
	selp.f32 	%f749, %f746, %f748, %p212;
	mul.f32 	%f933, %f167, %f749;
	mov.u32 	%r1312, %r1340;
	mov.f32 	%f923, %f930;
	@%p210 bra 	$L__BB4_218;
	setp.neu.f32 	%p213, %f153, 0f7F800000;
	@%p213 bra 	$L__BB4_213;
	mov.f32 	%f752, 0f00000000;
	mul.rn.f32 	%f923, %f150, %f752;
	mov.b32 	%r1312, 0;
	bra.uni 	$L__BB4_218;
$L__BB4_213:
	mov.b32 	%r339, %f150;
	shl.b32 	%r1011, %r339, 8;
	or.b32  	%r340, %r1011, -2147483648;
	mov.b64 	%rd601, 0;
	mov.b32 	%r1309, 0;
	mov.u64 	%rd599, __cudart_i2opi_f;
	mov.u64 	%rd600, %rd1;
$L__BB4_214:
	.pragma "nounroll";
	ld.global.nc.u32 	%r1012, [%rd599];
	mad.wide.u32 	%rd446, %r1012, %r340, %rd601;
	shr.u64 	%rd601, %rd446, 32;
	st.local.u32 	[%rd600], %rd446;
	add.s32 	%r1309, %r1309, 1;
	add.s64 	%rd600, %rd600, 4;
	add.s64 	%rd599, %rd599, 4;
	setp.ne.s32 	%p214, %r1309, 6;
	@%p214 bra 	$L__BB4_214;
	shr.u32 	%r1013, %r339, 23;
	st.local.u32 	[%rd1+24], %rd601;
	and.b32  	%r343, %r1013, 31;
	and.b32  	%r1014, %r1013, 224;
	add.s32 	%r1015, %r1014, -128;
	shr.u32 	%r1016, %r1015, 5;
	mul.wide.u32 	%rd447, %r1016, 4;
	sub.s64 	%rd183, %rd1, %rd447;
	ld.local.u32 	%r1310, [%rd183+24];
	ld.local.u32 	%r1311, [%rd183+20];
	setp.eq.s32 	%p215, %r343, 0;
	@%p215 bra 	$L__BB4_217;
	shf.l.wrap.b32 	%r1310, %r1311, %r1310, %r343;
	ld.local.u32 	%r1017, [%rd183+16];
	shf.l.wrap.b32 	%r1311, %r1017, %r1311, %r343;
$L__BB4_217:
	shr.u32 	%r1018, %r1310, 30;
	shf.l.wrap.b32 	%r1019, %r1311, %r1310, 2;
	shl.b32 	%r1020, %r1311, 2;
	shr.u32 	%r1021, %r1019, 31;
	add.s32 	%r1022, %r1021, %r1018;
	neg.s32 	%r1023, %r1022;
	setp.lt.s32 	%p216, %r339, 0;
	selp.b32 	%r1312, %r1023, %r1022, %p216;
	xor.b32  	%r1024, %r1019, %r339;
	shr.s32 	%r1025, %r1019, 31;
	xor.b32  	%r1026, %r1025, %r1019;
	xor.b32  	%r1027, %r1025, %r1020;
	cvt.u64.u32 	%rd448, %r1026;
	shl.b64 	%rd449, %rd448, 32;
	cvt.u64.u32 	%rd450, %r1027;
	or.b64  	%rd451, %rd449, %rd450;
	cvt.rn.f64.s64 	%fd86, %rd451;
	mul.f64 	%fd87, %fd86, 0d3BF921FB54442D19;
	cvt.rn.f32.f64 	%f750, %fd87;
	neg.f32 	%f751, %f750;
	setp.lt.s32 	%p217, %r1024, 0;
	selp.f32 	%f923, %f751, %f750, %p217;
$L__BB4_218:
	setp.ltu.f32 	%p218, %f153, 0f47CE4780;
	mul.rn.f32 	%f753, %f923, %f923;
	and.b32  	%r1029, %r1312, 1;
	setp.eq.b32 	%p219, %r1029, 1;
	selp.f32 	%f754, 0f3F800000, %f923, %p219;
	fma.rn.f32 	%f755, %f753, %f754, 0f00000000;
	fma.rn.f32 	%f756, %f753, 0f37CBAC00, 0fBAB607ED;
	selp.f32 	%f757, %f756, 0fB94D4153, %p219;
	selp.f32 	%f758, 0f3D2AAABB, 0f3C0885E4, %p219;
	fma.rn.f32 	%f759, %f757, %f753, %f758;
	selp.f32 	%f760, 0fBEFFFFFF, 0fBE2AAAA8, %p219;
	fma.rn.f32 	%f761, %f759, %f753, %f760;
	fma.rn.f32 	%f762, %f761, %f755, %f754;
	and.b32  	%r1030, %r1312, 2;
	setp.eq.s32 	%p220, %r1030, 0;
	mov.f32 	%f763, 0f00000000;
	sub.f32 	%f764, %f763, %f762;
	selp.f32 	%f765, %f762, %f764, %p220;
	mul.f32 	%f934, %f765, %f151;
	mov.u32 	%r1316, %r1340;
	mov.f32 	%f924, %f930;
	@%p218 bra 	$L__BB4_226;
	setp.neu.f32 	%p221, %f153, 0f7F800000;
	@%p221 bra 	$L__BB4_221;
	mov.f32 	%f768, 0f00000000;
	mul.rn.f32 	%f924, %f150, %f768;
	mov.b32 	%r1316, 0;
	bra.uni 	$L__BB4_226;
$L__BB4_221:
	mov.b32 	%r352, %f150;
	shl.b32 	%r1032, %r352, 8;
	or.b32  	%r353, %r1032, -2147483648;
	mov.b64 	%rd604, 0;
	mov.b32 	%r1313, 0;
	mov.u64 	%rd602, __cudart_i2opi_f;
	mov.u64 	%rd603, %rd1;
$L__BB4_222:
	.pragma "nounroll";
	ld.global.nc.u32 	%r1033, [%rd602];
	mad.wide.u32 	%rd454, %r1033, %r353, %rd604;
	shr.u64 	%rd604, %rd454, 32;
	st.local.u32 	[%rd603], %rd454;
	add.s32 	%r1313, %r1313, 1;
	add.s64 	%rd603, %rd603, 4;
	add.s64 	%rd602, %rd602, 4;
	setp.ne.s32 	%p222, %r1313, 6;
	@%p222 bra 	$L__BB4_222;
	shr.u32 	%r1034, %r352, 23;
	st.local.u32 	[%rd1+24], %rd604;
	and.b32  	%r356, %r1034, 31;
	and.b32  	%r1035, %r1034, 224;
	add.s32 	%r1036, %r1035, -128;
	shr.u32 	%r1037, %r1036, 5;
	mul.wide.u32 	%rd455, %r1037, 4;
	sub.s64 	%rd190, %rd1, %rd455;
	ld.local.u32 	%r1314, [%rd190+24];
	ld.local.u32 	%r1315, [%rd190+20];
	setp.eq.s32 	%p223, %r356, 0;
	@%p223 bra 	$L__BB4_225;
	shf.l.wrap.b32 	%r1314, %r1315, %r1314, %r356;
	ld.local.u32 	%r1038, [%rd190+16];
	shf.l.wrap.b32 	%r1315, %r1038, %r1315, %r356;
$L__BB4_225:
	shr.u32 	%r1039, %r1314, 30;
	shf.l.wrap.b32 	%r1040, %r1315, %r1314, 2;
	shl.b32 	%r1041, %r1315, 2;
	shr.u32 	%r1042, %r1040, 31;
	add.s32 	%r1043, %r1042, %r1039;
	neg.s32 	%r1044, %r1043;
	setp.lt.s32 	%p224, %r352, 0;
	selp.b32 	%r1316, %r1044, %r1043, %p224;
	xor.b32  	%r1045, %r1040, %r352;
	shr.s32 	%r1046, %r1040, 31;
	xor.b32  	%r1047, %r1046, %r1040;
	xor.b32  	%r1048, %r1046, %r1041;
	cvt.u64.u32 	%rd456, %r1047;
	shl.b64 	%rd457, %rd456, 32;
	cvt.u64.u32 	%rd458, %r1048;
	or.b64  	%rd459, %rd457, %rd458;
	cvt.rn.f64.s64 	%fd88, %rd459;
	mul.f64 	%fd89, %fd88, 0d3BF921FB54442D19;
	cvt.rn.f32.f64 	%f766, %fd89;
	neg.f32 	%f767, %f766;
	setp.lt.s32 	%p225, %r1045, 0;
	selp.f32 	%f924, %f767, %f766, %p225;
$L__BB4_226:
	setp.ltu.f32 	%p226, %f159, 0f47CE4780;
	add.s32 	%r1050, %r1316, 1;
	mul.rn.f32 	%f769, %f924, %f924;
	and.b32  	%r1051, %r1316, 1;
	setp.eq.b32 	%p227, %r1051, 1;
	selp.f32 	%f770, %f924, 0f3F800000, %p227;
	fma.rn.f32 	%f771, %f769, %f770, 0f00000000;
	fma.rn.f32 	%f772, %f769, 0f37CBAC00, 0fBAB607ED;
	selp.f32 	%f773, 0fB94D4153, %f772, %p227;
	selp.f32 	%f774, 0f3C0885E4, 0f3D2AAABB, %p227;
	fma.rn.f32 	%f775, %f773, %f769, %f774;
	selp.f32 	%f776, 0fBE2AAAA8, 0fBEFFFFFF, %p227;
	fma.rn.f32 	%f777, %f775, %f769, %f776;
	fma.rn.f32 	%f778, %f777, %f771, %f770;
	and.b32  	%r1052, %r1050, 2;
	setp.eq.s32 	%p228, %r1052, 0;
	mov.f32 	%f779, 0f00000000;
	sub.f32 	%f780, %f779, %f778;
	selp.f32 	%f179, %f778, %f780, %p228;
	mov.u32 	%r1320, %r1336;
	mov.f32 	%f925, %f929;
	@%p226 bra 	$L__BB4_234;
	setp.neu.f32 	%p229, %f159, 0f7F800000;
	@%p229 bra 	$L__BB4_229;
	mov.f32 	%f783, 0f00000000;
	mul.rn.f32 	%f925, %f149, %f783;
	mov.b32 	%r1320, 0;
	bra.uni 	$L__BB4_234;
$L__BB4_229:
	mov.b32 	%r365, %f149;
	mov.b64 	%rd607, 0;
	mov.b32 	%r1317, 0;
	mov.u64 	%rd605, __cudart_i2opi_f;
	shl.b32 	%r1055, %r365, 8;
	or.b32  	%r1056, %r1055, -2147483648;
	mov.u64 	%rd606, %rd1;
$L__BB4_230:
	.pragma "nounroll";
	ld.global.nc.u32 	%r1054, [%rd605];
	mad.wide.u32 	%rd462, %r1054, %r1056, %rd607;
	shr.u64 	%rd607, %rd462, 32;
	st.local.u32 	[%rd606], %rd462;
	add.s32 	%r1317, %r1317, 1;
	add.s64 	%rd606, %rd606, 4;
	add.s64 	%rd605, %rd605, 4;
	setp.ne.s32 	%p230, %r1317, 6;
	@%p230 bra 	$L__BB4_230;
	shr.u32 	%r1057, %r365, 23;
	st.local.u32 	[%rd1+24], %rd607;
	and.b32  	%r368, %r1057, 31;
	and.b32  	%r1058, %r1057, 224;
	add.s32 	%r1059, %r1058, -128;
	shr.u32 	%r1060, %r1059, 5;
	mul.wide.u32 	%rd463, %r1060, 4;
	sub.s64 	%rd197, %rd1, %rd463;
	ld.local.u32 	%r1318, [%rd197+24];
	ld.local.u32 	%r1319, [%rd197+20];
	setp.eq.s32 	%p231, %r368, 0;
	@%p231 bra 	$L__BB4_233;
	shf.l.wrap.b32 	%r1318, %r1319, %r1318, %r368;
	ld.local.u32 	%r1061, [%rd197+16];
	shf.l.wrap.b32 	%r1319, %r1061, %r1319, %r368;
$L__BB4_233:
	shr.u32 	%r1062, %r1318, 30;
	shf.l.wrap.b32 	%r1063, %r1319, %r1318, 2;
	shl.b32 	%r1064, %r1319, 2;
	shr.u32 	%r1065, %r1063, 31;
	add.s32 	%r1066, %r1065, %r1062;
	neg.s32 	%r1067, %r1066;
	setp.lt.s32 	%p232, %r365, 0;
	selp.b32 	%r1320, %r1067, %r1066, %p232;
	xor.b32  	%r1068, %r1063, %r365;
	shr.s32 	%r1069, %r1063, 31;
	xor.b32  	%r1070, %r1069, %r1063;
	xor.b32  	%r1071, %r1069, %r1064;
	cvt.u64.u32 	%rd464, %r1070;
	shl.b64 	%rd465, %rd464, 32;
	cvt.u64.u32 	%rd466, %r1071;
	or.b64  	%rd467, %rd465, %rd466;
	cvt.rn.f64.s64 	%fd90, %rd467;
	mul.f64 	%fd91, %fd90, 0d3BF921FB54442D19;
	cvt.rn.f32.f64 	%f781, %fd91;
	neg.f32 	%f782, %f781;
	setp.lt.s32 	%p233, %r1068, 0;
	selp.f32 	%f925, %f782, %f781, %p233;
$L__BB4_234:
	setp.ltu.f32 	%p234, %f153, 0f47CE4780;
	add.s32 	%r1073, %r1320, 1;
	mul.rn.f32 	%f784, %f925, %f925;
	and.b32  	%r1074, %r1320, 1;
	setp.eq.b32 	%p235, %r1074, 1;
	selp.f32 	%f785, %f925, 0f3F800000, %p235;
	fma.rn.f32 	%f786, %f784, %f785, 0f00000000;
	fma.rn.f32 	%f787, %f784, 0f37CBAC00, 0fBAB607ED;
	selp.f32 	%f788, 0fB94D4153, %f787, %p235;
	selp.f32 	%f789, 0f3C0885E4, 0f3D2AAABB, %p235;
	fma.rn.f32 	%f790, %f788, %f784, %f789;
	selp.f32 	%f791, 0fBE2AAAA8, 0fBEFFFFFF, %p235;
	fma.rn.f32 	%f792, %f790, %f784, %f791;
	fma.rn.f32 	%f793, %f792, %f786, %f785;
	and.b32  	%r1075, %r1073, 2;
	setp.eq.s32 	%p236, %r1075, 0;
	mov.f32 	%f794, 0f00000000;
	sub.f32 	%f795, %f794, %f793;
	selp.f32 	%f796, %f793, %f795, %p236;
	mul.f32 	%f935, %f179, %f796;
	mov.u32 	%r1324, %r1340;
	mov.f32 	%f926, %f930;
	@%p234 bra 	$L__BB4_242;
	setp.neu.f32 	%p237, %f153, 0f7F800000;
	@%p237 bra 	$L__BB4_237;
	mov.f32 	%f799, 0f00000000;
	mul.rn.f32 	%f926, %f150, %f799;
	mov.b32 	%r1324, 0;
	bra.uni 	$L__BB4_242;
$L__BB4_237:
	mov.b32 	%r377, %f150;
	mov.b64 	%rd610, 0;
	mov.b32 	%r1321, 0;
	mov.u64 	%rd608, __cudart_i2opi_f;
	shl.b32 	%r1078, %r377, 8;
	or.b32  	%r1079, %r1078, -2147483648;
	mov.u64 	%rd609, %rd1;
$L__BB4_238:
	.pragma "nounroll";
	ld.global.nc.u32 	%r1077, [%rd608];
	mad.wide.u32 	%rd470, %r1077, %r1079, %rd610;
	shr.u64 	%rd610, %rd470, 32;
	st.local.u32 	[%rd609], %rd470;
	add.s32 	%r1321, %r1321, 1;
	add.s64 	%rd609, %rd609, 4;
	add.s64 	%rd608, %rd608, 4;
	setp.ne.s32 	%p238, %r1321, 6;
	@%p238 bra 	$L__BB4_238;
	shr.u32 	%r1080, %r377, 23;
	st.local.u32 	[%rd1+24], %rd610;
	and.b32  	%r380, %r1080, 31;
	and.b32  	%r1081, %r1080, 224;
	add.s32 	%r1082, %r1081, -128;
	shr.u32 	%r1083, %r1082, 5;
	mul.wide.u32 	%rd471, %r1083, 4;
	sub.s64 	%rd204, %rd1, %rd471;
	ld.local.u32 	%r1322, [%rd204+24];
	ld.local.u32 	%r1323, [%rd204+20];
	setp.eq.s32 	%p239, %r380, 0;
	@%p239 bra 	$L__BB4_241;
	shf.l.wrap.b32 	%r1322, %r1323, %r1322, %r380;
	ld.local.u32 	%r1084, [%rd204+16];
	shf.l.wrap.b32 	%r1323, %r1084, %r1323, %r380;
$L__BB4_241:
	shr.u32 	%r1085, %r1322, 30;
	shf.l.wrap.b32 	%r1086, %r1323, %r1322, 2;
	shl.b32 	%r1087, %r1323, 2;
	shr.u32 	%r1088, %r1086, 31;
	add.s32 	%r1089, %r1088, %r1085;
	neg.s32 	%r1090, %r1089;
	setp.lt.s32 	%p240, %r377, 0;
	selp.b32 	%r1324, %r1090, %r1089, %p240;
	xor.b32  	%r1091, %r1086, %r377;
	shr.s32 	%r1092, %r1086, 31;
	xor.b32  	%r1093, %r1092, %r1086;
	xor.b32  	%r1094, %r1092, %r1087;
	cvt.u64.u32 	%rd472, %r1093;
	shl.b64 	%rd473, %rd472, 32;
	cvt.u64.u32 	%rd474, %r1094;
	or.b64  	%rd475, %rd473, %rd474;
	cvt.rn.f64.s64 	%fd92, %rd475;
	mul.f64 	%fd93, %fd92, 0d3BF921FB54442D19;
	cvt.rn.f32.f64 	%f797, %fd93;
	neg.f32 	%f798, %f797;
	setp.lt.s32 	%p241, %r1091, 0;
	selp.f32 	%f926, %f798, %f797, %p241;
$L__BB4_242:
	setp.ltu.f32 	%p242, %f159, 0f47CE4780;
	add.s32 	%r1096, %r1324, 1;
	mul.rn.f32 	%f800, %f926, %f926;
	and.b32  	%r1097, %r1324, 1;
	setp.eq.b32 	%p243, %r1097, 1;
	selp.f32 	%f801, %f926, 0f3F800000, %p243;
	fma.rn.f32 	%f802, %f800, %f801, 0f00000000;
	fma.rn.f32 	%f803, %f800, 0f37CBAC00, 0fBAB607ED;
	selp.f32 	%f804, 0fB94D4153, %f803, %p243;
	selp.f32 	%f805, 0f3C0885E4, 0f3D2AAABB, %p243;
	fma.rn.f32 	%f806, %f804, %f800, %f805;
	selp.f32 	%f807, 0fBE2AAAA8, 0fBEFFFFFF, %p243;
	fma.rn.f32 	%f808, %f806, %f800, %f807;
	fma.rn.f32 	%f809, %f808, %f802, %f801;
	and.b32  	%r1098, %r1096, 2;
	setp.eq.s32 	%p244, %r1098, 0;
	mov.f32 	%f810, 0f00000000;
	sub.f32 	%f811, %f810, %f809;
	selp.f32 	%f187, %f809, %f811, %p244;
	mov.u32 	%r1328, %r1336;
	mov.f32 	%f927, %f929;
	@%p242 bra 	$L__BB4_250;
	setp.neu.f32 	%p245, %f159, 0f7F800000;
	@%p245 bra 	$L__BB4_245;
	mov.f32 	%f814, 0f00000000;
	mul.rn.f32 	%f927, %f149, %f814;
	mov.b32 	%r1328, 0;
	bra.uni 	$L__BB4_250;
$L__BB4_245:
	mov.b32 	%r389, %f149;
	mov.b64 	%rd613, 0;
	mov.b32 	%r1325, 0;
	mov.u64 	%rd611, __cudart_i2opi_f;
	shl.b32 	%r1101, %r389, 8;
	or.b32  	%r1102, %r1101, -2147483648;
	mov.u64 	%rd612, %rd1;
$L__BB4_246:
	.pragma "nounroll";
	ld.global.nc.u32 	%r1100, [%rd611];
	mad.wide.u32 	%rd478, %r1100, %r1102, %rd613;
	shr.u64 	%rd613, %rd478, 32;
	st.local.u32 	[%rd612], %rd478;
	add.s32 	%r1325, %r1325, 1;
	add.s64 	%rd612, %rd612, 4;
	add.s64 	%rd611, %rd611, 4;
	setp.ne.s32 	%p246, %r1325, 6;
	@%p246 bra 	$L__BB4_246;
	shr.u32 	%r1103, %r389, 23;
	st.local.u32 	[%rd1+24], %rd613;
	and.b32  	%r392, %r1103, 31;
	and.b32  	%r1104, %r1103, 224;
	add.s32 	%r1105, %r1104, -128;
	shr.u32 	%r1106, %r1105, 5;
	mul.wide.u32 	%rd479, %r1106, 4;
	sub.s64 	%rd211, %rd1, %rd479;
	ld.local.u32 	%r1326, [%rd211+24];
	ld.local.u32 	%r1327, [%rd211+20];
	setp.eq.s32 	%p247, %r392, 0;
	@%p247 bra 	$L__BB4_249;
	shf.l.wrap.b32 	%r1326, %r1327, %r1326, %r392;
	ld.local.u32 	%r1107, [%rd211+16];
	shf.l.wrap.b32 	%r1327, %r1107, %r1327, %r392;
$L__BB4_249:
	shr.u32 	%r1108, %r1326, 30;
	shf.l.wrap.b32 	%r1109, %r1327, %r1326, 2;
	shl.b32 	%r1110, %r1327, 2;
	shr.u32 	%r1111, %r1109, 31;
	add.s32 	%r1112, %r1111, %r1108;
	neg.s32 	%r1113, %r1112;
	setp.lt.s32 	%p248, %r389, 0;
	selp.b32 	%r1328, %r1113, %r1112, %p248;
	xor.b32  	%r1114, %r1109, %r389;
	shr.s32 	%r1115, %r1109, 31;
	xor.b32  	%r1116, %r1115, %r1109;
	xor.b32  	%r1117, %r1115, %r1110;
	cvt.u64.u32 	%rd480, %r1116;
	shl.b64 	%rd481, %rd480, 32;
	cvt.u64.u32 	%rd482, %r1117;
	or.b64  	%rd483, %rd481, %rd482;
	cvt.rn.f64.s64 	%fd94, %rd483;
	mul.f64 	%fd95, %fd94, 0d3BF921FB54442D19;
	cvt.rn.f32.f64 	%f812, %fd95;
	neg.f32 	%f813, %f812;
	setp.lt.s32 	%p249, %r1114, 0;
	selp.f32 	%f927, %f813, %f812, %p249;
$L__BB4_250:
	setp.ltu.f32 	%p250, %f153, 0f47CE4780;
	mul.rn.f32 	%f815, %f927, %f927;
	and.b32  	%r1119, %r1328, 1;
	setp.eq.b32 	%p251, %r1119, 1;
	selp.f32 	%f816, 0f3F800000, %f927, %p251;
	fma.rn.f32 	%f817, %f815, %f816, 0f00000000;
	fma.rn.f32 	%f818, %f815, 0f37CBAC00, 0fBAB607ED;
	selp.f32 	%f819, %f818, 0fB94D4153, %p251;
	selp.f32 	%f820, 0f3D2AAABB, 0f3C0885E4, %p251;
	fma.rn.f32 	%f821, %f819, %f815, %f820;
	selp.f32 	%f822, 0fBEFFFFFF, 0fBE2AAAA8, %p251;
	fma.rn.f32 	%f823, %f821, %f815, %f822;
	fma.rn.f32 	%f824, %f823, %f817, %f816;
	and.b32  	%r1120, %r1328, 2;
	setp.eq.s32 	%p252, %r1120, 0;
	mov.f32 	%f825, 0f00000000;
	sub.f32 	%f826, %f825, %f824;
	selp.f32 	%f827, %f824, %f826, %p252;
	mul.f32 	%f936, %f187, %f827;
	mov.u32 	%r1332, %r1340;
	mov.f32 	%f928, %f930;
	@%p250 bra 	$L__BB4_258;
	setp.neu.f32 	%p253, %f153, 0f7F800000;
	@%p253 bra 	$L__BB4_253;
	mov.f32 	%f830, 0f00000000;
	mul.rn.f32 	%f928, %f150, %f830;
	mov.b32 	%r1332, 0;
	bra.uni 	$L__BB4_258;
$L__BB4_253:
	mov.b32 	%r401, %f150;
	mov.b64 	%rd616, 0;
	mov.b32 	%r1329, 0;
	mov.u64 	%rd614, __cudart_i2opi_f;
	shl.b32 	%r1123, %r401, 8;
	or.b32  	%r1124, %r1123, -2147483648;
	mov.u64 	%rd615, %rd1;
$L__BB4_254:
	.pragma "nounroll";
	ld.global.nc.u32 	%r1122, [%rd614];
	mad.wide.u32 	%rd486, %r1122, %r1124, %rd616;
	shr.u64 	%rd616, %rd486, 32;
	st.local.u32 	[%rd615], %rd486;
	add.s32 	%r1329, %r1329, 1;
	add.s64 	%rd615, %rd615, 4;
	add.s64 	%rd614, %rd614, 4;
	setp.ne.s32 	%p254, %r1329, 6;
	@%p254 bra 	$L__BB4_254;
	shr.u32 	%r1125, %r401, 23;
	st.local.u32 	[%rd1+24], %rd616;
	and.b32  	%r404, %r1125, 31;
	and.b32  	%r1126, %r1125, 224;
	add.s32 	%r1127, %r1126, -128;
	shr.u32 	%r1128, %r1127, 5;
	mul.wide.u32 	%rd487, %r1128, 4;
	sub.s64 	%rd218, %rd1, %rd487;
	ld.local.u32 	%r1330, [%rd218+24];
	ld.local.u32 	%r1331, [%rd218+20];
	setp.eq.s32 	%p255, %r404, 0;
	@%p255 bra 	$L__BB4_257;
	shf.l.wrap.b32 	%r1330, %r1331, %r1330, %r404;
	ld.local.u32 	%r1129, [%rd218+16];
	shf.l.wrap.b32 	%r1331, %r1129, %r1331, %r404;
$L__BB4_257:
	shr.u32 	%r1130, %r1330, 30;
	shf.l.wrap.b32 	%r1131, %r1331, %r1330, 2;
	shl.b32 	%r1132, %r1331, 2;
	shr.u32 	%r1133, %r1131, 31;
	add.s32 	%r1134, %r1133, %r1130;
	neg.s32 	%r1135, %r1134;
	setp.lt.s32 	%p256, %r401, 0;
	selp.b32 	%r1332, %r1135, %r1134, %p256;
	xor.b32  	%r1136, %r1131, %r401;
	shr.s32 	%r1137, %r1131, 31;
	xor.b32  	%r1138, %r1137, %r1131;
	xor.b32  	%r1139, %r1137, %r1132;
	cvt.u64.u32 	%rd488, %r1138;
	shl.b64 	%rd489, %rd488, 32;
	cvt.u64.u32 	%rd490, %r1139;
	or.b64  	%rd491, %rd489, %rd490;
	cvt.rn.f64.s64 	%fd96, %rd491;
	mul.f64 	%fd97, %fd96, 0d3BF921FB54442D19;
	cvt.rn.f32.f64 	%f828, %fd97;
	neg.f32 	%f829, %f828;
	setp.lt.s32 	%p257, %r1136, 0;
	selp.f32 	%f928, %f829, %f828, %p257;
$L__BB4_258:
	setp.ltu.f32 	%p258, %f159, 0f47CE4780;
	mul.rn.f32 	%f831, %f928, %f928;
	and.b32  	%r1141, %r1332, 1;
	setp.eq.b32 	%p259, %r1141, 1;
	selp.f32 	%f832, 0f3F800000, %f928, %p259;
	fma.rn.f32 	%f833, %f831, %f832, 0f00000000;
	fma.rn.f32 	%f834, %f831, 0f37CBAC00, 0fBAB607ED;
	selp.f32 	%f835, %f834, 0fB94D4153, %p259;
	selp.f32 	%f836, 0f3D2AAABB, 0f3C0885E4, %p259;
	fma.rn.f32 	%f837, %f835, %f831, %f836;
	selp.f32 	%f838, 0fBEFFFFFF, 0fBE2AAAA8, %p259;
	fma.rn.f32 	%f839, %f837, %f831, %f838;
	fma.rn.f32 	%f840, %f839, %f833, %f832;
	and.b32  	%r1142, %r1332, 2;
	setp.eq.s32 	%p260, %r1142, 0;
	mov.f32 	%f841, 0f00000000;
	sub.f32 	%f842, %f841, %f840;
	selp.f32 	%f937, %f840, %f842, %p260;
	@%p258 bra 	$L__BB4_266;
	setp.neu.f32 	%p261, %f159, 0f7F800000;
	@%p261 bra 	$L__BB4_261;
	mov.f32 	%f845, 0f00000000;
	mul.rn.f32 	%f929, %f149, %f845;
	mov.b32 	%r1336, 0;
	bra.uni 	$L__BB4_266;
$L__BB4_261:
	mov.b32 	%r413, %f149;
	shl.b32 	%r1144, %r413, 8;
	or.b32  	%r414, %r1144, -2147483648;
	mov.b64 	%rd619, 0;
	mov.b32 	%r1333, 0;
	mov.u64 	%rd617, __cudart_i2opi_f;
	mov.u64 	%rd618, %rd1;
$L__BB4_262:
	.pragma "nounroll";
	ld.global.nc.u32 	%r1145, [%rd617];
	mad.wide.u32 	%rd494, %r1145, %r414, %rd619;
	shr.u64 	%rd619, %rd494, 32;
	st.local.u32 	[%rd618], %rd494;
	add.s32 	%r1333, %r1333, 1;
	add.s64 	%rd618, %rd618, 4;
	add.s64 	%rd617, %rd617, 4;
	setp.ne.s32 	%p262, %r1333, 6;
	@%p262 bra 	$L__BB4_262;
	shr.u32 	%r1146, %r413, 23;
	st.local.u32 	[%rd1+24], %rd619;
	and.b32  	%r417, %r1146, 31;
	and.b32  	%r1147, %r1146, 224;
	add.s32 	%r1148, %r1147, -128;
	shr.u32 	%r1149, %r1148, 5;
	mul.wide.u32 	%rd495, %r1149, 4;
	sub.s64 	%rd225, %rd1, %rd495;
	ld.local.u32 	%r1334, [%rd225+24];
	ld.local.u32 	%r1335, [%rd225+20];
	setp.eq.s32 	%p263, %r417, 0;
	@%p263 bra 	$L__BB4_265;
	shf.l.wrap.b32 	%r1334, %r1335, %r1334, %r417;
	ld.local.u32 	%r1150, [%rd225+16];
	shf.l.wrap.b32 	%r1335, %r1150, %r1335, %r417;
$L__BB4_265:
	shr.u32 	%r1151, %r1334, 30;
	shf.l.wrap.b32 	%r1152, %r1335, %r1334, 2;
	shl.b32 	%r1153, %r1335, 2;
	shr.u32 	%r1154, %r1152, 31;
	add.s32 	%r1155, %r1154, %r1151;
	neg.s32 	%r1156, %r1155;
	setp.lt.s32 	%p264, %r413, 0;
	selp.b32 	%r1336, %r1156, %r1155, %p264;
	xor.b32  	%r1157, %r1152, %r413;
	shr.s32 	%r1158, %r1152, 31;
	xor.b32  	%r1159, %r1158, %r1152;
	xor.b32  	%r1160, %r1158, %r1153;
	cvt.u64.u32 	%rd496, %r1159;
	shl.b64 	%rd497, %rd496, 32;
	cvt.u64.u32 	%rd498, %r1160;
	or.b64  	%rd499, %rd497, %rd498;
	cvt.rn.f64.s64 	%fd98, %rd499;
	mul.f64 	%fd99, %fd98, 0d3BF921FB54442D19;
	cvt.rn.f32.f64 	%f843, %fd99;
	neg.f32 	%f844, %f843;
	setp.lt.s32 	%p265, %r1157, 0;
	selp.f32 	%f929, %f844, %f843, %p265;
$L__BB4_266:
	setp.ltu.f32 	%p266, %f153, 0f47CE4780;
	add.s32 	%r1162, %r1336, 1;
	mul.rn.f32 	%f846, %f929, %f929;
	and.b32  	%r1163, %r1336, 1;
	setp.eq.b32 	%p267, %r1163, 1;
	selp.f32 	%f847, %f929, 0f3F800000, %p267;
	fma.rn.f32 	%f848, %f846, %f847, 0f00000000;
	fma.rn.f32 	%f849, %f846, 0f37CBAC00, 0fBAB607ED;
	selp.f32 	%f850, 0fB94D4153, %f849, %p267;
	selp.f32 	%f851, 0f3C0885E4, 0f3D2AAABB, %p267;
	fma.rn.f32 	%f852, %f850, %f846, %f851;
	selp.f32 	%f853, 0fBE2AAAA8, 0fBEFFFFFF, %p267;
	fma.rn.f32 	%f854, %f852, %f846, %f853;
	fma.rn.f32 	%f855, %f854, %f848, %f847;
	and.b32  	%r1164, %r1162, 2;
	setp.eq.s32 	%p268, %r1164, 0;
	mov.f32 	%f856, 0f00000000;
	sub.f32 	%f857, %f856, %f855;
	selp.f32 	%f938, %f855, %f857, %p268;
	@%p266 bra 	$L__BB4_274;
	setp.neu.f32 	%p269, %f153, 0f7F800000;
	@%p269 bra 	$L__BB4_269;
	mov.f32 	%f860, 0f00000000;
	mul.rn.f32 	%f930, %f150, %f860;
	mov.b32 	%r1340, 0;
	bra.uni 	$L__BB4_274;
$L__BB4_269:
	mov.b32 	%r426, %f150;
	shl.b32 	%r1166, %r426, 8;
	or.b32  	%r427, %r1166, -2147483648;
	mov.b64 	%rd622, 0;
	mov.b32 	%r1337, 0;
	mov.u64 	%rd620, __cudart_i2opi_f;
	mov.u64 	%rd621, %rd1;
$L__BB4_270:
	.pragma "nounroll";
	ld.global.nc.u32 	%r1167, [%rd620];
	mad.wide.u32 	%rd502, %r1167, %r427, %rd622;
	shr.u64 	%rd622, %rd502, 32;
	st.local.u32 	[%rd621], %rd502;
	add.s32 	%r1337, %r1337, 1;
	add.s64 	%rd621, %rd621, 4;
	add.s64 	%rd620, %rd620, 4;
	setp.ne.s32 	%p270, %r1337, 6;
	@%p270 bra 	$L__BB4_270;
	shr.u32 	%r1168, %r426, 23;
	st.local.u32 	[%rd1+24], %rd622;
	and.b32  	%r430, %r1168, 31;
	and.b32  	%r1169, %r1168, 224;
	add.s32 	%r1170, %r1169, -128;
	shr.u32 	%r1171, %r1170, 5;
	mul.wide.u32 	%rd503, %r1171, 4;
	sub.s64 	%rd232, %rd1, %rd503;
	ld.local.u32 	%r1338, [%rd232+24];
	ld.local.u32 	%r1339, [%rd232+20];
	setp.eq.s32 	%p271, %r430, 0;
	@%p271 bra 	$L__BB4_273;
	shf.l.wrap.b32 	%r1338, %r1339, %r1338, %r430;
	ld.local.u32 	%r1172, [%rd232+16];
	shf.l.wrap.b32 	%r1339, %r1172, %r1339, %r430;
$L__BB4_273:
	shr.u32 	%r1173, %r1338, 30;
	shf.l.wrap.b32 	%r1174, %r1339, %r1338, 2;
	shl.b32 	%r1175, %r1339, 2;
	shr.u32 	%r1176, %r1174, 31;
	add.s32 	%r1177, %r1176, %r1173;
	neg.s32 	%r1178, %r1177;
	setp.lt.s32 	%p272, %r426, 0;
	selp.b32 	%r1340, %r1178, %r1177, %p272;
	xor.b32  	%r1179, %r1174, %r426;
	shr.s32 	%r1180, %r1174, 31;
	xor.b32  	%r1181, %r1180, %r1174;
	xor.b32  	%r1182, %r1180, %r1175;
	cvt.u64.u32 	%rd504, %r1181;
	shl.b64 	%rd505, %rd504, 32;
	cvt.u64.u32 	%rd506, %r1182;
	or.b64  	%rd507, %rd505, %rd506;
	cvt.rn.f64.s64 	%fd100, %rd507;
	mul.f64 	%fd101, %fd100, 0d3BF921FB54442D19;
	cvt.rn.f32.f64 	%f858, %fd101;
	neg.f32 	%f859, %f858;
	setp.lt.s32 	%p273, %r1179, 0;
	selp.f32 	%f930, %f859, %f858, %p273;
$L__BB4_274:
	add.s32 	%r1184, %r1340, 1;
	mul.rn.f32 	%f861, %f930, %f930;
	and.b32  	%r1185, %r1340, 1;
	setp.eq.b32 	%p274, %r1185, 1;
	selp.f32 	%f862, %f930, 0f3F800000, %p274;
	fma.rn.f32 	%f863, %f861, %f862, 0f00000000;
	fma.rn.f32 	%f864, %f861, 0f37CBAC00, 0fBAB607ED;
	selp.f32 	%f865, 0fB94D4153, %f864, %p274;
	selp.f32 	%f866, 0f3C0885E4, 0f3D2AAABB, %p274;
	fma.rn.f32 	%f867, %f865, %f861, %f866;
	selp.f32 	%f868, 0fBE2AAAA8, 0fBEFFFFFF, %p274;
	fma.rn.f32 	%f869, %f867, %f861, %f868;
	fma.rn.f32 	%f870, %f869, %f863, %f862;
	and.b32  	%r1186, %r1184, 2;
	setp.eq.s32 	%p275, %r1186, 0;
	mov.f32 	%f871, 0f00000000;
	sub.f32 	%f872, %f871, %f870;
	selp.f32 	%f873, %f870, %f872, %p275;
	add.f32 	%f203, %f873, 0f3F800000;
	add.f32 	%f204, %f149, %f150;
	mul.f32 	%f874, %f204, 0f3F22F983;
	cvt.rni.s32.f32 	%r1344, %f874;
	cvt.rn.f32.s32 	%f875, %r1344;
	fma.rn.f32 	%f876, %f875, 0fBFC90FDA, %f204;
	fma.rn.f32 	%f877, %f875, 0fB3A22168, %f876;
	fma.rn.f32 	%f931, %f875, 0fA7C234C5, %f877;
	abs.f32 	%f206, %f204;
	setp.ltu.f32 	%p276, %f206, 0f47CE4780;
	@%p276 bra 	$L__BB4_282;
	setp.neu.f32 	%p277, %f206, 0f7F800000;
	@%p277 bra 	$L__BB4_277;
	mov.f32 	%f880, 0f00000000;
	mul.rn.f32 	%f931, %f204, %f880;
	mov.b32 	%r1344, 0;
	bra.uni 	$L__BB4_282;
$L__BB4_277:
	mov.b32 	%r440, %f204;
	shl.b32 	%r1188, %r440, 8;
	or.b32  	%r441, %r1188, -2147483648;
	mov.b64 	%rd625, 0;
	mov.b32 	%r1341, 0;
	mov.u64 	%rd623, __cudart_i2opi_f;
	mov.u64 	%rd624, %rd1;
$L__BB4_278:
	.pragma "nounroll";
	ld.global.nc.u32 	%r1189, [%rd623];
	mad.wide.u32 	%rd510, %r1189, %r441, %rd625;
	shr.u64 	%rd625, %rd510, 32;
	st.local.u32 	[%rd624], %rd510;
	add.s32 	%r1341, %r1341, 1;
	add.s64 	%rd624, %rd624, 4;
	add.s64 	%rd623, %rd623, 4;
	setp.ne.s32 	%p278, %r1341, 6;
	@%p278 bra 	$L__BB4_278;
	shr.u32 	%r1190, %r440, 23;
	st.local.u32 	[%rd1+24], %rd625;
	and.b32  	%r444, %r1190, 31;
	and.b32  	%r1191, %r1190, 224;
	add.s32 	%r1192, %r1191, -128;
	shr.u32 	%r1193, %r1192, 5;
	mul.wide.u32 	%rd511, %r1193, 4;
	sub.s64 	%rd239, %rd1, %rd511;
	ld.local.u32 	%r1342, [%rd239+24];
	ld.local.u32 	%r1343, [%rd239+20];
	setp.eq.s32 	%p279, %r444, 0;
	@%p279 bra 	$L__BB4_281;
	shf.l.wrap.b32 	%r1342, %r1343, %r1342, %r444;
	ld.local.u32 	%r1194, [%rd239+16];
	shf.l.wrap.b32 	%r1343, %r1194, %r1343, %r444;
$L__BB4_281:
	shr.u32 	%r1195, %r1342, 30;
	shf.l.wrap.b32 	%r1196, %r1343, %r1342, 2;
	shl.b32 	%r1197, %r1343, 2;
	shr.u32 	%r1198, %r1196, 31;
	add.s32 	%r1199, %r1198, %r1195;
	neg.s32 	%r1200, %r1199;
	setp.lt.s32 	%p280, %r440, 0;
	selp.b32 	%r1344, %r1200, %r1199, %p280;
	xor.b32  	%r1201, %r1196, %r440;
	shr.s32 	%r1202, %r1196, 31;
	xor.b32  	%r1203, %r1202, %r1196;
	xor.b32  	%r1204, %r1202, %r1197;
	cvt.u64.u32 	%rd512, %r1203;
	shl.b64 	%rd513, %rd512, 32;
	cvt.u64.u32 	%rd514, %r1204;
	or.b64  	%rd515, %rd513, %rd514;
	cvt.rn.f64.s64 	%fd102, %rd515;
	mul.f64 	%fd103, %fd102, 0d3BF921FB54442D19;
	cvt.rn.f32.f64 	%f878, %fd103;
	neg.f32 	%f879, %f878;
	setp.lt.s32 	%p281, %r1201, 0;
	selp.f32 	%f931, %f879, %f878, %p281;
$L__BB4_282:
	mul.rn.f32 	%f881, %f931, %f931;
	and.b32  	%r1206, %r1344, 1;
	setp.eq.b32 	%p282, %r1206, 1;
	selp.f32 	%f882, 0f3F800000, %f931, %p282;
	fma.rn.f32 	%f883, %f881, %f882, 0f00000000;
	fma.rn.f32 	%f884, %f881, 0f37CBAC00, 0fBAB607ED;
	selp.f32 	%f885, %f884, 0fB94D4153, %p282;
	selp.f32 	%f886, 0f3D2AAABB, 0f3C0885E4, %p282;
	fma.rn.f32 	%f887, %f885, %f881, %f886;
	selp.f32 	%f888, 0fBEFFFFFF, 0fBE2AAAA8, %p282;
	fma.rn.f32 	%f889, %f887, %f881, %f888;
	fma.rn.f32 	%f890, %f889, %f883, %f882;
	and.b32  	%r1207, %r1344, 2;
	setp.eq.s32 	%p283, %r1207, 0;
	mov.f32 	%f891, 0f00000000;
	sub.f32 	%f892, %f891, %f890;
	selp.f32 	%f893, %f890, %f892, %p283;
	add.f32 	%f894, %f893, 0f3F800000;
	mul.f32 	%f940, %f894, 0f3F000000;
	mul.f32 	%f939, %f203, 0f3F000000;
$L__BB4_283:
	ld.param.u64 	%rd523, [_Z26sacred_geometry_generationPfS_S_iiff_param_2];
	add.f32 	%f895, %f938, 0f3F800000;
	mul.f32 	%f896, %f895, 0f3F000000;
	mul.lo.s32 	%r1208, %r1, 3;
	cvta.to.global.u64 	%rd516, %rd240;
	mul.wide.s32 	%rd517, %r1208, 4;
	add.s64 	%rd518, %rd516, %rd517;
	st.global.f32 	[%rd518], %f932;
	st.global.f32 	[%rd518+4], %f933;
	st.global.f32 	[%rd518+8], %f934;
	cvta.to.global.u64 	%rd519, %rd241;
	add.s64 	%rd520, %rd519, %rd517;
	st.global.f32 	[%rd520], %f935;
	st.global.f32 	[%rd520+4], %f936;
	st.global.f32 	[%rd520+8], %f937;
	cvta.to.global.u64 	%rd521, %rd523;
	add.s64 	%rd522, %rd521, %rd517;
	st.global.f32 	[%rd522], %f896;
	st.global.f32 	[%rd522+4], %f939;
	st.global.f32 	[%rd522+8], %f940;
$L__BB4_284:
	ret;

}
	// .globl	_Z21memory_bandwidth_testPKfPfii
.visible .entry _Z21memory_bandwidth_testPKfPfii(
	.param .u64 .ptr .align 1 _Z21memory_bandwidth_testPKfPfii_param_0,
	.param .u64 .ptr .align 1 _Z21memory_bandwidth_testPKfPfii_param_1,
	.param .u32 _Z21memory_bandwidth_testPKfPfii_param_2,
	.param .u32 _Z21memory_bandwidth_testPKfPfii_param_3
)
{
	.reg .pred 	%p<8>;
	.reg .b32 	%r<19>;
	.reg .b32 	%f<5>;
	.reg .b64 	%rd<9>;
	.reg .b64 	%fd<3>;
	// demoted variable
	.shared .align 4 .b8 _ZZ21memory_bandwidth_testPKfPfiiE11shared_data[1024];
	ld.param.u64 	%rd3, [_Z21memory_bandwidth_testPKfPfii_param_0];
	ld.param.u64 	%rd4, [_Z21memory_bandwidth_testPKfPfii_param_1];
	ld.param.u32 	%r10, [_Z21memory_bandwidth_testPKfPfii_param_2];
	ld.param.u32 	%r11, [_Z21memory_bandwidth_testPKfPfii_param_3];
	mov.u32 	%r12, %ctaid.x;
	mov.u32 	%r1, %ntid.x;
	mov.u32 	%r2, %tid.x;
	mad.lo.s32 	%r3, %r12, %r1, %r2;
	setp.lt.s32 	%p1, %r11, 1;
	@%p1 bra 	$L__BB5_12;
	shl.b32 	%r14, %r2, 2;
	mov.u32 	%r15, _ZZ21memory_bandwidth_testPKfPfiiE11shared_data;
	add.s32 	%r4, %r15, %r14;
	mov.u32 	%r16, %nctaid.x;
	mul.lo.s32 	%r5, %r1, %r16;
	cvta.to.global.u64 	%rd1, %rd3;
	cvta.to.global.u64 	%rd2, %rd4;
	mov.b32 	%r17, 0;
$L__BB5_2:
	setp.ge.s32 	%p2, %r3, %r10;
	@%p2 bra 	$L__BB5_11;
	mov.u32 	%r18, %r3;
$L__BB5_4:
	setp.gt.u32 	%p3, %r2, 255;
	@%p3 bra 	$L__BB5_6;
	mul.wide.s32 	%rd5, %r18, 4;
	add.s64 	%rd6, %rd1, %rd5;
	ld.global.f32 	%f1, [%rd6];
	st.shared.f32 	[%r4], %f1;
$L__BB5_6:
	setp.gt.u32 	%p4, %r2, 255;
	bar.sync 	0;
	@%p4 bra 	$L__BB5_8;
	ld.shared.f32 	%f2, [%r4];
	cvt.f64.f32 	%fd1, %f2;
	fma.rn.f64 	%fd2, %fd1, 0d3FF9E3779B97F4A8, 0d3FE3C6EF372FE951;
	cvt.rn.f32.f64 	%f3, %fd2;
	st.shared.f32 	[%r4], %f3;
$L__BB5_8:
	setp.gt.u32 	%p5, %r2, 255;
	bar.sync 	0;
	@%p5 bra 	$L__BB5_10;
	ld.shared.f32 	%f4, [%r4];
	mul.wide.s32 	%rd7, %r18, 4;
	add.s64 	%rd8, %rd2, %rd7;
	st.global.f32 	[%rd8], %f4;
$L__BB5_10:
	bar.sync 	0;
	add.s32 	%r18, %r18, %r5;
	setp.lt.s32 	%p6, %r18, %r10;
	@%p6 bra 	$L__BB5_4;
$L__BB5_11:
	add.s32 	%r17, %r17, 1;
	setp.ne.s32 	%p7, %r17, %r11;
	@%p7 bra 	$L__BB5_2;
$L__BB5_12:
	ret;

}
.func  (.param .align 16 .b8 func_retval0[16]) __internal_trig_reduction_slowpathd(
	.param .b64 __internal_trig_reduction_slowpathd_param_0
)
{
	.local .align 8 .b8 	__local_depot6[40];
	.reg .b64 	%SP;
	.reg .b64 	%SPL;
	.reg .pred 	%p<10>;
	.reg .b32 	%r<47>;
	.reg .b64 	%rd<74>;
	.reg .b64 	%fd<5>;

	mov.u64 	%SPL, __local_depot6;
	ld.param.f64 	%fd4, [__internal_trig_reduction_slowpathd_param_0];
	add.u64 	%rd1, %SPL, 0;
	{
	.reg .b32 %temp; 
	mov.b64 	{%temp, %r1}, %fd4;
	}
	shr.u32 	%r2, %r1, 20;
	and.b32  	%r3, %r2, 2047;
	setp.eq.s32 	%p1, %r3, 2047;
	mov.b32 	%r46, 0;
	@%p1 bra 	$L__BB6_9;
	add.s32 	%r20, %r3, -1024;
	mov.b64 	%rd20, %fd4;
	shl.b64 	%rd2, %rd20, 11;
	shr.u32 	%r4, %r20, 6;
	sub.s32 	%r45, 15, %r4;
	sub.s32 	%r21, 19, %r4;
	setp.lt.u32 	%p2, %r20, 128;
	selp.b32 	%r6, 18, %r21, %p2;
	setp.ge.s32 	%p3, %r45, %r6;
	mov.b64 	%rd70, 0;
	@%p3 bra 	$L__BB6_4;
	add.s32 	%r23, %r6, %r4;
	neg.s32 	%r43, %r23;
	or.b64  	%rd3, %rd2, -9223372036854775808;
	mov.b64 	%rd70, 0;
	mov.b32 	%r42, 0;
	mov.u64 	%rd25, __cudart_i2opi_d;
	mov.u32 	%r44, %r45;
$L__BB6_3:
	.pragma "nounroll";
	mul.wide.s32 	%rd22, %r42, 8;
	add.s64 	%rd23, %rd1, %rd22;
	mul.wide.s32 	%rd24, %r44, 8;
	add.s64 	%rd26, %rd25, %rd24;
	ld.global.nc.u64 	%rd27, [%rd26];
	{
	.reg .u32 %r0, %r1, %r2, %r3, %alo, %ahi, %blo, %bhi, %clo, %chi;
	mov.b64 	{%alo,%ahi}, %rd27;
	mov.b64 	{%blo,%bhi}, %rd3;
	mov.b64 	{%clo,%chi}, %rd70;
	mad.lo.cc.u32 	%r0, %alo, %blo, %clo;
	madc.hi.cc.u32 	%r1, %alo, %blo, %chi;
	madc.hi.u32 	%r2, %alo, %bhi, 0;
	mad.lo.cc.u32 	%r1, %alo, %bhi, %r1;
	madc.hi.cc.u32 	%r2, %ahi, %blo, %r2;
	madc.hi.u32 	%r3, %ahi, %bhi, 0;
	mad.lo.cc.u32 	%r1, %ahi, %blo, %r1;
	madc.lo.cc.u32 	%r2, %ahi, %bhi, %r2;
	addc.u32 	%r3, %r3, 0;
	mov.b64 	%rd28, {%r0,%r1};
	mov.b64 	%rd70, {%r2,%r3};
	}
	st.local.u64 	[%rd23], %rd28;
	add.s32 	%r44, %r44, 1;
	add.s32 	%r43, %r43, 1;
	add.s32 	%r42, %r42, 1;
	setp.ne.s32 	%p4, %r43, -15;
	mov.u32 	%r45, %r6;
	@%p4 bra 	$L__BB6_3;
$L__BB6_4:
	cvt.s64.s32 	%rd29, %r45;
	cvt.u64.u32 	%rd30, %r4;
	add.s64 	%rd31, %rd30, %rd29;
	shl.b64 	%rd32, %rd31, 3;
	add.s64 	%rd33, %rd1, %rd32;
	st.local.u64 	[%rd33+-120], %rd70;
	and.b32  	%r15, %r2, 63;
	ld.local.u64 	%rd72, [%rd1+16];
	ld.local.u64 	%rd71, [%rd1+24];
	setp.eq.s32 	%p5, %r15, 0;
	@%p5 bra 	$L__BB6_6;
	shl.b64 	%rd34, %rd71, %r15;
	shr.u64 	%rd35, %rd72, 1;
	xor.b32  	%r24, %r15, 63;
	shr.u64 	%rd36, %rd35, %r24;
	or.b64  	%rd71, %rd34, %rd36;
	ld.local.u64 	%rd37, [%rd1+8];
	shl.b64 	%rd38, %rd72, %r15;
	shr.u64 	%rd39, %rd37, 1;
	shr.u64 	%rd40, %rd39, %r24;
	or.b64  	%rd72, %rd38, %rd40;
$L__BB6_6:
	and.b32  	%r25, %r1, -2147483648;
	shr.u64 	%rd41, %rd71, 62;
	cvt.u32.u64 	%r26, %rd41;
	mov.b64 	{%r27, %r28}, %rd71;
	mov.b64 	{%r29, %r30}, %rd72;
	shf.l.wrap.b32 	%r31, %r30, %r27, 2;
	shf.l.wrap.b32 	%r32, %r27, %r28, 2;
	mov.b64 	%rd42, {%r31, %r32};
	shl.b64 	%rd43, %rd72, 2;
	shr.u64 	%rd44, %rd42, 63;
	cvt.u32.u64 	%r33, %rd44;
	add.s32 	%r34, %r33, %r26;
	setp.eq.s32 	%p6, %r25, 0;
	neg.s32 	%r35, %r34;
	selp.b32 	%r46, %r34, %r35, %p6;
	setp.gt.s64 	%p7, %rd42, -1;
	mov.b64 	%rd45, 0;
	{
	.reg .u32 %r0, %r1, %r2, %r3, %a0, %a1, %a2, %a3, %b0, %b1, %b2, %b3;
	mov.b64 	{%a0,%a1}, %rd45;
	mov.b64 	{%a2,%a3}, %rd45;
	mov.b64 	{%b0,%b1}, %rd43;
	mov.b64 	{%b2,%b3}, %rd42;
	sub.cc.u32 	%r0, %a0, %b0;
	subc.cc.u32 	%r1, %a1, %b1;
	subc.cc.u32 	%r2, %a2, %b2;
	subc.u32 	%r3, %a3, %b3;
	mov.b64 	%rd46, {%r0,%r1};
	mov.b64 	%rd47, {%r2,%r3};
	}
	xor.b32  	%r36, %r25, -2147483648;
	selp.b64 	%rd73, %rd42, %rd47, %p7;
	selp.b64 	%rd14, %rd43, %rd46, %p7;
	selp.b32 	%r17, %r25, %r36, %p7;
	clz.b64 	%r37, %rd73;
	cvt.u64.u32 	%rd15, %r37;
	setp.eq.s32 	%p8, %r37, 0;
	@%p8 bra 	$L__BB6_8;
	cvt.u32.u64 	%r38, %rd15;
	and.b32  	%r39, %r38, 63;
	shl.b64 	%rd48, %rd73, %r39;
	shr.u64 	%rd49, %rd14, 1;
	not.b32 	%r40, %r38;
	and.b32  	%r41, %r40, 63;
	shr.u64 	%rd50, %rd49, %r41;
	or.b64  	%rd73, %rd48, %rd50;
$L__BB6_8:
	mov.b64 	%rd51, -3958705157555305931;
	{
	.reg .u32 %r0, %r1, %r2, %r3, %alo, %ahi, %blo, %bhi;
	mov.b64 	{%alo,%ahi}, %rd73;
	mov.b64 	{%blo,%bhi}, %rd51;
	mul.lo.u32 	%r0, %alo, %blo;
	mul.hi.u32 	%r1, %alo, %blo;
	mad.lo.cc.u32 	%r1, %alo, %bhi, %r1;
	madc.hi.u32 	%r2, %alo, %bhi, 0;
	mad.lo.cc.u32 	%r1, %ahi, %blo, %r1;
	madc.hi.cc.u32 	%r2, %ahi, %blo, %r2;
	madc.hi.u32 	%r3, %ahi, %bhi, 0;
	mad.lo.cc.u32 	%r2, %ahi, %bhi, %r2;
	addc.u32 	%r3, %r3, 0;
	mov.b64 	%rd52, {%r0,%r1};
	mov.b64 	%rd53, {%r2,%r3};
	}
	setp.gt.s64 	%p9, %rd53, 0;
	{
	.reg .u32 %r0, %r1, %r2, %r3, %a0, %a1, %a2, %a3, %b0, %b1, %b2, %b3;
	mov.b64 	{%a0,%a1}, %rd52;
	mov.b64 	{%a2,%a3}, %rd53;
	mov.b64 	{%b0,%b1}, %rd52;
	mov.b64 	{%b2,%b3}, %rd53;
	add.cc.u32 	%r0, %a0, %b0;
	addc.cc.u32 	%r1, %a1, %b1;
	addc.cc.u32 	%r2, %a2, %b2;
	addc.u32 	%r3, %a3, %b3;
	mov.b64 	%rd54, {%r0,%r1};
	mov.b64 	%rd55, {%r2,%r3};
	}
	selp.b64 	%rd56, %rd55, %rd53, %p9;
	selp.s64 	%rd57, -1, 0, %p9;
	sub.s64 	%rd58, %rd57, %rd15;
	cvt.u64.u32 	%rd59, %r17;
	shl.b64 	%rd60, %rd59, 32;
	add.s64 	%rd61, %rd56, 1;
	shr.u64 	%rd62, %rd61, 10;
	add.s64 	%rd63, %rd62, 1;
	shr.u64 	%rd64, %rd63, 1;
	shl.b64 	%rd65, %rd58, 52;
	add.s64 	%rd66, %rd65, %rd64;
	add.s64 	%rd67, %rd66, 4602678819172646912;
	or.b64  	%rd68, %rd67, %rd60;
	mov.b64 	%fd4, %rd68;
$L__BB6_9:
	st.param.f64 	[func_retval0], %fd4;
	st.param.b32 	[func_retval0+8], %r46;
	ret;

}
.func  (.param .b64 func_retval0) __internal_accurate_pow(
	.param .b64 __internal_accurate_pow_param_0,
	.param .b64 __internal_accurate_pow_param_1
)
{
	.reg .pred 	%p<8>;
	.reg .b32 	%r<49>;
	.reg .b32 	%f<3>;
	.reg .b64 	%fd<109>;

	ld.param.f64 	%fd10, [__internal_accurate_pow_param_0];
	ld.param.f64 	%fd11, [__internal_accurate_pow_param_1];
	{
	.reg .b32 %temp; 
	mov.b64 	{%temp, %r46}, %fd10;
	}
	{
	.reg .b32 %temp; 
	mov.b64 	{%r45, %temp}, %fd10;
	}
	shr.u32 	%r47, %r46, 20;
	setp.gt.u32 	%p1, %r46, 1048575;
	@%p1 bra 	$L__BB7_2;
	mul.f64 	%fd12, %fd10, 0d4350000000000000;
	{
	.reg .b32 %temp; 
	mov.b64 	{%temp, %r46}, %fd12;
	}
	{
	.reg .b32 %temp; 
	mov.b64 	{%r45, %temp}, %fd12;
	}
	shr.u32 	%r16, %r46, 20;
	add.s32 	%r47, %r16, -54;
$L__BB7_2:
	add.s32 	%r48, %r47, -1023;
	and.b32  	%r17, %r46, -2146435073;
	or.b32  	%r18, %r17, 1072693248;
	mov.b64 	%fd107, {%r45, %r18};
	setp.lt.u32 	%p2, %r18, 1073127583;
	@%p2 bra 	$L__BB7_4;
	{
	.reg .b32 %temp; 
	mov.b64 	{%r19, %temp}, %fd107;
	}
	{
	.reg .b32 %temp; 
	mov.b64 	{%temp, %r20}, %fd107;
	}
	add.s32 	%r21, %r20, -1048576;
	mov.b64 	%fd107, {%r19, %r21};
	add.s32 	%r48, %r47, -1022;
$L__BB7_4:
	add.f64 	%fd13, %fd107, 0dBFF0000000000000;
	add.f64 	%fd14, %fd107, 0d3FF0000000000000;
	rcp.approx.ftz.f64 	%fd15, %fd14;
	neg.f64 	%fd16, %fd14;
	fma.rn.f64 	%fd17, %fd16, %fd15, 0d3FF0000000000000;
	fma.rn.f64 	%fd18, %fd17, %fd17, %fd17;
	fma.rn.f64 	%fd19, %fd18, %fd15, %fd15;
	mul.f64 	%fd20, %fd13, %fd19;
	fma.rn.f64 	%fd21, %fd13, %fd19, %fd20;
	mul.f64 	%fd22, %fd21, %fd21;
	fma.rn.f64 	%fd23, %fd22, 0d3EB0F5FF7D2CAFE2, 0d3ED0F5D241AD3B5A;
	fma.rn.f64 	%fd24, %fd23, %fd22, 0d3EF3B20A75488A3F;
	fma.rn.f64 	%fd25, %fd24, %fd22, 0d3F1745CDE4FAECD5;
	fma.rn.f64 	%fd26, %fd25, %fd22, 0d3F3C71C7258A578B;
	fma.rn.f64 	%fd27, %fd26, %fd22, 0d3F6249249242B910;
	fma.rn.f64 	%fd28, %fd27, %fd22, 0d3F89999999999DFB;
	sub.f64 	%fd29, %fd13, %fd21;
	add.f64 	%fd30, %fd29, %fd29;
	neg.f64 	%fd31, %fd21;
	fma.rn.f64 	%fd32, %fd31, %fd13, %fd30;
	mul.f64 	%fd33, %fd19, %fd32;
	fma.rn.f64 	%fd34, %fd22, %fd28, 0d3FB5555555555555;
	mov.f64 	%fd35, 0d3FB5555555555555;
	sub.f64 	%fd36, %fd35, %fd34;
	fma.rn.f64 	%fd37, %fd22, %fd28, %fd36;
	add.f64 	%fd38, %fd37, 0dBC46A4CB00B9E7B0;
	add.f64 	%fd39, %fd34, %fd38;
	sub.f64 	%fd40, %fd34, %fd39;
	add.f64 	%fd41, %fd38, %fd40;
	mul.rn.f64 	%fd42, %fd21, %fd21;
	neg.f64 	%fd43, %fd42;
	fma.rn.f64 	%fd44, %fd21, %fd21, %fd43;
	{
	.reg .b32 %temp; 
	mov.b64 	{%r22, %temp}, %fd33;
	}
	{
	.reg .b32 %temp; 
	mov.b64 	{%temp, %r23}, %fd33;
	}
	add.s32 	%r24, %r23, 1048576;
	mov.b64 	%fd45, {%r22, %r24};
	fma.rn.f64 	%fd46, %fd21, %fd45, %fd44;
	mul.rn.f64 	%fd47, %fd42, %fd21;
	neg.f64 	%fd48, %fd47;
	fma.rn.f64 	%fd49, %fd42, %fd21, %fd48;
	fma.rn.f64 	%fd50, %fd42, %fd33, %fd49;
	fma.rn.f64 	%fd51, %fd46, %fd21, %fd50;
	mul.rn.f64 	%fd52, %fd39, %fd47;
	neg.f64 	%fd53, %fd52;
	fma.rn.f64 	%fd54, %fd39, %fd47, %fd53;
	fma.rn.f64 	%fd55, %fd39, %fd51, %fd54;
	fma.rn.f64 	%fd56, %fd41, %fd47, %fd55;
	add.f64 	%fd57, %fd52, %fd56;
	sub.f64 	%fd58, %fd52, %fd57;
	add.f64 	%fd59, %fd56, %fd58;
	add.f64 	%fd60, %fd21, %fd57;
	sub.f64 	%fd61, %fd21, %fd60;
	add.f64 	%fd62, %fd57, %fd61;
	add.f64 	%fd63, %fd59, %fd62;
	add.f64 	%fd64, %fd33, %fd63;
	add.f64 	%fd65, %fd60, %fd64;
	sub.f64 	%fd66, %fd60, %fd65;
	add.f64 	%fd67, %fd64, %fd66;
	xor.b32  	%r25, %r48, -2147483648;
	mov.b32 	%r26, 1127219200;
	mov.b64 	%fd68, {%r25, %r26};
	mov.b32 	%r27, -2147483648;
	mov.b64 	%fd69, {%r27, %r26};
	sub.f64 	%fd70, %fd68, %fd69;
	fma.rn.f64 	%fd71, %fd70, 0d3FE62E42FEFA39EF, %fd65;
	fma.rn.f64 	%fd72, %fd70, 0dBFE62E42FEFA39EF, %fd71;
	sub.f64 	%fd73, %fd72, %fd65;
	sub.f64 	%fd74, %fd67, %fd73;
	fma.rn.f64 	%fd75, %fd70, 0d3C7ABC9E3B39803F, %fd74;
	add.f64 	%fd76, %fd71, %fd75;
	sub.f64 	%fd77, %fd71, %fd76;
	add.f64 	%fd78, %fd75, %fd77;
	{
	.reg .b32 %temp; 
	mov.b64 	{%temp, %r28}, %fd11;
	}
	{
	.reg .b32 %temp; 
	mov.b64 	{%r29, %temp}, %fd11;
	}
	shl.b32 	%r30, %r28, 1;
	setp.gt.u32 	%p3, %r30, -33554433;
	and.b32  	%r31, %r28, -15728641;
	selp.b32 	%r32, %r31, %r28, %p3;
	mov.b64 	%fd79, {%r29, %r32};
	mul.rn.f64 	%fd80, %fd76, %fd79;
	neg.f64 	%fd81, %fd80;
	fma.rn.f64 	%fd82, %fd76, %fd79, %fd81;
	fma.rn.f64 	%fd83, %fd78, %fd79, %fd82;
	add.f64 	%fd4, %fd80, %fd83;
	sub.f64 	%fd84, %fd80, %fd4;
	add.f64 	%fd5, %fd83, %fd84;
	fma.rn.f64 	%fd85, %fd4, 0d3FF71547652B82FE, 0d4338000000000000;
	{
	.reg .b32 %temp; 
	mov.b64 	{%r13, %temp}, %fd85;
	}
	mov.f64 	%fd86, 0dC338000000000000;
	add.rn.f64 	%fd87, %fd85, %fd86;
	fma.rn.f64 	%fd88, %fd87, 0dBFE62E42FEFA39EF, %fd4;
	fma.rn.f64 	%fd89, %fd87, 0dBC7ABC9E3B39803F, %fd88;
	fma.rn.f64 	%fd90, %fd89, 0d3E5ADE1569CE2BDF, 0d3E928AF3FCA213EA;
	fma.rn.f64 	%fd91, %fd90, %fd89, 0d3EC71DEE62401315;
	fma.rn.f64 	%fd92, %fd91, %fd89, 0d3EFA01997C89EB71;
	fma.rn.f64 	%fd93, %fd92, %fd89, 0d3F2A01A014761F65;
	fma.rn.f64 	%fd94, %fd93, %fd89, 0d3F56C16C1852B7AF;
	fma.rn.f64 	%fd95, %fd94, %fd89, 0d3F81111111122322;
	fma.rn.f64 	%fd96, %fd95, %fd89, 0d3FA55555555502A1;
	fma.rn.f64 	%fd97, %fd96, %fd89, 0d3FC5555555555511;
	fma.rn.f64 	%fd98, %fd97, %fd89, 0d3FE000000000000B;
	fma.rn.f64 	%fd99, %fd98, %fd89, 0d3FF0000000000000;
	fma.rn.f64 	%fd100, %fd99, %fd89, 0d3FF0000000000000;
	{
	.reg .b32 %temp; 
	mov.b64 	{%r14, %temp}, %fd100;
	}
	{
	.reg .b32 %temp; 
	mov.b64 	{%temp, %r15}, %fd100;
	}
	shl.b32 	%r33, %r13, 20;
	add.s32 	%r34, %r33, %r15;
	mov.b64 	%fd108, {%r14, %r34};
	{
	.reg .b32 %temp; 
	mov.b64 	{%temp, %r35}, %fd4;
	}
	mov.b32 	%f2, %r35;
	abs.f32 	%f1, %f2;
	setp.lt.f32 	%p4, %f1, 0f4086232B;
	@%p4 bra 	$L__BB7_7;
	setp.lt.f64 	%p5, %fd4, 0d0000000000000000;
	add.f64 	%fd101, %fd4, 0d7FF0000000000000;
	selp.f64 	%fd108, 0d0000000000000000, %fd101, %p5;
	setp.geu.f32 	%p6, %f1, 0f40874800;
	@%p6 bra 	$L__BB7_7;
	shr.u32 	%r36, %r13, 31;
	add.s32 	%r37, %r13, %r36;
	shr.s32 	%r38, %r37, 1;
	shl.b32 	%r39, %r38, 20;
	add.s32 	%r40, %r15, %r39;
	mov.b64 	%fd102, {%r14, %r40};
	sub.s32 	%r41, %r13, %r38;
	shl.b32 	%r42, %r41, 20;
	add.s32 	%r43, %r42, 1072693248;
	mov.b32 	%r44, 0;
	mov.b64 	%fd103, {%r44, %r43};
	mul.f64 	%fd108, %fd103, %fd102;
$L__BB7_7:
	abs.f64 	%fd104, %fd108;
	setp.eq.f64 	%p7, %fd104, 0d7FF0000000000000;
	fma.rn.f64 	%fd105, %fd108, %fd5, %fd108;
	selp.f64 	%fd106, %fd108, %fd105, %p7;
	st.param.f64 	[func_retval0], %fd106;
	ret;

}


// ===== COMPILED SASS (sm_100) =====

	.target	sm_100

	.elftype	@"ET_EXEC"


//--------------------- .note.nv.tkinfo           --------------------------
	.section	.note.nv.tkinfo,"",@"SHT_NOTE"
	.sectionflags	@"SHF_NOTE_NV_TKINFO"
	.tkinfo
        /*0018*/ 	.word	0x00000002
        /*0030*/ 	.string	""
        /*0030*/ 	.string	"ptxas"
        /*0030*/ 	.string	"Cuda compilation tools, release 13.0, V13.0.88"
        /*0030*/ 	.string	"Build cuda_13.0.r13.0/compiler.36424714_0"
        /*0030*/ 	.string	"-arch sm_100 -m 64 "



//--------------------- .note.nv.cuinfo           --------------------------
	.section	.note.nv.cuinfo,"",@"SHT_NOTE"
	.sectionflags	@"SHF_NOTE_NV_CUINFO"
        /*0018*/ 	.short	0x0002
        /*001a*/ 	.short	0x0064
        /*001c*/ 	.short	0x0082
	.zero		2


//--------------------- .nv.info                  --------------------------
	.section	.nv.info,"",@"SHT_CUDA_INFO"
	.align	4


	//----- nvinfo : EIATTR_REGCOUNT
	.align		4
        /*0000*/ 	.byte	0x04, 0x2f
        /*0002*/ 	.short	(.L_5 - .L_4)
	.align		4
.L_4:
        /*0004*/ 	.word	index@(_Z31sacred_phi_parallel_computationPKdPdidi)
        /*0008*/ 	.word	0x00000028


	//----- nvinfo : EIATTR_FRAME_SIZE
	.align		4
.L_5:
        /*000c*/ 	.byte	0x04, 0x11
        /*000e*/ 	.short	(.L_7 - .L_6)
	.align		4
.L_6:
        /*0010*/ 	.word	index@($_Z31sacred_phi_parallel_computationPKdPdidi$__internal_trig_reduction_slowpathd)
        /*0014*/ 	.word	0x00000028


	//----- nvinfo : EIATTR_FRAME_SIZE
	.align		4
.L_7:
        /*0018*/ 	.byte	0x04, 0x11
        /*001a*/ 	.short	(.L_9 - .L_8)
	.align		4
.L_8:
        /*001c*/ 	.word	index@($__internal_8_$__cuda_sm20_div_rn_f64_full)
        /*0020*/ 	.word	0x00000028


	//----- nvinfo : EIATTR_FRAME_SIZE
	.align		4
.L_9:
        /*0024*/ 	.byte	0x04, 0x11
        /*0026*/ 	.short	(.L_11 - .L_10)
	.align		4
.L_10:
        /*0028*/ 	.word	index@($__internal_7_$__cuda_sm20_dblrcp_rn_slowpath_v3)
        /*002c*/ 	.word	0x00000028


	//----- nvinfo : EIATTR_FRAME_SIZE
	.align		4
.L_11:
        /*0030*/ 	.byte	0x04, 0x11
        /*0032*/ 	.short	(.L_13 - .L_12)
	.align		4
.L_12:
        /*0034*/ 	.word	index@(_Z31sacred_phi_parallel_computationPKdPdidi)
        /*0038*/ 	.word	0x00000028


	//----- nvinfo : EIATTR_REGCOUNT
	.align		4
.L_13:
        /*003c*/ 	.byte	0x04, 0x2f
        /*003e*/ 	.short	(.L_15 - .L_14)
	.align		4
.L_14:
        /*0040*/ 	.word	index@(_Z26sacred_frequency_synthesisPfPKfiiff)
        /*0044*/ 	.word	0x00000016


	//----- nvinfo : EIATTR_FRAME_SIZE
	.align		4
.L_15:
        /*0048*/ 	.byte	0x04, 0x11
        /*004a*/ 	.short	(.L_17 - .L_16)
	.align		4
.L_16:
        /*004c*/ 	.word	index@($__internal_6_$__cuda_sm3x_div_rn_noftz_f32_slowpath)
        /*0050*/ 	.word	0x00000020


	//----- nvinfo : EIATTR_FRAME_SIZE
	.align		4
.L_17:
        /*0054*/ 	.byte	0x04, 0x11
        /*0056*/ 	.short	(.L_19 - .L_18)
	.align		4
.L_18:
        /*0058*/ 	.word	index@(_Z26sacred_frequency_synthesisPfPKfiiff)
        /*005c*/ 	.word	0x00000020


	//----- nvinfo : EIATTR_REGCOUNT
	.align		4
.L_19:
        /*0060*/ 	.byte	0x04, 0x2f
        /*0062*/ 	.short	(.L_21 - .L_20)
	.align		4
.L_20:
        /*0064*/ 	.word	index@(_Z34consciousness_parameter_modulationPKfPfifi)
        /*0068*/ 	.word	0x0000001c


	//----- nvinfo : EIATTR_FRAME_SIZE
	.align		4
.L_21:
        /*006c*/ 	.byte	0x04, 0x11
        /*006e*/ 	.short	(.L_23 - .L_22)
	.align		4
.L_22:
        /*0070*/ 	.word	index@($__internal_5_$__cuda_sm3x_div_rn_noftz_f32_slowpath)
        /*0074*/ 	.word	0x00000038


	//----- nvinfo : EIATTR_FRAME_SIZE
	.align		4
.L_23:
        /*0078*/ 	.byte	0x04, 0x11
        /*007a*/ 	.short	(.L_25 - .L_24)
	.align		4
.L_24:
        /*007c*/ 	.word	index@($__internal_4_$__cuda_sm20_div_rn_f64_full)
        /*0080*/ 	.word	0x00000038


	//----- nvinfo : EIATTR_FRAME_SIZE
	.align		4
.L_25:
        /*0084*/ 	.byte	0x04, 0x11
        /*0086*/ 	.short	(.L_27 - .L_26)
	.align		4
.L_26:
        /*0088*/ 	.word	index@(_Z34consciousness_parameter_modulationPKfPfifi)
        /*008c*/ 	.word	0x00000038


	//----- nvinfo : EIATTR_REGCOUNT
	.align		4
.L_27:
        /*0090*/ 	.byte	0x04, 0x2f
        /*0092*/ 	.short	(.L_29 - .L_28)
	.align		4
.L_28:
        /*0094*/ 	.word	index@(_Z28fibonacci_sacred_computationPyid)
        /*0098*/ 	.word	0x0000001e


	//----- nvinfo : EIATTR_FRAME_SIZE
	.align		4
.L_29:
        /*009c*/ 	.byte	0x04, 0x11
        /*009e*/ 	.short	(.L_31 - .L_30)
	.align		4
.L_30:
        /*00a0*/ 	.word	index@($_Z28fibonacci_sacred_computationPyid$__internal_trig_reduction_slowpathd)
        /*00a4*/ 	.word	0x00000028


	//----- nvinfo : EIATTR_FRAME_SIZE
	.align		4
.L_31:
        /*00a8*/ 	.byte	0x04, 0x11
        /*00aa*/ 	.short	(.L_33 - .L_32)
	.align		4
.L_32:
        /*00ac*/ 	.word	index@($_Z28fibonacci_sacred_computationPyid$__internal_accurate_pow)
        /*00b0*/ 	.word	0x00000028


	//----- nvinfo : EIATTR_FRAME_SIZE
	.align		4
.L_33:
        /*00b4*/ 	.byte	0x04, 0x11
        /*00b6*/ 	.short	(.L_35 - .L_34)
	.align		4
.L_34:
        /*00b8*/ 	.word	index@($__internal_3_$__cuda_sm20_div_rn_f64_full)
        /*00bc*/ 	.word	0x00000028


	//----- nvinfo : EIATTR_FRAME_SIZE
	.align		4
.L_35:
        /*00c0*/ 	.byte	0x04, 0x11
        /*00c2*/ 	.short	(.L_37 - .L_36)
	.align		4
.L_36:
        /*00c4*/ 	.word	index@(_Z28fibonacci_sacred_computationPyid)
        /*00c8*/ 	.word	0x00000028


	//----- nvinfo : EIATTR_REGCOUNT
	.align		4
.L_37:
        /*00cc*/ 	.byte	0x04, 0x2f
        /*00ce*/ 	.short	(.L_39 - .L_38)
	.align		4
.L_38:
        /*00d0*/ 	.word	index@(_Z26sacred_geometry_generationPfS_S_iiff)
        /*00d4*/ 	.word	0x00000025


	//----- nvinfo : EIATTR_FRAME_SIZE
	.align		4
.L_39:
        /*00d8*/ 	.byte	0x04, 0x11
        /*00da*/ 	.short	(.L_41 - .L_40)
	.align		4
.L_40:
        /*00dc*/ 	.word	index@($__internal_2_$__cuda_sm3x_div_rn_noftz_f32_slowpath)
        /*00e0*/ 	.word	0x00000020


	//----- nvinfo : EIATTR_FRAME_SIZE
	.align		4
.L_41:
        /*00e4*/ 	.byte	0x04, 0x11
        /*00e6*/ 	.short	(.L_43 - .L_42)
	.align		4
.L_42:
        /*00e8*/ 	.word	index@($__internal_1_$__cuda_sm20_sqrt_rn_f32_slowpath)
        /*00ec*/ 	.word	0x00000020


	//----- nvinfo : EIATTR_FRAME_SIZE
	.align		4
.L_43:
        /*00f0*/ 	.byte	0x04, 0x11
        /*00f2*/ 	.short	(.L_45 - .L_44)
	.align		4
.L_44:
        /*00f4*/ 	.word	index@($__internal_0_$__cuda_sm20_div_rn_f64_full)
        /*00f8*/ 	.word	0x00000020


	//----- nvinfo : EIATTR_FRAME_SIZE
	.align		4
.L_45:
        /*00fc*/ 	.byte	0x04, 0x11
        /*00fe*/ 	.short	(.L_47 - .L_46)
	.align		4
.L_46:
        /*0100*/ 	.word	index@(_Z26sacred_geometry_generationPfS_S_iiff)
        /*0104*/ 	.word	0x00000020


	//----- nvinfo : EIATTR_REGCOUNT
	.align		4
.L_47:
        /*0108*/ 	.byte	0x04, 0x2f
        /*010a*/ 	.short	(.L_49 - .L_48)
	.align		4
.L_48:
        /*010c*/ 	.word	index@(_Z21memory_bandwidth_testPKfPfii)
        /*0110*/ 	.word	0x00000011


	//----- nvinfo : EIATTR_FRAME_SIZE
	.align		4
.L_49:
        /*0114*/ 	.byte	0x04, 0x11
        /*0116*/ 	.short	(.L_51 - .L_50)
	.align		4
.L_50:
        /*0118*/ 	.word	index@(_Z21memory_bandwidth_testPKfPfii)
        /*011c*/ 	.word	0x00000000


	//----- nvinfo : EIATTR_MIN_STACK_SIZE
	.align		4
.L_51:
        /*0120*/ 	.byte	0x04, 0x12
        /*0122*/ 	.short	(.L_53 - .L_52)
	.align		4
.L_52:
        /*0124*/ 	.word	index@(_Z21memory_bandwidth_testPKfPfii)
        /*0128*/ 	.word	0x00000000


	//----- nvinfo : EIATTR_MIN_STACK_SIZE
	.align		4
.L_53:
        /*012c*/ 	.byte	0x04, 0x12
        /*012e*/ 	.short	(.L_55 - .L_54)
	.align		4
.L_54:
        /*0130*/ 	.word	index@(_Z26sacred_geometry_generationPfS_S_iiff)
        /*0134*/ 	.word	0x00000020


	//----- nvinfo : EIATTR_MIN_STACK_SIZE
	.align		4
.L_55:
        /*0138*/ 	.byte	0x04, 0x12
        /*013a*/ 	.short	(.L_57 - .L_56)
	.align		4
.L_56:
        /*013c*/ 	.word	index@(_Z28fibonacci_sacred_computationPyid)
        /*0140*/ 	.word	0x00000028


	//----- nvinfo : EIATTR_MIN_STACK_SIZE
	.align		4
.L_57:
        /*0144*/ 	.byte	0x04, 0x12
        /*0146*/ 	.short	(.L_59 - .L_58)
	.align		4
.L_58:
        /*0148*/ 	.word	index@(_Z34consciousness_parameter_modulationPKfPfifi)
        /*014c*/ 	.word	0x00000038


	//----- nvinfo : EIATTR_MIN_STACK_SIZE
	.align		4
.L_59:
        /*0150*/ 	.byte	0x04, 0x12
        /*0152*/ 	.short	(.L_61 - .L_60)
	.align		4
.L_60:
        /*0154*/ 	.word	index@(_Z26sacred_frequency_synthesisPfPKfiiff)
        /*0158*/ 	.word	0x00000020


	//----- nvinfo : EIATTR_MIN_STACK_SIZE
	.align		4
.L_61:
        /*015c*/ 	.byte	0x04, 0x12
        /*015e*/ 	.short	(.L_63 - .L_62)
	.align		4
.L_62:
        /*0160*/ 	.word	index@(_Z31sacred_phi_parallel_computationPKdPdidi)
        /*0164*/ 	.word	0x00000028
.L_63:


//--------------------- .nv.compat                --------------------------
	.section	.nv.compat,"",@"SHT_CUDA_COMPAT_INFO"
	.align	4
        /*0000*/ 	.byte	0x02, 0x09, 0x00, 0x00, 0x02, 0x02, 0x01, 0x00, 0x02, 0x05, 0x05, 0x00, 0x03, 0x07, 0x01, 0x01
        /*0010*/ 	.byte	0x02, 0x03, 0x00, 0x00, 0x02, 0x06, 0x01, 0x00, 0x04, 0x0b, 0x08, 0x00, 0x01, 0x00, 0x00, 0x00
        /*0020*/ 	.byte	0x00, 0x00, 0x00, 0x00


//--------------------- .nv.info._Z21memory_bandwidth_testPKfPfii --------------------------
	.section	.nv.info._Z21memory_bandwidth_testPKfPfii,"",@"SHT_CUDA_INFO"
	.sectionflags	@""
	.align	4


	//----- nvinfo : EIATTR_CUDA_API_VERSION
	.align		4
        /*0000*/ 	.byte	0x04, 0x37
        /*0002*/ 	.short	(.L_65 - .L_64)
.L_64:
        /*0004*/ 	.word	0x00000082


	//----- nvinfo : EIATTR_KPARAM_INFO
	.align		4
.L_65:
        /*0008*/ 	.byte	0x04, 0x17
        /*000a*/ 	.short	(.L_67 - .L_66)
.L_66:
        /*000c*/ 	.word	0x00000000
        /*0010*/ 	.short	0x0003
        /*0012*/ 	.short	0x0014
        /*0014*/ 	.byte	0x00, 0xf0, 0x11, 0x00


	//----- nvinfo : EIATTR_KPARAM_INFO
	.align		4
.L_67:
        /*0018*/ 	.byte	0x04, 0x17
        /*001a*/ 	.short	(.L_69 - .L_68)
.L_68:
        /*001c*/ 	.word	0x00000000
        /*0020*/ 	.short	0x0002
        /*0022*/ 	.short	0x0010
        /*0024*/ 	.byte	0x00, 0xf0, 0x11, 0x00


	//----- nvinfo : EIATTR_KPARAM_INFO
	.align		4
.L_69:
        /*0028*/ 	.byte	0x04, 0x17
        /*002a*/ 	.short	(.L_71 - .L_70)
.L_70:
        /*002c*/ 	.word	0x00000000
        /*0030*/ 	.short	0x0001
        /*0032*/ 	.short	0x0008
        /*0034*/ 	.byte	0x00, 0xf5, 0x21, 0x00


	//----- nvinfo : EIATTR_KPARAM_INFO
	.align		4
.L_71:
        /*0038*/ 	.byte	0x04, 0x17
        /*003a*/ 	.short	(.L_73 - .L_72)
.L_72:
        /*003c*/ 	.word	0x00000000
        /*0040*/ 	.short	0x0000
        /*0042*/ 	.short	0x0000
        /*0044*/ 	.byte	0x00, 0xf5, 0x21, 0x00


	//----- nvinfo : EIATTR_SPARSE_MMA_MASK
	.align		4
.L_73:
        /*0048*/ 	.byte	0x03, 0x50
        /*004a*/ 	.short	0x0000


	//----- nvinfo : EIATTR_MAXREG_COUNT
	.align		4
        /*004c*/ 	.byte	0x03, 0x1b
        /*004e*/ 	.short	0x00ff


	//----- nvinfo : EIATTR_NUM_BARRIERS
	.align		4
        /*0050*/ 	.byte	0x02, 0x4c
        /*0052*/ 	.byte	0x01
	.zero		1


	//----- nvinfo : EIATTR_MERCURY_ISA_VERSION
	.align		4
        /*0054*/ 	.byte	0x03, 0x5f
        /*0056*/ 	.short	0x0101


	//----- nvinfo : EIATTR_VRC_CTA_INIT_COUNT
	.align		4
        /*0058*/ 	.byte	0x02, 0x4a
	.zero		1
	.zero		1


	//----- nvinfo : EIATTR_EXIT_INSTR_OFFSETS
	.align		4
        /*005c*/ 	.byte	0x04, 0x1c
        /*005e*/ 	.short	(.L_75 - .L_74)


	//   ....[0]....
.L_74:
        /*0060*/ 	.word	0x00000030


	//   ....[1]....
        /*0064*/ 	.word	0x00000340


	//----- nvinfo : EIATTR_CRS_STACK_SIZE
	.align		4
.L_75:
        /*0068*/ 	.byte	0x04, 0x1e
        /*006a*/ 	.short	(.L_77 - .L_76)
.L_76:
        /*006c*/ 	.word	0x00000000


	//----- nvinfo : EIATTR_CBANK_PARAM_SIZE
	.align		4
.L_77:
        /*0070*/ 	.byte	0x03, 0x19
        /*0072*/ 	.short	0x0018


	//----- nvinfo : EIATTR_PARAM_CBANK
	.align		4
        /*0074*/ 	.byte	0x04, 0x0a
        /*0076*/ 	.short	(.L_79 - .L_78)
	.align		4
.L_78:
        /*0078*/ 	.word	index@(.nv.constant0._Z21memory_bandwidth_testPKfPfii)
        /*007c*/ 	.short	0x0380
        /*007e*/ 	.short	0x0018


	//----- nvinfo : EIATTR_SW_WAR
	.align		4
.L_79:
        /*0080*/ 	.byte	0x04, 0x36
        /*0082*/ 	.short	(.L_81 - .L_80)
.L_80:
        /*0084*/ 	.word	0x00000008
.L_81:


//--------------------- .nv.info._Z26sacred_geometry_generationPfS_S_iiff --------------------------
	.section	.nv.info._Z26sacred_geometry_generationPfS_S_iiff,"",@"SHT_CUDA_INFO"
	.sectionflags	@""
	.align	4


	//----- nvinfo : EIATTR_CUDA_API_VERSION
	.align		4
        /*0000*/ 	.byte	0x04, 0x37
        /*0002*/ 	.short	(.L_83 - .L_82)
.L_82:
        /*0004*/ 	.word	0x00000082


	//----- nvinfo : EIATTR_KPARAM_INFO
	.align		4
.L_83:
        /*0008*/ 	.byte	0x04, 0x17
        /*000a*/ 	.short	(.L_85 - .L_84)
.L_84:
        /*000c*/ 	.word	0x00000000
        /*0010*/ 	.short	0x0006
        /*0012*/ 	.short	0x0024
        /*0014*/ 	.byte	0x00, 0xf0, 0x11, 0x00


	//----- nvinfo : EIATTR_KPARAM_INFO
	.align		4
.L_85:
        /*0018*/ 	.byte	0x04, 0x17
        /*001a*/ 	.short	(.L_87 - .L_86)
.L_86:
        /*001c*/ 	.word	0x00000000
        /*0020*/ 	.short	0x0005
        /*0022*/ 	.short	0x0020
        /*0024*/ 	.byte	0x00, 0xf0, 0x11, 0x00


	//----- nvinfo : EIATTR_KPARAM_INFO
	.align		4
.L_87:
        /*0028*/ 	.byte	0x04, 0x17
        /*002a*/ 	.short	(.L_89 - .L_88)
.L_88:
        /*002c*/ 	.word	0x00000000
        /*0030*/ 	.short	0x0004
        /*0032*/ 	.short	0x001c
        /*0034*/ 	.byte	0x00, 0xf0, 0x11, 0x00


	//----- nvinfo : EIATTR_KPARAM_INFO
	.align		4
.L_89:
        /*0038*/ 	.byte	0x04, 0x17
        /*003a*/ 	.short	(.L_91 - .L_90)
.L_90:
        /*003c*/ 	.word	0x00000000
        /*0040*/ 	.short	0x0003
        /*0042*/ 	.short	0x0018
        /*0044*/ 	.byte	0x00, 0xf0, 0x11, 0x00


	//----- nvinfo : EIATTR_KPARAM_INFO
	.align		4
.L_91:
        /*0048*/ 	.byte	0x04, 0x17
        /*004a*/ 	.short	(.L_93 - .L_92)
.L_92:
        /*004c*/ 	.word	0x00000000
        /*0050*/ 	.short	0x0002
        /*0052*/ 	.short	0x0010
        /*0054*/ 	.byte	0x00, 0xf5, 0x21, 0x00


	//----- nvinfo : EIATTR_KPARAM_INFO
	.align		4
.L_93:
        /*0058*/ 	.byte	0x04, 0x17
        /*005a*/ 	.short	(.L_95 - .L_94)
.L_94:
        /*005c*/ 	.word	0x00000000
        /*0060*/ 	.short	0x0001
        /*0062*/ 	.short	0x0008
        /*0064*/ 	.byte	0x00, 0xf5, 0x21, 0x00


	//----- nvinfo : EIATTR_KPARAM_INFO
	.align		4
.L_95:
        /*0068*/ 	.byte	0x04, 0x17
        /*006a*/ 	.short	(.L_97 - .L_96)
.L_96:
        /*006c*/ 	.word	0x00000000
        /*0070*/ 	.short	0x0000
        /*0072*/ 	.short	0x0000
        /*0074*/ 	.byte	0x00, 0xf5, 0x21, 0x00


	//----- nvinfo : EIATTR_SPARSE_MMA_MASK
	.align		4
.L_97:
        /*0078*/ 	.byte	0x03, 0x50
        /*007a*/ 	.short	0x0000


	//----- nvinfo : EIATTR_MAXREG_COUNT
	.align		4
        /*007c*/ 	.byte	0x03, 0x1b
        /*007e*/ 	.short	0x00ff


	//----- nvinfo : EIATTR_MERCURY_ISA_VERSION
	.align		4
        /*0080*/ 	.byte	0x03, 0x5f
        /*0082*/ 	.short	0x0101


	//----- nvinfo : EIATTR_VRC_CTA_INIT_COUNT
	.align		4
        /*0084*/ 	.byte	0x02, 0x4a
	.zero		1
	.zero		1


	//----- nvinfo : EIATTR_EXIT_INSTR_OFFSETS
	.align		4
        /*0088*/ 	.byte	0x04, 0x1c
        /*008a*/ 	.short	(.L_99 - .L_98)


	//   ....[0]....
.L_98:
        /*008c*/ 	.word	0x00000080


	//   ....[1]....
        /*0090*/ 	.word	0x0000c680


	//----- nvinfo : EIATTR_CRS_STACK_SIZE
	.align		4
.L_99:
        /*0094*/ 	.byte	0x04, 0x1e
        /*0096*/ 	.short	(.L_101 - .L_100)
.L_100:
        /*0098*/ 	.word	0x00000000


	//----- nvinfo : EIATTR_CBANK_PARAM_SIZE
	.align		4
.L_101:
        /*009c*/ 	.byte	0x03, 0x19
        /*009e*/ 	.short	0x0028


	//----- nvinfo : EIATTR_PARAM_CBANK
	.align		4
        /*00a0*/ 	.byte	0x04, 0x0a
        /*00a2*/ 	.short	(.L_103 - .L_102)
	.align		4
.L_102:
        /*00a4*/ 	.word	index@(.nv.constant0._Z26sacred_geometry_generationPfS_S_iiff)
        /*00a8*/ 	.short	0x0380
        /*00aa*/ 	.short	0x0028


	//----- nvinfo : EIATTR_SW_WAR
	.align		4
.L_103:
        /*00ac*/ 	.byte	0x04, 0x36
        /*00ae*/ 	.short	(.L_105 - .L_104)
.L_104:
        /*00b0*/ 	.word	0x00000008
.L_105:


//--------------------- .nv.info._Z28fibonacci_sacred_computationPyid --------------------------
	.section	.nv.info._Z28fibonacci_sacred_computationPyid,"",@"SHT_CUDA_INFO"
	.sectionflags	@""
	.align	4


	//----- nvinfo : EIATTR_CUDA_API_VERSION
	.align		4
        /*0000*/ 	.byte	0x04, 0x37
        /*0002*/ 	.short	(.L_107 - .L_106)
.L_106:
        /*0004*/ 	.word	0x00000082


	//----- nvinfo : EIATTR_KPARAM_INFO
	.align		4
.L_107:
        /*0008*/ 	.byte	0x04, 0x17
        /*000a*/ 	.short	(.L_109 - .L_108)
.L_108:
        /*000c*/ 	.word	0x00000000
        /*0010*/ 	.short	0x0002
        /*0012*/ 	.short	0x0010
        /*0014*/ 	.byte	0x00, 0xf0, 0x21, 0x00


	//----- nvinfo : EIATTR_KPARAM_INFO
	.align		4
.L_109:
        /*0018*/ 	.byte	0x04, 0x17
        /*001a*/ 	.short	(.L_111 - .L_110)
.L_110:
        /*001c*/ 	.word	0x00000000
        /*0020*/ 	.short	0x0001
        /*0022*/ 	.short	0x0008
        /*0024*/ 	.byte	0x00, 0xf0, 0x11, 0x00


	//----- nvinfo : EIATTR_KPARAM_INFO
	.align		4
.L_111:
        /*0028*/ 	.byte	0x04, 0x17
        /*002a*/ 	.short	(.L_113 - .L_112)
.L_112:
        /*002c*/ 	.word	0x00000000
        /*0030*/ 	.short	0x0000
        /*0032*/ 	.short	0x0000
        /*0034*/ 	.byte	0x00, 0xf5, 0x21, 0x00


	//----- nvinfo : EIATTR_SPARSE_MMA_MASK
	.align		4
.L_113:
        /*0038*/ 	.byte	0x03, 0x50
        /*003a*/ 	.short	0x0000


	//----- nvinfo : EIATTR_MAXREG_COUNT
	.align		4
        /*003c*/ 	.byte	0x03, 0x1b
        /*003e*/ 	.short	0x00ff


	//----- nvinfo : EIATTR_MERCURY_ISA_VERSION
	.align		4
        /*0040*/ 	.byte	0x03, 0x5f
        /*0042*/ 	.short	0x0101


	//----- nvinfo : EIATTR_VRC_CTA_INIT_COUNT
	.align		4
        /*0044*/ 	.byte	0x02, 0x4a
	.zero		1
	.zero		1


	//----- nvinfo : EIATTR_EXIT_INSTR_OFFSETS
	.align		4
        /*0048*/ 	.byte	0x04, 0x1c
        /*004a*/ 	.short	(.L_115 - .L_114)


	//   ....[0]....
.L_114:
        /*004c*/ 	.word	0x00000080


	//   ....[1]....
        /*0050*/ 	.word	0x00000100


	//   ....[2]....
        /*0054*/ 	.word	0x00000b10


	//----- nvinfo : EIATTR_CRS_STACK_SIZE
	.align		4
.L_115:
        /*0058*/ 	.byte	0x04, 0x1e
        /*005a*/ 	.short	(.L_117 - .L_116)
.L_116:
        /*005c*/ 	.word	0x00000000


	//----- nvinfo : EIATTR_CBANK_PARAM_SIZE
	.align		4
.L_117:
        /*0060*/ 	.byte	0x03, 0x19
        /*0062*/ 	.short	0x0018


	//----- nvinfo : EIATTR_PARAM_CBANK
	.align		4
        /*0064*/ 	.byte	0x04, 0x0a
        /*0066*/ 	.short	(.L_119 - .L_118)
	.align		4
.L_118:
        /*0068*/ 	.word	index@(.nv.constant0._Z28fibonacci_sacred_computationPyid)
        /*006c*/ 	.short	0x0380
        /*006e*/ 	.short	0x0018


	//----- nvinfo : EIATTR_SW_WAR
	.align		4
.L_119:
        /*0070*/ 	.byte	0x04, 0x36
        /*0072*/ 	.short	(.L_121 - .L_120)
.L_120:
        /*0074*/ 	.word	0x00000008
.L_121:


//--------------------- .nv.info._Z34consciousness_parameter_modulationPKfPfifi --------------------------
	.section	.nv.info._Z34consciousness_parameter_modulationPKfPfifi,"",@"SHT_CUDA_INFO"
	.sectionflags	@""
	.align	4


	//----- nvinfo : EIATTR_CUDA_API_VERSION
	.align		4
        /*0000*/ 	.byte	0x04, 0x37
        /*0002*/ 	.short	(.L_123 - .L_122)
.L_122:
        /*0004*/ 	.word	0x00000082


	//----- nvinfo : EIATTR_KPARAM_INFO
	.align		4
.L_123:
        /*0008*/ 	.byte	0x04, 0x17
        /*000a*/ 	.short	(.L_125 - .L_124)
.L_124:
        /*000c*/ 	.word	0x00000000
        /*0010*/ 	.short	0x0004
        /*0012*/ 	.short	0x0018
        /*0014*/ 	.byte	0x00, 0xf0, 0x11, 0x00


	//----- nvinfo : EIATTR_KPARAM_INFO
	.align		4
.L_125:
        /*0018*/ 	.byte	0x04, 0x17
        /*001a*/ 	.short	(.L_127 - .L_126)
.L_126:
        /*001c*/ 	.word	0x00000000
        /*0020*/ 	.short	0x0003
        /*0022*/ 	.short	0x0014
        /*0024*/ 	.byte	0x00, 0xf0, 0x11, 0x00


	//----- nvinfo : EIATTR_KPARAM_INFO
	.align		4
.L_127:
        /*0028*/ 	.byte	0x04, 0x17
        /*002a*/ 	.short	(.L_129 - .L_128)
.L_128:
        /*002c*/ 	.word	0x00000000
        /*0030*/ 	.short	0x0002
        /*0032*/ 	.short	0x0010
        /*0034*/ 	.byte	0x00, 0xf0, 0x11, 0x00


	//----- nvinfo : EIATTR_KPARAM_INFO
	.align		4
.L_129:
        /*0038*/ 	.byte	0x04, 0x17
        /*003a*/ 	.short	(.L_131 - .L_130)
.L_130:
        /*003c*/ 	.word	0x00000000
        /*0040*/ 	.short	0x0001
        /*0042*/ 	.short	0x0008
        /*0044*/ 	.byte	0x00, 0xf5, 0x21, 0x00


	//----- nvinfo : EIATTR_KPARAM_INFO
	.align		4
.L_131:
        /*0048*/ 	.byte	0x04, 0x17
        /*004a*/ 	.short	(.L_133 - .L_132)
.L_132:
        /*004c*/ 	.word	0x00000000
        /*0050*/ 	.short	0x0000
        /*0052*/ 	.short	0x0000
        /*0054*/ 	.byte	0x00, 0xf5, 0x21, 0x00


	//----- nvinfo : EIATTR_SPARSE_MMA_MASK
	.align		4
.L_133:
        /*0058*/ 	.byte	0x03, 0x50
        /*005a*/ 	.short	0x0000


	//----- nvinfo : EIATTR_MAXREG_COUNT
	.align		4
        /*005c*/ 	.byte	0x03, 0x1b
        /*005e*/ 	.short	0x00ff


	//----- nvinfo : EIATTR_NUM_BARRIERS
	.align		4
        /*0060*/ 	.byte	0x02, 0x4c
        /*0062*/ 	.byte	0x01
	.zero		1


	//----- nvinfo : EIATTR_MERCURY_ISA_VERSION
	.align		4
        /*0064*/ 	.byte	0x03, 0x5f
        /*0066*/ 	.short	0x0101


	//----- nvinfo : EIATTR_VRC_CTA_INIT_COUNT
	.align		4
        /*0068*/ 	.byte	0x02, 0x4a
	.zero		1
	.zero		1


	//----- nvinfo : EIATTR_EXIT_INSTR_OFFSETS
	.align		4
        /*006c*/ 	.byte	0x04, 0x1c
        /*006e*/ 	.short	(.L_135 - .L_134)


	//   ....[0]....
.L_134:
        /*0070*/ 	.word	0x000001d0


	//   ....[1]....
        /*0074*/ 	.word	0x00000e90


	//----- nvinfo : EIATTR_CRS_STACK_SIZE
	.align		4
.L_135:
        /*0078*/ 	.byte	0x04, 0x1e
        /*007a*/ 	.short	(.L_137 - .L_136)
.L_136:
        /*007c*/ 	.word	0x00000000


	//----- nvinfo : EIATTR_CBANK_PARAM_SIZE
	.align		4
.L_137:
        /*0080*/ 	.byte	0x03, 0x19
        /*0082*/ 	.short	0x001c


	//----- nvinfo : EIATTR_PARAM_CBANK
	.align		4
        /*0084*/ 	.byte	0x04, 0x0a
        /*0086*/ 	.short	(.L_139 - .L_138)
	.align		4
.L_138:
        /*0088*/ 	.word	index@(.nv.constant0._Z34consciousness_parameter_modulationPKfPfifi)
        /*008c*/ 	.short	0x0380
        /*008e*/ 	.short	0x001c


	//----- nvinfo : EIATTR_SW_WAR
	.align		4
.L_139:
        /*0090*/ 	.byte	0x04, 0x36
        /*0092*/ 	.short	(.L_141 - .L_140)
.L_140:
        /*0094*/ 	.word	0x00000008
.L_141:


//--------------------- .nv.info._Z26sacred_frequency_synthesisPfPKfiiff --------------------------
	.section	.nv.info._Z26sacred_frequency_synthesisPfPKfiiff,"",@"SHT_CUDA_INFO"
	.sectionflags	@""
	.align	4


	//----- nvinfo : EIATTR_CUDA_API_VERSION
	.align		4
        /*0000*/ 	.byte	0x04, 0x37
        /*0002*/ 	.short	(.L_143 - .L_142)
.L_142:
        /*0004*/ 	.word	0x00000082


	//----- nvinfo : EIATTR_KPARAM_INFO
	.align		4
.L_143:
        /*0008*/ 	.byte	0x04, 0x17
        /*000a*/ 	.short	(.L_145 - .L_144)
.L_144:
        /*000c*/ 	.word	0x00000000
        /*0010*/ 	.short	0x0005
        /*0012*/ 	.short	0x001c
        /*0014*/ 	.byte	0x00, 0xf0, 0x11, 0x00


	//----- nvinfo : EIATTR_KPARAM_INFO
	.align		4
.L_145:
        /*0018*/ 	.byte	0x04, 0x17
        /*001a*/ 	.short	(.L_147 - .L_146)
.L_146:
        /*001c*/ 	.word	0x00000000
        /*0020*/ 	.short	0x0004
        /*0022*/ 	.short	0x0018
        /*0024*/ 	.byte	0x00, 0xf0, 0x11, 0x00


	//----- nvinfo : EIATTR_KPARAM_INFO
	.align		4
.L_147:
        /*0028*/ 	.byte	0x04, 0x17
        /*002a*/ 	.short	(.L_149 - .L_148)
.L_148:
        /*002c*/ 	.word	0x00000000
        /*0030*/ 	.short	0x0003
        /*0032*/ 	.short	0x0014
        /*0034*/ 	.byte	0x00, 0xf0, 0x11, 0x00


	//----- nvinfo : EIATTR_KPARAM_INFO
	.align		4
.L_149:
        /*0038*/ 	.byte	0x04, 0x17
        /*003a*/ 	.short	(.L_151 - .L_150)
.L_150:
        /*003c*/ 	.word	0x00000000
        /*0040*/ 	.short	0x0002
        /*0042*/ 	.short	0x0010
        /*0044*/ 	.byte	0x00, 0xf0, 0x11, 0x00


	//----- nvinfo : EIATTR_KPARAM_INFO
	.align		4
.L_151:
        /*0048*/ 	.byte	0x04, 0x17
        /*004a*/ 	.short	(.L_153 - .L_152)
.L_152:
        /*004c*/ 	.word	0x00000000
        /*0050*/ 	.short	0x0001
        /*0052*/ 	.short	0x0008
        /*0054*/ 	.byte	0x00, 0xf5, 0x21, 0x00


	//----- nvinfo : EIATTR_KPARAM_INFO
	.align		4
.L_153:
        /*0058*/ 	.byte	0x04, 0x17
        /*005a*/ 	.short	(.L_155 - .L_154)
.L_154:
        /*005c*/ 	.word	0x00000000
        /*0060*/ 	.short	0x0000
        /*0062*/ 	.short	0x0000
        /*0064*/ 	.byte	0x00, 0xf5, 0x21, 0x00


	//----- nvinfo : EIATTR_SPARSE_MMA_MASK
	.align		4
.L_155:
        /*0068*/ 	.byte	0x03, 0x50
        /*006a*/ 	.short	0x0000


	//----- nvinfo : EIATTR_MAXREG_COUNT
	.align		4
        /*006c*/ 	.byte	0x03, 0x1b
        /*006e*/ 	.short	0x00ff


	//----- nvinfo : EIATTR_MERCURY_ISA_VERSION
	.align		4
        /*0070*/ 	.byte	0x03, 0x5f
        /*0072*/ 	.short	0x0101


	//----- nvinfo : EIATTR_VRC_CTA_INIT_COUNT
	.align		4
        /*0074*/ 	.byte	0x02, 0x4a
	.zero		1
	.zero		1


	//----- nvinfo : EIATTR_EXIT_INSTR_OFFSETS
	.align		4
        /*0078*/ 	.byte	0x04, 0x1c
        /*007a*/ 	.short	(.L_157 - .L_156)


	//   ....[0]....
.L_156:
        /*007c*/ 	.word	0x000000d0


	//   ....[1]....
        /*0080*/ 	.word	0x00001540


	//----- nvinfo : EIATTR_CRS_STACK_SIZE
	.align		4
.L_157:
        /*0084*/ 	.byte	0x04, 0x1e
        /*0086*/ 	.short	(.L_159 - .L_158)
.L_158:
        /*0088*/ 	.word	0x00000000


	//----- nvinfo : EIATTR_CBANK_PARAM_SIZE
	.align		4
.L_159:
        /*008c*/ 	.byte	0x03, 0x19
        /*008e*/ 	.short	0x0020


	//----- nvinfo : EIATTR_PARAM_CBANK
	.align		4
        /*0090*/ 	.byte	0x04, 0x0a
        /*0092*/ 	.short	(.L_161 - .L_160)
	.align		4
.L_160:
        /*0094*/ 	.word	index@(.nv.constant0._Z26sacred_frequency_synthesisPfPKfiiff)
        /*0098*/ 	.short	0x0380
        /*009a*/ 	.short	0x0020


	//----- nvinfo : EIATTR_SW_WAR
	.align		4
.L_161:
        /*009c*/ 	.byte	0x04, 0x36
        /*009e*/ 	.short	(.L_163 - .L_162)
.L_162:
        /*00a0*/ 	.word	0x00000008
.L_163:


//--------------------- .nv.info._Z31sacred_phi_parallel_computationPKdPdidi --------------------------
	.section	.nv.info._Z31sacred_phi_parallel_computationPKdPdidi,"",@"SHT_CUDA_INFO"
	.sectionflags	@""
	.align	4


	//----- nvinfo : EIATTR_CUDA_API_VERSION
	.align		4
        /*0000*/ 	.byte	0x04, 0x37
        /*0002*/ 	.short	(.L_165 - .L_164)
.L_164:
        /*0004*/ 	.word	0x00000082


	//----- nvinfo : EIATTR_KPARAM_INFO
	.align		4
.L_165:
        /*0008*/ 	.byte	0x04, 0x17
        /*000a*/ 	.short	(.L_167 - .L_166)
.L_166:
        /*000c*/ 	.word	0x00000000
        /*0010*/ 	.short	0x0004
        /*0012*/ 	.short	0x0020
        /*0014*/ 	.byte	0x00, 0xf0, 0x11, 0x00


	//----- nvinfo : EIATTR_KPARAM_INFO
	.align		4
.L_167:
        /*0018*/ 	.byte	0x04, 0x17
        /*001a*/ 	.short	(.L_169 - .L_168)
.L_168:
        /*001c*/ 	.word	0x00000000
        /*0020*/ 	.short	0x0003
        /*0022*/ 	.short	0x0018
        /*0024*/ 	.byte	0x00, 0xf0, 0x21, 0x00


	//----- nvinfo : EIATTR_KPARAM_INFO
	.align		4
.L_169:
        /*0028*/ 	.byte	0x04, 0x17
        /*002a*/ 	.short	(.L_171 - .L_170)
.L_170:
        /*002c*/ 	.word	0x00000000
        /*0030*/ 	.short	0x0002
        /*0032*/ 	.short	0x0010
        /*0034*/ 	.byte	0x00, 0xf0, 0x11, 0x00


	//----- nvinfo : EIATTR_KPARAM_INFO
	.align		4
.L_171:
        /*0038*/ 	.byte	0x04, 0x17
        /*003a*/ 	.short	(.L_173 - .L_172)
.L_172:
        /*003c*/ 	.word	0x00000000
        /*0040*/ 	.short	0x0001
        /*0042*/ 	.short	0x0008
        /*0044*/ 	.byte	0x00, 0xf5, 0x21, 0x00


	//----- nvinfo : EIATTR_KPARAM_INFO
	.align		4
.L_173:
        /*0048*/ 	.byte	0x04, 0x17
        /*004a*/ 	.short	(.L_175 - .L_174)
.L_174:
        /*004c*/ 	.word	0x00000000
        /*0050*/ 	.short	0x0000
        /*0052*/ 	.short	0x0000
        /*0054*/ 	.byte	0x00, 0xf5, 0x21, 0x00


	//----- nvinfo : EIATTR_SPARSE_MMA_MASK
	.align		4
.L_175:
        /*0058*/ 	.byte	0x03, 0x50
        /*005a*/ 	.short	0x0000


	//----- nvinfo : EIATTR_MAXREG_COUNT
	.align		4
        /*005c*/ 	.byte	0x03, 0x1b
        /*005e*/ 	.short	0x00ff


	//----- nvinfo : EIATTR_NUM_BARRIERS
	.align		4
        /*0060*/ 	.byte	0x02, 0x4c
        /*0062*/ 	.byte	0x01
	.zero		1


	//----- nvinfo : EIATTR_MERCURY_ISA_VERSION
	.align		4
        /*0064*/ 	.byte	0x03, 0x5f
        /*0066*/ 	.short	0x0101


	//----- nvinfo : EIATTR_VRC_CTA_INIT_COUNT
	.align		4
        /*0068*/ 	.byte	0x02, 0x4a
	.zero		1
	.zero		1


	//----- nvinfo : EIATTR_EXIT_INSTR_OFFSETS
	.align		4
        /*006c*/ 	.byte	0x04, 0x1c
        /*006e*/ 	.short	(.L_177 - .L_176)


	//   ....[0]....
.L_176:
        /*0070*/ 	.word	0x00000270


	//   ....[1]....
        /*0074*/ 	.word	0x000009f0


	//   ....[2]....
        /*0078*/ 	.word	0x00002f40


	//----- nvinfo : EIATTR_CRS_STACK_SIZE
	.align		4
.L_177:
        /*007c*/ 	.byte	0x04, 0x1e
        /*007e*/ 	.short	(.L_179 - .L_178)
.L_178:
        /*0080*/ 	.word	0x00000000


	//----- nvinfo : EIATTR_CBANK_PARAM_SIZE
	.align		4
.L_179:
        /*0084*/ 	.byte	0x03, 0x19
        /*0086*/ 	.short	0x0024


	//----- nvinfo : EIATTR_PARAM_CBANK
	.align		4
        /*0088*/ 	.byte	0x04, 0x0a
        /*008a*/ 	.short	(.L_181 - .L_180)
	.align		4
.L_180:
        /*008c*/ 	.word	index@(.nv.constant0._Z31sacred_phi_parallel_computationPKdPdidi)
        /*0090*/ 	.short	0x0380
        /*0092*/ 	.short	0x0024


	//----- nvinfo : EIATTR_SW_WAR
	.align		4
.L_181:
        /*0094*/ 	.byte	0x04, 0x36
        /*0096*/ 	.short	(.L_183 - .L_182)
.L_182:
        /*0098*/ 	.word	0x00000008
.L_183:


//--------------------- .nv.callgraph             --------------------------
	.section	.nv.callgraph,"",@"SHT_CUDA_CALLGRAPH"
	.align	4
	.sectionentsize	8
	.align		4
        /*0000*/ 	.word	0x00000000
	.align		4
        /*0004*/ 	.word	0xffffffff
	.align		4
        /*0008*/ 	.word	0x00000000
	.align		4
        /*000c*/ 	.word	0xfffffffe
	.align		4
        /*0010*/ 	.word	0x00000000
	.align		4
        /*0014*/ 	.word	0xfffffffd
	.align		4
        /*0018*/ 	.word	0x00000000
	.align		4
        /*001c*/ 	.word	0xfffffffc


//--------------------- .nv.constant3             --------------------------
	.section	.nv.constant3,"a",@progbits
	.align	4
.nv.constant3:
	.type		SACRED_FREQUENCIES,@object
	.size		SACRED_FREQUENCIES,(.L_0 - SACRED_FREQUENCIES)
SACRED_FREQUENCIES:
        /*0000*/ 	.byte	0x00, 0x00, 0xc6, 0x43, 0x00, 0x80, 0xd0, 0x43, 0x00, 0x00, 0xd8, 0x43, 0x00, 0x00, 0x04, 0x44
        /*0010*/ 	.byte	0x00, 0x80, 0x14, 0x44, 0x00, 0xc0, 0x1f, 0x44, 0x00, 0x00, 0x28, 0x44, 0x00, 0x00, 0x34, 0x44
        /*0020*/ 	.byte	0x00, 0x40, 0x39, 0x44, 0x00, 0x00, 0x40, 0x44, 0x00, 0x00, 0x55, 0x44, 0x00, 0xc0, 0x70, 0x44
.L_0:


//--------------------- .nv.constant4             --------------------------
	.section	.nv.constant4,"a",@progbits
	.align	8
	.align		8
.nv.constant4:
        /*0000*/ 	.dword	__cudart_i2opi_f
	.align		8
        /*0008*/ 	.dword	__cudart_i2opi_d
	.align		8
        /*0010*/ 	.dword	__cudart_sin_cos_coeffs


//--------------------- .text._Z21memory_bandwidth_testPKfPfii --------------------------
	.section	.text._Z21memory_bandwidth_testPKfPfii,"ax",@progbits
	.align	128
        .global         _Z21memory_bandwidth_testPKfPfii
        .type           _Z21memory_bandwidth_testPKfPfii,@function
        .size           _Z21memory_bandwidth_testPKfPfii,(.L_x_319 - _Z21memory_bandwidth_testPKfPfii)
        .other          _Z21memory_bandwidth_testPKfPfii,@"STO_CUDA_ENTRY STV_DEFAULT"
_Z21memory_bandwidth_testPKfPfii:
.text._Z21memory_bandwidth_testPKfPfii:
[----:B------:R-:W-:Y:S08]  /*0000*/  LDC R1, c[0x0][0x37c] ;  /* 0x0000df00ff017b82 */ /* 0x000ff00000000800 */
[----:B------:R-:W0:Y:S02]  /*0010*/  LDC R0, c[0x0][0x394] ;  /* 0x0000e500ff007b82 */ /* 0x000e240000000800 */
[----:B0-----:R-:W-:-:S13]  /*0020*/  ISETP.GE.AND P0, PT, R0, 0x1, PT ;  /* 0x000000010000780c */ /* 0x001fda0003f06270 */
[----:B------:R-:W-:Y:S05]  /*0030*/  @!P0 EXIT ;  /* 0x000000000000894d */ /* 0x000fea0003800000 */
[----:B------:R-:W0:Y:S01]  /*0040*/  S2R R0, SR_CTAID.X ;  /* 0x0000000000007919 */ /* 0x000e220000002500 */
[----:B------:R-:W1:Y:S01]  /*0050*/  S2UR UR5, SR_CgaCtaId ;  /* 0x00000000000579c3 */ /* 0x000e620000008800 */
[----:B------:R-:W2:Y:S01]  /*0060*/  LDCU UR7, c[0x0][0x360] ;  /* 0x00006c00ff0777ac */ /* 0x000ea20008000800 */
[----:B------:R-:W-:Y:S01]  /*0070*/  IMAD.MOV.U32 R14, RZ, RZ, RZ ;  /* 0x000000ffff0e7224 */ /* 0x000fe200078e00ff */
[----:B------:R-:W0:Y:S01]  /*0080*/  S2R R13, SR_TID.X ;  /* 0x00000000000d7919 */ /* 0x000e220000002100 */
[----:B------:R-:W2:Y:S01]  /*0090*/  LDCU UR6, c[0x0][0x370] ;  /* 0x00006e00ff0677ac */ /* 0x000ea20008000800 */
[----:B------:R-:W-:Y:S01]  /*00a0*/  UMOV UR4, 0x400 ;  /* 0x0000040000047882 */ /* 0x000fe20000000000 */
[----:B------:R-:W3:Y:S01]  /*00b0*/  LDCU.64 UR8, c[0x0][0x358] ;  /* 0x00006b00ff0877ac */ /* 0x000ee20008000a00 */
[----:B------:R-:W4:Y:S01]  /*00c0*/  LDCU UR10, c[0x0][0x390] ;  /* 0x00007200ff0a77ac */ /* 0x000f220008000800 */
[----:B-1----:R-:W-:Y:S02]  /*00d0*/  ULEA UR4, UR5, UR4, 0x18 ;  /* 0x0000000405047291 */ /* 0x002fe4000f8ec0ff */
[----:B--2---:R-:W-:-:S02]  /*00e0*/  UIMAD UR5, UR7, UR6, URZ ;  /* 0x00000006070572a4 */ /* 0x004fc4000f8e02ff */
[----:B0-----:R-:W-:Y:S02]  /*00f0*/  IMAD R0, R0, UR7, R13 ;  /* 0x0000000700007c24 */ /* 0x001fe4000f8e020d */
[----:B---34-:R-:W-:-:S08]  /*0100*/  LEA R10, R13, UR4, 0x2 ;  /* 0x000000040d0a7c11 */ /* 0x018fd0000f8e10ff */
.L_x_3:
[----:B0-----:R-:W0:Y:S01]  /*0110*/  LDCU.64 UR6, c[0x0][0x390] ;  /* 0x00007200ff0677ac */ /* 0x001e220008000a00 */
[----:B------:R-:W-:Y:S01]  /*0120*/  VIADD R14, R14, 0x1 ;  /* 0x000000010e0e7836 */ /* 0x000fe20000000000 */
[----:B0-----:R-:W-:-:S04]  /*0130*/  ISETP.GE.AND P0, PT, R0, UR6, PT ;  /* 0x0000000600007c0c */ /* 0x001fc8000bf06270 */
[----:B------:R-:W-:-:S09]  /*0140*/  ISETP.NE.AND P2, PT, R14, UR7, PT ;  /* 0x000000070e007c0c */ /* 0x000fd2000bf45270 */
[----:B-1----:R-:W-:Y:S05]  /*0150*/  @P0 BRA `(.L_x_0) ;  /* 0x0000000000740947 */ /* 0x002fea0003800000 */
[----:B------:R-:W0:Y:S01]  /*0160*/  LDC.64 R2, c[0x0][0x380] ;  /* 0x0000e000ff027b82 */ /* 0x000e220000000a00 */
[C---:B------:R-:W-:Y:S02]  /*0170*/  ISETP.GT.U32.AND P0, PT, R13.reuse, 0xff, PT ;  /* 0x000000ff0d00780c */ /* 0x040fe40003f04070 */
[----:B------:R-:W-:Y:S02]  /*0180*/  ISETP.GT.U32.AND P1, PT, R13, 0xff, PT ;  /* 0x000000ff0d00780c */ /* 0x000fe40003f24070 */
[----:B------:R-:W-:-:S11]  /*0190*/  MOV R11, R0 ;  /* 0x00000000000b7202 */ /* 0x000fd60000000f00 */
.L_x_2:
[----:B-1----:R-:W-:Y:S05]  /*01a0*/  @P0 BRA `(.L_x_1) ;  /* 0x00000000000c0947 */ /* 0x002fea0003800000 */
[----:B0-----:R-:W-:-:S06]  /*01b0*/  IMAD.WIDE R4, R11, 0x4, R2 ;  /* 0x000000040b047825 */ /* 0x001fcc00078e0202 */
[----:B------:R-:W2:Y:S04]  /*01c0*/  LDG.E R5, desc[UR8][R4.64] ;  /* 0x0000000804057981 */ /* 0x000ea8000c1e1900 */
[----:B--2---:R1:W-:Y:S02]  /*01d0*/  STS [R10], R5 ;  /* 0x000000050a007388 */ /* 0x0043e40000000800 */
.L_x_1:
[----:B------:R-:W-:Y:S05]  /*01e0*/  WARPSYNC.ALL ;  /* 0x0000000000007948 */ /* 0x000fea0003800000 */
[----:B------:R-:W-:Y:S01]  /*01f0*/  BAR.SYNC.DEFER_BLOCKING 0x0 ;  /* 0x0000000000007b1d */ /* 0x000fe20000010000 */
[----:B------:R-:W-:-:S13]  /*0200*/  PLOP3.LUT P0, PT, P1, PT, PT, 0x80, 0x8 ;  /* 0x000000000008781c */ /* 0x000fda0000f0f070 */
[----:B------:R-:W-:Y:S01]  /*0210*/  @!P0 IMAD.MOV.U32 R6, RZ, RZ, -0x64680b58 ;  /* 0x9b97f4a8ff068424 */ /* 0x000fe200078e00ff */
[----:B------:R-:W-:Y:S01]  /*0220*/  @!P0 MOV R8, 0x372fe951 ;  /* 0x372fe95100088802 */ /* 0x000fe20000000f00 */
[----:B------:R-:W-:Y:S02]  /*0230*/  @!P0 IMAD.MOV.U32 R7, RZ, RZ, 0x3ff9e377 ;  /* 0x3ff9e377ff078424 */ /* 0x000fe400078e00ff */
[----:B------:R-:W-:Y:S01]  /*0240*/  @!P0 IMAD.MOV.U32 R9, RZ, RZ, 0x3fe3c6ef ;  /* 0x3fe3c6efff098424 */ /* 0x000fe200078e00ff */
[----:B------:R-:W1:Y:S02]  /*0250*/  @!P0 LDS R12, [R10] ;  /* 0x000000000a0c8984 */ /* 0x000e640000000800 */
[----:B-1----:R-:W1:Y:S03]  /*0260*/  @!P0 F2F.F64.F32 R4, R12 ;  /* 0x0000000c00048310 */ /* 0x002e660000201800 */
[----:B-1----:R-:W-:Y:S01]  /*0270*/  @!P0 DFMA R4, R4, R6, R8 ;  /* 0x000000060404822b */ /* 0x002fe20000000008 */
[----:B------:R-:W1:Y:S09]  /*0280*/  @!P0 LDC.64 R6, c[0x0][0x388] ;  /* 0x0000e200ff068b82 */ /* 0x000e720000000a00 */
[----:B------:R-:W2:Y:S02]  /*0290*/  @!P0 F2F.F32.F64 R5, R4 ;  /* 0x0000000400058310 */ /* 0x000ea40000301000 */
[----:B--2---:R-:W-:Y:S01]  /*02a0*/  @!P0 STS [R10], R5 ;  /* 0x000000050a008388 */ /* 0x004fe20000000800 */
[C---:B-1----:R-:W-:Y:S01]  /*02b0*/  @!P0 IMAD.WIDE R6, R11.reuse, 0x4, R6 ;  /* 0x000000040b068825 */ /* 0x042fe200078e0206 */
[----:B------:R-:W-:Y:S01]  /*02c0*/  IADD3 R11, PT, PT, R11, UR5, RZ ;  /* 0x000000050b0b7c10 */ /* 0x000fe2000fffe0ff */
[----:B------:R-:W-:Y:S03]  /*02d0*/  BAR.SYNC.DEFER_BLOCKING 0x0 ;  /* 0x0000000000007b1d */ /* 0x000fe60000010000 */
[----:B------:R-:W-:-:S03]  /*02e0*/  ISETP.GE.AND P3, PT, R11, UR10, PT ;  /* 0x0000000a0b007c0c */ /* 0x000fc6000bf66270 */
[----:B------:R-:W1:Y:S04]  /*02f0*/  @!P0 LDS R9, [R10] ;  /* 0x000000000a098984 */ /* 0x000e680000000800 */
[----:B-1----:R1:W-:Y:S01]  /*0300*/  @!P0 STG.E desc[UR8][R6.64], R9 ;  /* 0x0000000906008986 */ /* 0x0023e2000c101908 */
[----:B------:R-:W-:Y:S06]  /*0310*/  BAR.SYNC.DEFER_BLOCKING 0x0 ;  /* 0x0000000000007b1d */ /* 0x000fec0000010000 */
[----:B------:R-:W-:Y:S05]  /*0320*/  @!P3 BRA `(.L_x_2) ;  /* 0xfffffffc009cb947 */ /* 0x000fea000383ffff */
.L_x_0:
[----:B------:R-:W-:Y:S05]  /*0330*/  @P2 BRA `(.L_x_3) ;  /* 0xfffffffc00742947 */ /* 0x000fea000383ffff */
[----:B------:R-:W-:Y:S05]  /*0340*/  EXIT ;  /* 0x000000000000794d */ /* 0x000fea0003800000 */
.L_x_4:
[----:B------:R-:W-:-:S00]  /*0350*/  BRA `(.L_x_4) ;  /* 0xfffffffc00fc7947 */ /* 0x000fc0000383ffff */
[----:B------:R-:W-:-:S00]  /*0360*/  NOP ;  /* 0x0000000000007918 */ /* 0x000fc00000000000 */
        /* <DEDUP_REMOVED lines=9> */
.L_x_319:


//--------------------- .text._Z26sacred_geometry_generationPfS_S_iiff --------------------------
	.section	.text._Z26sacred_geometry_generationPfS_S_iiff,"ax",@progbits
	.align	128
        .global         _Z26sacred_geometry_generationPfS_S_iiff
        .type           _Z26sacred_geometry_generationPfS_S_iiff,@function
        .size           _Z26sacred_geometry_generationPfS_S_iiff,(.L_x_309 - _Z26sacred_geometry_generationPfS_S_iiff)
        .other          _Z26sacred_geometry_generationPfS_S_iiff,@"STO_CUDA_ENTRY STV_DEFAULT"
_Z26sacred_geometry_generationPfS_S_iiff:
.text._Z26sacred_geometry_generationPfS_S_iiff:
[----:B------:R-:W0:Y:S01]  /*0000*/  LDC R1, c[0x0][0x37c] ;  /* 0x0000df00ff017b82 */ /* 0x000e220000000800 */
[----:B------:R-:W1:Y:S07]  /*0010*/  S2R R21, SR_TID.X ;  /* 0x0000000000157919 */ /* 0x000e6e0000002100 */
[----:B------:R-:W1:Y:S01]  /*0020*/  S2UR UR4, SR_CTAID.X ;  /* 0x00000000000479c3 */ /* 0x000e620000002500 */
[----:B------:R-:W2:Y:S01]  /*0030*/  LDCU UR5, c[0x0][0x398] ;  /* 0x00007300ff0577ac */ /* 0x000ea20008000800 */
[----:B0-----:R-:W-:-:S06]  /*0040*/  VIADD R1, R1, 0xffffffe0 ;  /* 0xffffffe001017836 */ /* 0x001fcc0000000000 */
[----:B------:R-:W1:Y:S02]  /*0050*/  LDC R20, c[0x0][0x360] ;  /* 0x0000d800ff147b82 */ /* 0x000e640000000800 */
[----:B-1----:R-:W-:-:S05]  /*0060*/  IMAD R21, R20, UR4, R21 ;  /* 0x0000000414157c24 */ /* 0x002fca000f8e0215 */
[----:B--2---:R-:W-:-:S13]  /*0070*/  ISETP.GE.AND P0, PT, R21, UR5, PT ;  /* 0x0000000515007c0c */ /* 0x004fda000bf06270 */
[----:B------:R-:W-:Y:S05]  /*0080*/  @P0 EXIT ;  /* 0x000000000000094d */ /* 0x000fea0003800000 */
[----:B------:R-:W-:Y:S01]  /*0090*/  I2FP.F32.S32 R15, UR5 ;  /* 0x00000005000f7c45 */ /* 0x000fe20008201400 */
[----:B------:R-:W-:Y:S01]  /*00a0*/  BSSY.RECONVERGENT B0, `(.L_x_5) ;  /* 0x000000d000007945 */ /* 0x000fe20003800200 */
[----:B------:R-:W-:Y:S02]  /*00b0*/  I2FP.F32.S32 R8, R21 ;  /* 0x0000001500087245 */ /* 0x000fe40000201400 */
[----:B------:R-:W0:Y:S08]  /*00c0*/  MUFU.RCP R0, R15 ;  /* 0x0000000f00007308 */ /* 0x000e300000001000 */
[----:B------:R-:W1:Y:S01]  /*00d0*/  FCHK P0, R8, R15 ;  /* 0x0000000f08007302 */ /* 0x000e620000000000 */
[----:B0-----:R-:W-:-:S04]  /*00e0*/  FFMA R3, -R15, R0, 1 ;  /* 0x3f8000000f037423 */ /* 0x001fc80000000100 */
[----:B------:R-:W-:-:S04]  /*00f0*/  FFMA R3, R0, R3, R0 ;  /* 0x0000000300037223 */ /* 0x000fc80000000000 */
[----:B------:R-:W-:-:S04]  /*0100*/  FFMA R0, R8, R3, RZ ;  /* 0x0000000308007223 */ /* 0x000fc800000000ff */
[----:B------:R-:W-:-:S04]  /*0110*/  FFMA R2, -R15, R0, R8 ;  /* 0x000000000f027223 */ /* 0x000fc80000000108 */
[----:B------:R-:W-:Y:S01]  /*0120*/  FFMA R3, R3, R2, R0 ;  /* 0x0000000203037223 */ /* 0x000fe20000000000 */
[----:B-1----:R-:W-:Y:S06]  /*0130*/  @!P0 BRA `(.L_x_6) ;  /* 0x00000000000c8947 */ /* 0x002fec0003800000 */
[----:B------:R-:W-:-:S07]  /*0140*/  MOV R12, 0x160 ;  /* 0x00000160000c7802 */ /* 0x000fce0000000f00 */
[----:B------:R-:W-:Y:S05]  /*0150*/  CALL.REL.NOINC `($__internal_2_$__cuda_sm3x_div_rn_noftz_f32_slowpath) ;  /* 0x000000cc00247944 */ /* 0x000fea0003c00000 */
[----:B------:R-:W-:-:S07]  /*0160*/  IMAD.MOV.U32 R3, RZ, RZ, R11 ;  /* 0x000000ffff037224 */ /* 0x000fce00078e000b */
.L_x_6:
[----:B------:R-:W-:Y:S05]  /*0170*/  BSYNC.RECONVERGENT B0 ;  /* 0x0000000000007941 */ /* 0x000fea0003800200 */
.L_x_5:
[----:B------:R-:W0:Y:S01]  /*0180*/  LDCU UR4, c[0x0][0x39c] ;  /* 0x00007380ff0477ac */ /* 0x000e220008000800 */
[----:B------:R-:W1:Y:S01]  /*0190*/  LDCU.64 UR6, c[0x0][0x358] ;  /* 0x00006b00ff0677ac */ /* 0x000e620008000a00 */
[----:B0-----:R-:W-:-:S09]  /*01a0*/  UISETP.NE.AND UP0, UPT, UR4, 0x2, UPT ;  /* 0x000000020400788c */ /* 0x001fd2000bf05270 */
[----:B-1----:R-:W-:Y:S05]  /*01b0*/  BRA.U !UP0, `(.L_x_7) ;  /* 0x00000099085c7547 */ /* 0x002fea000b800000 */
[----:B------:R-:W-:-:S09]  /*01c0*/  UISETP.NE.AND UP0, UPT, UR4, 0x1, UPT ;  /* 0x000000010400788c */ /* 0x000fd2000bf05270 */
[----:B------:R-:W-:Y:S05]  /*01d0*/  BRA.U !UP0, `(.L_x_8) ;  /* 0x0000006908587547 */ /* 0x000fea000b800000 */
[----:B------:R-:W-:-:S09]  /*01e0*/  UISETP.NE.AND UP0, UPT, UR4, URZ, UPT ;  /* 0x000000ff0400728c */ /* 0x000fd2000bf05270 */
[----:B------:R-:W-:Y:S05]  /*01f0*/  BRA.U UP0, `(.L_x_9) ;  /* 0x0000002900387547 */ /* 0x000fea000b800000 */
[----:B------:R-:W0:Y:S01]  /*0200*/  MUFU.RCP64H R9, 3.1415920257568359375 ;  /* 0x400921fb00097908 */ /* 0x000e220000001800 */
[----:B------:R-:W-:Y:S01]  /*0210*/  FMUL R2, R3, 8 ;  /* 0x4100000003027820 */ /* 0x000fe20000400000 */
[----:B------:R-:W-:Y:S01]  /*0220*/  IMAD.MOV.U32 R12, RZ, RZ, 0x54442d18 ;  /* 0x54442d18ff0c7424 */ /* 0x000fe200078e00ff */
[----:B------:R-:W-:Y:S01]  /*0230*/  UMOV UR4, 0x54442d18 ;  /* 0x54442d1800047882 */ /* 0x000fe20000000000 */
[----:B------:R-:W-:Y:S01]  /*0240*/  IMAD.MOV.U32 R13, RZ, RZ, 0x400921fb ;  /* 0x400921fbff0d7424 */ /* 0x000fe200078e00ff */
[----:B------:R-:W-:Y:S01]  /*0250*/  UMOV UR5, 0x400921fb ;  /* 0x400921fb00057882 */ /* 0x000fe20000000000 */
[----:B------:R-:W-:Y:S01]  /*0260*/  IMAD.MOV.U32 R8, RZ, RZ, 0x1 ;  /* 0x00000001ff087424 */ /* 0x000fe200078e00ff */
[----:B------:R-:W-:Y:S01]  /*0270*/  BSSY.RECONVERGENT B0, `(.L_x_10) ;  /* 0x0000019000007945 */ /* 0x000fe20003800200 */
[----:B------:R-:W1:Y:S04]  /*0280*/  F2F.F64.F32 R4, R2 ;  /* 0x0000000200047310 */ /* 0x000e680000201800 */
[----:B0-----:R-:W-:-:S02]  /*0290*/  DFMA R10, R8, -R12, 1 ;  /* 0x3ff00000080a742b */ /* 0x001fc4000000080c */
[----:B-1----:R-:W-:-:S06]  /*02a0*/  DMUL R6, R4, UR4 ;  /* 0x0000000404067c28 */ /* 0x002fcc0008000000 */
[----:B------:R-:W-:Y:S01]  /*02b0*/  DFMA R10, R10, R10, R10 ;  /* 0x0000000a0a0a722b */ /* 0x000fe2000000000a */
[----:B------:R-:W0:Y:S07]  /*02c0*/  F2F.F32.F64 R0, R6 ;  /* 0x0000000600007310 */ /* 0x000e2e0000301000 */
[----:B------:R-:W-:-:S08]  /*02d0*/  DFMA R10, R8, R10, R8 ;  /* 0x0000000a080a722b */ /* 0x000fd00000000008 */
[C---:B------:R-:W-:Y:S01]  /*02e0*/  DFMA R4, R10.reuse, -R12, 1 ;  /* 0x3ff000000a04742b */ /* 0x040fe2000000080c */
[----:B0-----:R-:W0:Y:S07]  /*02f0*/  F2F.F64.F32 R18, R0 ;  /* 0x0000000000127310 */ /* 0x001e2e0000201800 */
[----:B------:R-:W-:-:S08]  /*0300*/  DFMA R4, R10, R4, R10 ;  /* 0x000000040a04722b */ /* 0x000fd0000000000a */
[----:B0-----:R-:W-:Y:S01]  /*0310*/  DMUL R8, R18, R4 ;  /* 0x0000000412087228 */ /* 0x001fe20000000000 */
[----:B------:R-:W-:-:S07]  /*0320*/  FSETP.GEU.AND P1, PT, |R19|, 6.5827683646048100446e-37, PT ;  /* 0x036000001300780b */ /* 0x000fce0003f2e200 */
[----:B------:R-:W-:-:S08]  /*0330*/  DFMA R10, R8, -R12, R18 ;  /* 0x8000000c080a722b */ /* 0x000fd00000000012 */
[----:B------:R-:W-:-:S10]  /*0340*/  DFMA R4, R4, R10, R8 ;  /* 0x0000000a0404722b */ /* 0x000fd40000000008 */
[----:B------:R-:W-:-:S05]  /*0350*/  FFMA R2, RZ, 2.1426990032196044922, R5 ;  /* 0x400921fbff027823 */ /* 0x000fca0000000005 */
[----:B------:R-:W-:-:S13]  /*0360*/  FSETP.GT.AND P0, PT, |R2|, 1.469367938527859385e-39, PT ;  /* 0x001000000200780b */ /* 0x000fda0003f04200 */
[----:B------:R-:W-:Y:S05]  /*0370*/  @P0 BRA P1, `(.L_x_11) ;  /* 0x0000000000200947 */ /* 0x000fea0000800000 */
[----:B------:R-:W-:Y:S01]  /*0380*/  IMAD.MOV.U32 R8, RZ, RZ, R18 ;  /* 0x000000ffff087224 */ /* 0x000fe200078e0012 */
[----:B------:R-:W-:Y:S01]  /*0390*/  MOV R2, 0x3e0 ;  /* 0x000003e000027802 */ /* 0x000fe20000000f00 */
[----:B------:R-:W-:Y:S02]  /*03a0*/  IMAD.MOV.U32 R9, RZ, RZ, R19 ;  /* 0x000000ffff097224 */ /* 0x000fe400078e0013 */
[----:B------:R-:W-:Y:S02]  /*03b0*/  IMAD.MOV.U32 R14, RZ, RZ, 0x54442d18 ;  /* 0x54442d18ff0e7424 */ /* 0x000fe400078e00ff */
[----:B------:R-:W-:-:S07]  /*03c0*/  IMAD.MOV.U32 R15, RZ, RZ, 0x400921fb ;  /* 0x400921fbff0f7424 */ /* 0x000fce00078e00ff */
[----:B------:R-:W-:Y:S05]  /*03d0*/  CALL.REL.NOINC `($__internal_0_$__cuda_sm20_div_rn_f64_full) ;  /* 0x000000c000ac7944 */ /* 0x000fea0003c00000 */
[----:B------:R-:W-:Y:S02]  /*03e0*/  IMAD.MOV.U32 R4, RZ, RZ, R10 ;  /* 0x000000ffff047224 */ /* 0x000fe400078e000a */
[----:B------:R-:W-:-:S07]  /*03f0*/  IMAD.MOV.U32 R5, RZ, RZ, R11 ;  /* 0x000000ffff057224 */ /* 0x000fce00078e000b */
.L_x_11:
[----:B------:R-:W-:Y:S05]  /*0400*/  BSYNC.RECONVERGENT B0 ;  /* 0x0000000000007941 */ /* 0x000fea0003800200 */
.L_x_10:
[----:B------:R-:W0:Y:S01]  /*0410*/  LDC.64 R10, c[0x0][0x3a0] ;  /* 0x0000e800ff0a7b82 */ /* 0x000e220000000a00 */
[----:B------:R-:W-:Y:S01]  /*0420*/  DADD R4, R4, R4 ;  /* 0x0000000004047229 */ /* 0x000fe20000000004 */
[----:B------:R-:W-:Y:S01]  /*0430*/  BSSY.RECONVERGENT B0, `(.L_x_12) ;  /* 0x0000030000007945 */ /* 0x000fe20003800200 */
[----:B0-----:R-:W-:-:S04]  /*0440*/  FADD R11, R0, R11 ;  /* 0x0000000b000b7221 */ /* 0x001fc80000000000 */
[----:B------:R-:W0:Y:S01]  /*0450*/  F2F.F32.F64 R0, R4 ;  /* 0x0000000400007310 */ /* 0x000e220000301000 */
[C---:B------:R-:W-:Y:S01]  /*0460*/  FMUL R2, R11.reuse, 0.63661974668502807617 ;  /* 0x3f22f9830b027820 */ /* 0x040fe20000400000 */
[----:B------:R-:W-:-:S06]  /*0470*/  FSETP.GE.AND P0, PT, |R11|, 105615, PT ;  /* 0x47ce47800b00780b */ /* 0x000fcc0003f06200 */
[----:B------:R-:W1:Y:S01]  /*0480*/  F2I.NTZ R2, R2 ;  /* 0x0000000200027305 */ /* 0x000e620000203100 */
[----:B0-----:R-:W-:Y:S02]  /*0490*/  FSETP.NEU.AND P1, PT, R0, RZ, PT ;  /* 0x000000ff0000720b */ /* 0x001fe40003f2d000 */
[----:B-1----:R-:W-:-:S05]  /*04a0*/  I2FP.F32.S32 R6, R2 ;  /* 0x0000000200067245 */ /* 0x002fca0000201400 */
[----:B------:R-:W-:-:S04]  /*04b0*/  FFMA R7, R6, -1.5707962512969970703, R11 ;  /* 0xbfc90fda06077823 */ /* 0x000fc8000000000b */
[----:B------:R-:W-:-:S04]  /*04c0*/  FFMA R7, R6, -7.5497894158615963534e-08, R7 ;  /* 0xb3a2216806077823 */ /* 0x000fc80000000007 */
[----:B------:R-:W-:Y:S01]  /*04d0*/  FFMA R9, R6, -5.3903029534742383927e-15, R7 ;  /* 0xa7c234c506097823 */ /* 0x000fe20000000007 */
[----:B------:R-:W-:Y:S01]  /*04e0*/  IMAD.MOV.U32 R7, RZ, RZ, 0x3f800000 ;  /* 0x3f800000ff077424 */ /* 0x000fe200078e00ff */
[----:B------:R-:W-:Y:S06]  /*04f0*/  @!P1 BRA `(.L_x_13) ;  /* 0x00000000008c9947 */ /* 0x000fec0003800000 */
[----:B------:R-:W-:Y:S01]  /*0500*/  IMAD.MOV.U32 R5, RZ, RZ, 0x30e2a829 ;  /* 0x30e2a829ff057424 */ /* 0x000fe200078e00ff */
[----:B------:R-:W-:Y:S01]  /*0510*/  FSETP.NAN.AND P3, PT, |R0|, |R0|, PT ;  /* 0x400000000000720b */ /* 0x000fe20003f68200 */
[----:B------:R-:W-:Y:S02]  /*0520*/  IMAD.MOV.U32 R4, RZ, RZ, 0x3fb8aa3b ;  /* 0x3fb8aa3bff047424 */ /* 0x000fe400078e00ff */
[----:B------:R-:W-:Y:S02]  /*0530*/  IMAD.MOV.U32 R7, RZ, RZ, 0x3e58368e ;  /* 0x3e58368eff077424 */ /* 0x000fe400078e00ff */
[----:B------:R-:W-:-:S04]  /*0540*/  FFMA R4, R5, R4, -3.5937439690769679146e-09 ;  /* 0xb176f5d005047423 */ /* 0x000fc80000000004 */
[----:B------:R-:W-:-:S04]  /*0550*/  FFMA R4, -R7, 1.9251366722983220825e-08, R4 ;  /* 0x32a55e3407047823 */ /* 0x000fc80000000104 */
[----:B------:R-:W-:-:S04]  /*0560*/  FFMA R4, R5, 0.016188120469450950623, R4 ;  /* 0x3c849cf305047823 */ /* 0x000fc80000000004 */
[----:B------:R-:W-:-:S04]  /*0570*/  FFMA R4, -R7, 0.0053960401564836502075, R4 ;  /* 0x3bb0d14407047823 */ /* 0x000fc80000000104 */
[----:B------:R-:W-:-:S04]  /*0580*/  FADD R5, R4, 0.69538128376007080078 ;  /* 0x3f32048204057421 */ /* 0x000fc80000000000 */
[----:B------:R-:W-:Y:S01]  /*0590*/  FMUL R7, R0, R5 ;  /* 0x0000000500077220 */ /* 0x000fe20000400000 */
[----:B------:R-:W-:-:S03]  /*05a0*/  FADD R13, R5, -0.69538128376007080078 ;  /* 0xbf320482050d7421 */ /* 0x000fc60000000000 */
[----:B------:R-:W0:Y:S01]  /*05b0*/  FRND R6, R7 ;  /* 0x0000000700067307 */ /* 0x000e220000201000 */
[----:B------:R-:W-:Y:S01]  /*05c0*/  FADD R4, R4, -R13 ;  /* 0x8000000d04047221 */ /* 0x000fe20000000000 */
[C---:B------:R-:W-:Y:S01]  /*05d0*/  FFMA R5, R0.reuse, R5, -R7 ;  /* 0x0000000500057223 */ /* 0x040fe20000000807 */
[----:B------:R-:W-:Y:S01]  /*05e0*/  IMAD.MOV.U32 R13, RZ, RZ, 0x391fcb8e ;  /* 0x391fcb8eff0d7424 */ /* 0x000fe200078e00ff */
[C---:B------:R-:W-:Y:S02]  /*05f0*/  FSETP.GT.AND P1, PT, |R7|.reuse, 152, PT ;  /* 0x431800000700780b */ /* 0x040fe40003f24200 */
[----:B------:R-:W-:Y:S02]  /*0600*/  FFMA R5, R0, R4, R5 ;  /* 0x0000000400057223 */ /* 0x000fe40000000005 */
[----:B------:R1:W2:Y:S01]  /*0610*/  F2I.NTZ R8, R7 ;  /* 0x0000000700087305 */ /* 0x0002a20000203100 */
[----:B0-----:R-:W-:Y:S01]  /*0620*/  FADD R4, R7, -R6 ;  /* 0x8000000607047221 */ /* 0x001fe20000000000 */
[----:B------:R-:W-:-:S03]  /*0630*/  FSETP.GT.AND P2, PT, R6, RZ, PT ;  /* 0x000000ff0600720b */ /* 0x000fc60003f44000 */
[----:B------:R-:W-:-:S04]  /*0640*/  FADD R4, R4, R5 ;  /* 0x0000000504047221 */ /* 0x000fc80000000000 */
[----:B------:R-:W-:-:S04]  /*0650*/  FFMA R5, R4, R13, 0.0013391353422775864601 ;  /* 0x3aaf85ed04057423 */ /* 0x000fc8000000000d */
[----:B------:R-:W-:-:S04]  /*0660*/  FFMA R5, R4, R5, 0.0096188392490148544312 ;  /* 0x3c1d985604057423 */ /* 0x000fc80000000005 */
[----:B------:R-:W-:-:S04]  /*0670*/  FFMA R5, R4, R5, 0.055503588169813156128 ;  /* 0x3d6357bb04057423 */ /* 0x000fc80000000005 */
[C---:B------:R-:W-:Y:S01]  /*0680*/  FFMA R13, R4.reuse, R5, 0.24022644758224487305 ;  /* 0x3e75fdec040d7423 */ /* 0x040fe20000000005 */
[----:B------:R-:W-:Y:S02]  /*0690*/  SEL R5, RZ, 0x83000000, P2 ;  /* 0x83000000ff057807 */ /* 0x000fe40001000000 */
[----:B------:R-:W-:Y:S01]  /*06a0*/  FSETP.GEU.AND P2, PT, R7, RZ, PT ;  /* 0x000000ff0700720b */ /* 0x000fe20003f4e000 */
[C---:B------:R-:W-:Y:S02]  /*06b0*/  FFMA R13, R4.reuse, R13, 0.69314718246459960938 ;  /* 0x3f317218040d7423 */ /* 0x040fe4000000000d */
[----:B------:R-:W-:Y:S01]  /*06c0*/  VIADD R6, R5, 0x7f000000 ;  /* 0x7f00000005067836 */ /* 0x000fe20000000000 */
[----:B-1----:R-:W-:Y:S01]  /*06d0*/  FSEL R7, RZ, +INF , !P2 ;  /* 0x7f800000ff077808 */ /* 0x002fe20005000000 */
[----:B------:R-:W-:Y:S01]  /*06e0*/  FFMA R13, R4, R13, 1 ;  /* 0x3f800000040d7423 */ /* 0x000fe2000000000d */
[----:B--2---:R-:W-:-:S03]  /*06f0*/  IMAD R8, R8, 0x800000, -R5 ;  /* 0x0080000008087824 */ /* 0x004fc600078e0a05 */
[----:B------:R-:W-:-:S04]  /*0700*/  FMUL R13, R6, R13 ;  /* 0x0000000d060d7220 */ /* 0x000fc80000400000 */
[----:B------:R-:W-:Y:S01]  /*0710*/  @!P1 FMUL R7, R8, R13 ;  /* 0x0000000d08079220 */ /* 0x000fe20000400000 */
[----:B------:R-:W-:-:S07]  /*0720*/  @P3 FADD R7, R0, 1.6180340051651000977 ;  /* 0x3fcf1bbd00073421 */ /* 0x000fce0000000000 */
.L_x_13:
[----:B------:R-:W-:Y:S05]  /*0730*/  BSYNC.RECONVERGENT B0 ;  /* 0x0000000000007941 */ /* 0x000fea0003800200 */
.L_x_12:
[----:B------:R-:W-:Y:S01]  /*0740*/  BSSY.RECONVERGENT B0, `(.L_x_14) ;  /* 0x000003c000007945 */ /* 0x000fe20003800200 */
[----:B------:R-:W-:Y:S02]  /*0750*/  IMAD.MOV.U32 R8, RZ, RZ, R2 ;  /* 0x000000ffff087224 */ /* 0x000fe400078e0002 */
[----:B------:R-:W-:Y:S01]  /*0760*/  FMUL R0, R7, R10 ;  /* 0x0000000a07007220 */ /* 0x000fe20000400000 */
[----:B------:R-:W-:Y:S01]  /*0770*/  IMAD.MOV.U32 R4, RZ, RZ, R9 ;  /* 0x000000ffff047224 */ /* 0x000fe200078e0009 */
[----:B------:R-:W-:Y:S06]  /*0780*/  @!P0 BRA `(.L_x_15) ;  /* 0x0000000000dc8947 */ /* 0x000fec0003800000 */
[----:B------:R-:W-:-:S13]  /*0790*/  FSETP.NEU.AND P0, PT, |R11|, +INF , PT ;  /* 0x7f8000000b00780b */ /* 0x000fda0003f0d200 */
[----:B------:R-:W-:Y:S01]  /*07a0*/  @!P0 FMUL R4, RZ, R11 ;  /* 0x0000000bff048220 */ /* 0x000fe20000400000 */
[----:B------:R-:W-:Y:S01]  /*07b0*/  @!P0 IMAD.MOV.U32 R2, RZ, RZ, RZ ;  /* 0x000000ffff028224 */ /* 0x000fe200078e00ff */
[----:B------:R-:W-:Y:S06]  /*07c0*/  @!P0 BRA `(.L_x_15) ;  /* 0x0000000000cc8947 */ /* 0x000fec0003800000 */
[----:B------:R-:W-:Y:S01]  /*07d0*/  IMAD.SHL.U32 R4, R11, 0x100, RZ ;  /* 0x000001000b047824 */ /* 0x000fe200078e00ff */
[----:B------:R-:W0:Y:S01]  /*07e0*/  LDCU.64 UR8, c[0x4][URZ] ;  /* 0x01000000ff0877ac */ /* 0x000e220008000a00 */
[----:B------:R-:W-:Y:S02]  /*07f0*/  IMAD.MOV.U32 R12, RZ, RZ, RZ ;  /* 0x000000ffff0c7224 */ /* 0x000fe400078e00ff */
[----:B------:R-:W-:Y:S01]  /*0800*/  IMAD.MOV.U32 R2, RZ, RZ, R1 ;  /* 0x000000ffff027224 */ /* 0x000fe200078e0001 */
[----:B------:R-:W-:Y:S01]  /*0810*/  LOP3.LUT R15, R4, 0x80000000, RZ, 0xfc, !PT ;  /* 0x80000000040f7812 */ /* 0x000fe200078efcff */
[----:B------:R-:W-:Y:S01]  /*0820*/  UMOV UR5, URZ ;  /* 0x000000ff00057c82 */ /* 0x000fe20008000000 */
[----:B------:R-:W-:-:S05]  /*0830*/  UMOV UR4, URZ ;  /* 0x000000ff00047c82 */ /* 0x000fca0008000000 */
.L_x_16:
[----:B0-----:R-:W-:Y:S02]  /*0840*/  IMAD.U32 R6, RZ, RZ, UR8 ;  /* 0x00000008ff067e24 */ /* 0x001fe4000f8e00ff */
[----:B------:R-:W-:-:S05]  /*0850*/  IMAD.U32 R7, RZ, RZ, UR9 ;  /* 0x00000009ff077e24 */ /* 0x000fca000f8e00ff */
[----:B------:R-:W2:Y:S01]  /*0860*/  LDG.E.CONSTANT R4, desc[UR6][R6.64] ;  /* 0x0000000606047981 */ /* 0x000ea2000c1e9900 */
[----:B------:R-:W-:Y:S02]  /*0870*/  UIADD3 UR8, UP0, UPT, UR8, 0x4, URZ ;  /* 0x0000000408087890 */ /* 0x000fe4000ff1e0ff */
[----:B------:R-:W-:Y:S02]  /*0880*/  UIADD3 UR4, UPT, UPT, UR4, 0x1, URZ ;  /* 0x0000000104047890 */ /* 0x000fe4000fffe0ff */
[----:B------:R-:W-:Y:S02]  /*0890*/  UIADD3.X UR9, UPT, UPT, URZ, UR9, URZ, UP0, !UPT ;  /* 0x00000009ff097290 */ /* 0x000fe400087fe4ff */
[----:B------:R-:W-:Y:S01]  /*08a0*/  UISETP.NE.AND UP0, UPT, UR4, 0x6, UPT ;  /* 0x000000060400788c */ /* 0x000fe2000bf05270 */
[----:B--2---:R-:W-:-:S03]  /*08b0*/  IMAD.WIDE.U32 R4, R4, R15, RZ ;  /* 0x0000000f04047225 */ /* 0x004fc600078e00ff */
[----:B------:R-:W-:-:S04]  /*08c0*/  IADD3 R13, P0, PT, R4, R12, RZ ;  /* 0x0000000c040d7210 */ /* 0x000fc80007f1e0ff */
[----:B------:R-:W-:Y:S01]  /*08d0*/  IADD3.X R12, PT, PT, R5, UR5, RZ, P0, !PT ;  /* 0x00000005050c7c10 */ /* 0x000fe200087fe4ff */
[----:B------:R0:W-:Y:S02]  /*08e0*/  STL [R2], R13 ;  /* 0x0000000d02007387 */ /* 0x0001e40000100800 */
[----:B0-----:R-:W-:Y:S01]  /*08f0*/  VIADD R2, R2, 0x4 ;  /* 0x0000000402027836 */ /* 0x001fe20000000000 */
[----:B------:R-:W-:Y:S06]  /*0900*/  BRA.U UP0, `(.L_x_16) ;  /* 0xfffffffd00cc7547 */ /* 0x000fec000b83ffff */
[----:B------:R-:W-:Y:S01]  /*0910*/  SHF.R.U32.HI R6, RZ, 0x17, R11 ;  /* 0x00000017ff067819 */ /* 0x000fe2000001160b */
[----:B------:R0:W-:Y:S03]  /*0920*/  STL [R1+0x18], R12 ;  /* 0x0000180c01007387 */ /* 0x0001e60000100800 */
[C---:B------:R-:W-:Y:S02]  /*0930*/  LOP3.LUT R2, R6.reuse, 0xe0, RZ, 0xc0, !PT ;  /* 0x000000e006027812 */ /* 0x040fe400078ec0ff */
[----:B------:R-:W-:-:S03]  /*0940*/  LOP3.LUT P0, RZ, R6, 0x1f, RZ, 0xc0, !PT ;  /* 0x0000001f06ff7812 */ /* 0x000fc6000780c0ff */
[----:B------:R-:W-:-:S05]  /*0950*/  VIADD R2, R2, 0xffffff80 ;  /* 0xffffff8002027836 */ /* 0x000fca0000000000 */
[----:B------:R-:W-:-:S05]  /*0960*/  SHF.R.U32.HI R2, RZ, 0x5, R2 ;  /* 0x00000005ff027819 */ /* 0x000fca0000011602 */
[----:B------:R-:W-:-:S05]  /*0970*/  IMAD R7, R2, -0x4, R1 ;  /* 0xfffffffc02077824 */ /* 0x000fca00078e0201 */
[----:B------:R-:W2:Y:S04]  /*0980*/  LDL R2, [R7+0x18] ;  /* 0x0000180007027983 */ /* 0x000ea80000100800 */
[----:B------:R-:W2:Y:S04]  /*0990*/  LDL R5, [R7+0x14] ;  /* 0x0000140007057983 */ /* 0x000ea80000100800 */
[----:B------:R-:W3:Y:S01]  /*09a0*/  @P0 LDL R4, [R7+0x10] ;  /* 0x0000100007040983 */ /* 0x000ee20000100800 */
[----:B------:R-:W-:Y:S01]  /*09b0*/  LOP3.LUT R6, R6, 0x1f, RZ, 0xc0, !PT ;  /* 0x0000001f06067812 */ /* 0x000fe200078ec0ff */
[----:B------:R-:W-:Y:S01]  /*09c0*/  UMOV UR4, 0x54442d19 ;  /* 0x54442d1900047882 */ /* 0x000fe20000000000 */
[----:B------:R-:W-:-:S02]  /*09d0*/  UMOV UR5, 0x3bf921fb ;  /* 0x3bf921fb00057882 */ /* 0x000fc40000000000 */
[-C--:B--2---:R-:W-:Y:S02]  /*09e0*/  @P0 SHF.L.W.U32.HI R2, R5, R6.reuse, R2 ;  /* 0x0000000605020219 */ /* 0x084fe40000010e02 */
[----:B---3--:R-:W-:Y:S02]  /*09f0*/  @P0 SHF.L.W.U32.HI R5, R4, R6, R5 ;  /* 0x0000000604050219 */ /* 0x008fe40000010e05 */
[----:B------:R-:W-:Y:S02]  /*0a00*/  ISETP.GE.AND P0, PT, R11, RZ, PT ;  /* 0x000000ff0b00720c */ /* 0x000fe40003f06270 */
[C---:B------:R-:W-:Y:S01]  /*0a10*/  SHF.L.W.U32.HI R4, R5.reuse, 0x2, R2 ;  /* 0x0000000205047819 */ /* 0x040fe20000010e02 */
[----:B------:R-:W-:-:S03]  /*0a20*/  IMAD.SHL.U32 R5, R5, 0x4, RZ ;  /* 0x0000000405057824 */ /* 0x000fc600078e00ff */
[----:B------:R-:W-:Y:S02]  /*0a30*/  SHF.R.S32.HI R6, RZ, 0x1f, R4 ;  /* 0x0000001fff067819 */ /* 0x000fe40000011404 */
[----:B0-----:R-:W-:Y:S02]  /*0a40*/  LOP3.LUT R12, R4, R11, RZ, 0x3c, !PT ;  /* 0x0000000b040c7212 */ /* 0x001fe400078e3cff */
[C---:B------:R-:W-:Y:S02]  /*0a50*/  LOP3.LUT R14, R6.reuse, R5, RZ, 0x3c, !PT ;  /* 0x00000005060e7212 */ /* 0x040fe400078e3cff */
[----:B------:R-:W-:Y:S02]  /*0a60*/  LOP3.LUT R15, R6, R4, RZ, 0x3c, !PT ;  /* 0x00000004060f7212 */ /* 0x000fe400078e3cff */
[----:B------:R-:W-:Y:S02]  /*0a70*/  SHF.R.U32.HI R5, RZ, 0x1e, R2 ;  /* 0x0000001eff057819 */ /* 0x000fe40000011602 */
[----:B------:R-:W-:-:S02]  /*0a80*/  ISETP.GE.AND P1, PT, R12, RZ, PT ;  /* 0x000000ff0c00720c */ /* 0x000fc40003f26270 */
[----:B------:R-:W0:Y:S01]  /*0a90*/  I2F.F64.S64 R14, R14 ;  /* 0x0000000e000e7312 */ /* 0x000e220000301c00 */
[----:B------:R-:W-:-:S05]  /*0aa0*/  LEA.HI R2, R4, R5, RZ, 0x1 ;  /* 0x0000000504027211 */ /* 0x000fca00078f08ff */
[----:B------:R-:W-:-:S04]  /*0ab0*/  IMAD.MOV R4, RZ, RZ, -R2 ;  /* 0x000000ffff047224 */ /* 0x000fc800078e0a02 */
[----:B------:R-:W-:Y:S01]  /*0ac0*/  @!P0 IMAD.MOV.U32 R2, RZ, RZ, R4 ;  /* 0x000000ffff028224 */ /* 0x000fe200078e0004 */
[----:B0-----:R-:W-:-:S10]  /*0ad0*/  DMUL R6, R14, UR4 ;  /* 0x000000040e067c28 */ /* 0x001fd40008000000 */
[----:B------:R-:W0:Y:S02]  /*0ae0*/  F2F.F32.F64 R6, R6 ;  /* 0x0000000600067310 */ /* 0x000e240000301000 */
[----:B0-----:R-:W-:-:S07]  /*0af0*/  FSEL R4, -R6, R6, !P1 ;  /* 0x0000000606047208 */ /* 0x001fce0004800100 */
.L_x_15:
[----:B------:R-:W-:Y:S05]  /*0b00*/  BSYNC.RECONVERGENT B0 ;  /* 0x0000000000007941 */ /* 0x000fea0003800200 */
.L_x_14:
[----:B------:R-:W-:Y:S01]  /*0b10*/  LOP3.LUT R7, R2, 0x1, RZ, 0xc0, !PT ;  /* 0x0000000102077812 */ /* 0x000fe200078ec0ff */
[----:B------:R-:W-:Y:S02]  /*0b20*/  IMAD.MOV.U32 R12, RZ, RZ, 0x37cbac00 ;  /* 0x37cbac00ff0c7424 */ /* 0x000fe400078e00ff */
[----:B------:R-:W-:Y:S01]  /*0b30*/  FMUL R5, R4, R4 ;  /* 0x0000000404057220 */ /* 0x000fe20000400000 */
[----:B------:R-:W-:Y:S01]  /*0b40*/  IMAD.MOV.U32 R13, RZ, RZ, 0x3c0885e4 ;  /* 0x3c0885e4ff0d7424 */ /* 0x000fe200078e00ff */
[----:B------:R-:W-:Y:S01]  /*0b50*/  ISETP.NE.U32.AND P0, PT, R7, 0x1, PT ;  /* 0x000000010700780c */ /* 0x000fe20003f05070 */
[----:B------:R-:W-:Y:S02]  /*0b60*/  VIADD R7, R2, 0x1 ;  /* 0x0000000102077836 */ /* 0x000fe40000000000 */
[----:B------:R-:W-:Y:S01]  /*0b70*/  FFMA R6, R5, R12, -0.0013887860113754868507 ;  /* 0xbab607ed05067423 */ /* 0x000fe2000000000c */
[----:B------:R-:W-:Y:S01]  /*0b80*/  IMAD.MOV.U32 R14, RZ, RZ, 0x3e2aaaa8 ;  /* 0x3e2aaaa8ff0e7424 */ /* 0x000fe200078e00ff */
[----:B------:R-:W-:Y:S01]  /*0b90*/  FSEL R2, R13, 0.041666727513074874878, !P0 ;  /* 0x3d2aaabb0d027808 */ /* 0x000fe20004000000 */
[----:B------:R-:W-:Y:S01]  /*0ba0*/  BSSY.RECONVERGENT B0, `(.L_x_17) ;  /* 0x0000045000007945 */ /* 0x000fe20003800200 */
[----:B------:R-:W-:-:S02]  /*0bb0*/  LOP3.LUT P1, RZ, R7, 0x2, RZ, 0xc0, !PT ;  /* 0x0000000207ff7812 */ /* 0x000fc4000782c0ff */
[----:B------:R-:W-:Y:S02]  /*0bc0*/  FSEL R6, R6, -0.00019574658654164522886, P0 ;  /* 0xb94d415306067808 */ /* 0x000fe40000000000 */
[----:B------:R-:W-:Y:S01]  /*0bd0*/  FSEL R29, R4, 1, !P0 ;  /* 0x3f800000041d7808 */ /* 0x000fe20004000000 */
[----:B------:R-:W-:Y:S01]  /*0be0*/  IMAD.MOV.U32 R4, RZ, RZ, R8 ;  /* 0x000000ffff047224 */ /* 0x000fe200078e0008 */
[----:B------:R-:W-:Y:S01]  /*0bf0*/  FSEL R7, -R14, -0.4999999701976776123, !P0 ;  /* 0xbeffffff0e077808 */ /* 0x000fe20004000100 */
[----:B------:R-:W-:Y:S01]  /*0c00*/  FFMA R6, R5, R6, R2 ;  /* 0x0000000605067223 */ /* 0x000fe20000000002 */
[----:B------:R-:W-:Y:S01]  /*0c10*/  FSETP.GE.AND P0, PT, |R11|, 105615, PT ;  /* 0x47ce47800b00780b */ /* 0x000fe20003f06200 */
[C---:B------:R-:W-:Y:S02]  /*0c20*/  FFMA R2, R5.reuse, R29, RZ ;  /* 0x0000001d05027223 */ /* 0x040fe400000000ff */
[----:B------:R-:W-:-:S04]  /*0c30*/  FFMA R6, R5, R6, R7 ;  /* 0x0000000605067223 */ /* 0x000fc80000000007 */
[----:B------:R-:W-:Y:S01]  /*0c40*/  FFMA R29, R2, R6, R29 ;  /* 0x00000006021d7223 */ /* 0x000fe2000000001d */
[----:B------:R-:W-:-:S03]  /*0c50*/  MOV R2, R9 ;  /* 0x0000000900027202 */ /* 0x000fc60000000f00 */
[----:B------:R-:W-:Y:S02]  /*0c60*/  @P1 FADD R29, RZ, -R29 ;  /* 0x8000001dff1d1221 */ /* 0x000fe40000000000 */
[----:B------:R-:W-:Y:S05]  /*0c70*/  @!P0 BRA `(.L_x_18) ;  /* 0x0000000000dc8947 */ /* 0x000fea0003800000 */
        /* <DEDUP_REMOVED lines=11> */
.L_x_19:
        /* <DEDUP_REMOVED lines=25> */
[----:B------:R-:W-:Y:S01]  /*0ec0*/  UMOV UR5, 0x3bf921fb ;  /* 0x3bf921fb00057882 */ /* 0x000fe20000000000 */
[----:B------:R-:W-:-:S02]  /*0ed0*/  ISETP.GE.AND P1, PT, R11, RZ, PT ;  /* 0x000000ff0b00720c */ /* 0x000fc40003f26270 */
[-C--:B--2---:R-:W-:Y:S02]  /*0ee0*/  @P0 SHF.L.W.U32.HI R2, R5, R6.reuse, R2 ;  /* 0x0000000605020219 */ /* 0x084fe40000010e02 */
[----:B---3--:R-:W-:-:S04]  /*0ef0*/  @P0 SHF.L.W.U32.HI R5, R4, R6, R5 ;  /* 0x0000000604050219 */ /* 0x008fc80000010e05 */
[C---:B------:R-:W-:Y:S01]  /*0f00*/  SHF.L.W.U32.HI R4, R5.reuse, 0x2, R2 ;  /* 0x0000000205047819 */ /* 0x040fe20000010e02 */
[----:B------:R-:W-:-:S03]  /*0f10*/  IMAD.SHL.U32 R5, R5, 0x4, RZ ;  /* 0x0000000405057824 */ /* 0x000fc600078e00ff */
[----:B------:R-:W-:-:S04]  /*0f20*/  SHF.R.S32.HI R6, RZ, 0x1f, R4 ;  /* 0x0000001fff067819 */ /* 0x000fc80000011404 */
[C---:B------:R-:W-:Y:S02]  /*0f30*/  LOP3.LUT R22, R6.reuse, R5, RZ, 0x3c, !PT ;  /* 0x0000000506167212 */ /* 0x040fe400078e3cff */
[----:B------:R-:W-:Y:S02]  /*0f40*/  LOP3.LUT R23, R6, R4, RZ, 0x3c, !PT ;  /* 0x0000000406177212 */ /* 0x000fe400078e3cff */
[----:B------:R-:W-:Y:S02]  /*0f50*/  SHF.R.U32.HI R5, RZ, 0x1e, R2 ;  /* 0x0000001eff057819 */ /* 0x000fe40000011602 */
[C---:B------:R-:W-:Y:S02]  /*0f60*/  LOP3.LUT R2, R4.reuse, R11, RZ, 0x3c, !PT ;  /* 0x0000000b04027212 */ /* 0x040fe400078e3cff */
[----:B------:R-:W1:Y:S01]  /*0f70*/  I2F.F64.S64 R22, R22 ;  /* 0x0000001600167312 */ /* 0x000e620000301c00 */
[----:B------:R-:W-:Y:S02]  /*0f80*/  LEA.HI R4, R4, R5, RZ, 0x1 ;  /* 0x0000000504047211 */ /* 0x000fe400078f08ff */
[----:B------:R-:W-:-:S03]  /*0f90*/  ISETP.GE.AND P0, PT, R2, RZ, PT ;  /* 0x000000ff0200720c */ /* 0x000fc60003f06270 */
[----:B------:R-:W-:-:S04]  /*0fa0*/  IMAD.MOV R2, RZ, RZ, -R4 ;  /* 0x000000ffff027224 */ /* 0x000fc800078e0a04 */
[----:B------:R-:W-:Y:S01]  /*0fb0*/  @!P1 IMAD.MOV.U32 R4, RZ, RZ, R2 ;  /* 0x000000ffff049224 */ /* 0x000fe200078e0002 */
[----:B-1----:R-:W-:-:S10]  /*0fc0*/  DMUL R6, R22, UR4 ;  /* 0x0000000416067c28 */ /* 0x002fd40008000000 */
[----:B------:R-:W1:Y:S02]  /*0fd0*/  F2F.F32.F64 R6, R6 ;  /* 0x0000000600067310 */ /* 0x000e640000301000 */
[----:B01----:R-:W-:-:S07]  /*0fe0*/  FSEL R2, -R6, R6, !P0 ;  /* 0x0000000606027208 */ /* 0x003fce0004000100 */
.L_x_18:
[----:B------:R-:W-:Y:S05]  /*0ff0*/  BSYNC.RECONVERGENT B0 ;  /* 0x0000000000007941 */ /* 0x000fea0003800200 */
.L_x_17:
[----:B------:R-:W-:Y:S01]  /*1000*/  FMUL R5, R2, R2 ;  /* 0x0000000202057220 */ /* 0x000fe20000400000 */
[C---:B------:R-:W-:Y:S01]  /*1010*/  LOP3.LUT R7, R4.reuse, 0x1, RZ, 0xc0, !PT ;  /* 0x0000000104077812 */ /* 0x040fe200078ec0ff */
[----:B------:R-:W-:Y:S01]  /*1020*/  IMAD.MOV.U32 R15, RZ, RZ, 0x3d2aaabb ;  /* 0x3d2aaabbff0f7424 */ /* 0x000fe200078e00ff */
[----:B------:R-:W-:Y:S01]  /*1030*/  LOP3.LUT P1, RZ, R4, 0x2, RZ, 0xc0, !PT ;  /* 0x0000000204ff7812 */ /* 0x000fe2000782c0ff */
[----:B------:R-:W-:Y:S01]  /*1040*/  FFMA R6, R5, R12, -0.0013887860113754868507 ;  /* 0xbab607ed05067423 */ /* 0x000fe2000000000c */
[----:B------:R-:W-:Y:S01]  /*1050*/  ISETP.NE.U32.AND P0, PT, R7, 0x1, PT ;  /* 0x000000010700780c */ /* 0x000fe20003f05070 */
[----:B------:R-:W-:Y:S01]  /*1060*/  IMAD.MOV.U32 R17, RZ, RZ, 0x3effffff ;  /* 0x3effffffff117424 */ /* 0x000fe200078e00ff */
[----:B------:R-:W-:Y:S02]  /*1070*/  BSSY.RECONVERGENT B0, `(.L_x_20) ;  /* 0x0000045000007945 */ /* 0x000fe40003800200 */
[----:B------:R-:W-:Y:S02]  /*1080*/  FSEL R6, R6, -0.00019574658654164522886, !P0 ;  /* 0xb94d415306067808 */ /* 0x000fe40004000000 */
[----:B------:R-:W-:-:S02]  /*1090*/  FSEL R16, R15, 0.0083327032625675201416, !P0 ;  /* 0x3c0885e40f107808 */ /* 0x000fc40004000000 */
[----:B------:R-:W-:Y:S02]  /*10a0*/  FSEL R31, R2, 1, P0 ;  /* 0x3f800000021f7808 */ /* 0x000fe40000000000 */
[----:B------:R-:W-:Y:S01]  /*10b0*/  FSEL R7, -R17, -0.16666662693023681641, !P0 ;  /* 0xbe2aaaa811077808 */ /* 0x000fe20004000100 */
[----:B------:R-:W-:Y:S01]  /*10c0*/  FFMA R6, R5, R6, R16 ;  /* 0x0000000605067223 */ /* 0x000fe20000000010 */
[----:B------:R-:W-:Y:S01]  /*10d0*/  FSETP.GE.AND P0, PT, |R11|, 105615, PT ;  /* 0x47ce47800b00780b */ /* 0x000fe20003f06200 */
[C---:B------:R-:W-:Y:S02]  /*10e0*/  FFMA R2, R5.reuse, R31, RZ ;  /* 0x0000001f05027223 */ /* 0x040fe400000000ff */
[----:B------:R-:W-:-:S04]  /*10f0*/  FFMA R6, R5, R6, R7 ;  /* 0x0000000605067223 */ /* 0x000fc80000000007 */
[----:B------:R-:W-:Y:S01]  /*1100*/  FFMA R31, R2, R6, R31 ;  /* 0x00000006021f7223 */ /* 0x000fe2000000001f */
[----:B------:R-:W-:Y:S02]  /*1110*/  IMAD.MOV.U32 R6, RZ, RZ, R8 ;  /* 0x000000ffff067224 */ /* 0x000fe400078e0008 */
[----:B------:R-:W-:Y:S02]  /*1120*/  IMAD.MOV.U32 R2, RZ, RZ, R9 ;  /* 0x000000ffff027224 */ /* 0x000fe400078e0009 */
[----:B------:R-:W-:Y:S01]  /*1130*/  @P1 FADD R31, RZ, -R31 ;  /* 0x8000001fff1f1221 */ /* 0x000fe20000000000 */
        /* <DEDUP_REMOVED lines=12> */
.L_x_22:
        /* <DEDUP_REMOVED lines=44> */
.L_x_21:
[----:B------:R-:W-:Y:S05]  /*14c0*/  BSYNC.RECONVERGENT B0 ;  /* 0x0000000000007941 */ /* 0x000fea0003800200 */
.L_x_20:
[----:B------:R-:W-:Y:S01]  /*14d0*/  LOP3.LUT R4, R6, 0x1, RZ, 0xc0, !PT ;  /* 0x0000000106047812 */ /* 0x000fe200078ec0ff */
[----:B------:R-:W-:Y:S01]  /*14e0*/  FMUL R5, R2, R2 ;  /* 0x0000000202057220 */ /* 0x000fe20000400000 */
[----:B------:R-:W-:Y:S01]  /*14f0*/  LOP3.LUT P1, RZ, R6, 0x2, RZ, 0xc0, !PT ;  /* 0x0000000206ff7812 */ /* 0x000fe2000782c0ff */
[----:B------:R-:W-:Y:S01]  /*1500*/  BSSY.RECONVERGENT B0, `(.L_x_23) ;  /* 0x0000045000007945 */ /* 0x000fe20003800200 */
[----:B------:R-:W-:Y:S01]  /*1510*/  ISETP.NE.U32.AND P0, PT, R4, 0x1, PT ;  /* 0x000000010400780c */ /* 0x000fe20003f05070 */
[----:B------:R-:W-:-:S03]  /*1520*/  FFMA R4, R5, R12, -0.0013887860113754868507 ;  /* 0xbab607ed05047423 */ /* 0x000fc6000000000c */
[----:B------:R-:W-:Y:S02]  /*1530*/  FSEL R16, R15, 0.0083327032625675201416, !P0 ;  /* 0x3c0885e40f107808 */ /* 0x000fe40004000000 */
[----:B------:R-:W-:Y:S02]  /*1540*/  FSEL R4, R4, -0.00019574658654164522886, !P0 ;  /* 0xb94d415304047808 */ /* 0x000fe40004000000 */
[----:B------:R-:W-:Y:S02]  /*1550*/  FSEL R2, R2, 1, P0 ;  /* 0x3f80000002027808 */ /* 0x000fe40000000000 */
[----:B------:R-:W-:Y:S01]  /*1560*/  FSEL R17, -R17, -0.16666662693023681641, !P0 ;  /* 0xbe2aaaa811117808 */ /* 0x000fe20004000100 */
[----:B------:R-:W-:Y:S01]  /*1570*/  FFMA R4, R5, R4, R16 ;  /* 0x0000000405047223 */ /* 0x000fe20000000010 */
[----:B------:R-:W-:Y:S01]  /*1580*/  FSETP.GE.AND P0, PT, |R11|, 105615, PT ;  /* 0x47ce47800b00780b */ /* 0x000fe20003f06200 */
[C---:B------:R-:W-:Y:S02]  /*1590*/  FFMA R7, R5.reuse, R2, RZ ;  /* 0x0000000205077223 */ /* 0x040fe400000000ff */
[----:B------:R-:W-:-:S04]  /*15a0*/  FFMA R4, R5, R4, R17 ;  /* 0x0000000405047223 */ /* 0x000fc80000000011 */
[----:B------:R-:W-:-:S04]  /*15b0*/  FFMA R7, R7, R4, R2 ;  /* 0x0000000407077223 */ /* 0x000fc80000000002 */
        /* <DEDUP_REMOVED lines=13> */
.L_x_25:
        /* <DEDUP_REMOVED lines=29> */
[C---:B------:R-:W-:Y:S02]  /*1860*/  SHF.L.W.U32.HI R4, R5.reuse, 0x2, R2 ;  /* 0x0000000205047819 */ /* 0x040fe40000010e02 */
[----:B------:R-:W-:Y:S02]  /*1870*/  SHF.L.U32 R5, R5, 0x2, RZ ;  /* 0x0000000205057819 */ /* 0x000fe400000006ff */
[----:B------:R-:W-:Y:S02]  /*1880*/  SHF.R.S32.HI R6, RZ, 0x1f, R4 ;  /* 0x0000001fff067819 */ /* 0x000fe40000011404 */
[----:B------:R-:W-:Y:S02]  /*1890*/  LOP3.LUT R11, R4, R11, RZ, 0x3c, !PT ;  /* 0x0000000b040b7212 */ /* 0x000fe400078e3cff */
[C---:B------:R-:W-:Y:S02]  /*18a0*/  LOP3.LUT R16, R6.reuse, R5, RZ, 0x3c, !PT ;  /* 0x0000000506107212 */ /* 0x040fe400078e3cff */
[----:B------:R-:W-:-:S02]  /*18b0*/  LOP3.LUT R17, R6, R4, RZ, 0x3c, !PT ;  /* 0x0000000406117212 */ /* 0x000fc400078e3cff */
[----:B------:R-:W-:Y:S02]  /*18c0*/  SHF.R.U32.HI R5, RZ, 0x1e, R2 ;  /* 0x0000001eff057819 */ /* 0x000fe40000011602 */
[----:B------:R-:W-:Y:S02]  /*18d0*/  ISETP.GE.AND P0, PT, R11, RZ, PT ;  /* 0x000000ff0b00720c */ /* 0x000fe40003f06270 */
[----:B------:R-:W1:Y:S01]  /*18e0*/  I2F.F64.S64 R16, R16 ;  /* 0x0000001000107312 */ /* 0x000e620000301c00 */
[----:B0-----:R-:W-:-:S05]  /*18f0*/  LEA.HI R8, R4, R5, RZ, 0x1 ;  /* 0x0000000504087211 */ /* 0x001fca00078f08ff */
[----:B------:R-:W-:-:S04]  /*1900*/  IMAD.MOV R2, RZ, RZ, -R8 ;  /* 0x000000ffff027224 */ /* 0x000fc800078e0a08 */
[----:B------:R-:W-:Y:S01]  /*1910*/  @!P1 IMAD.MOV.U32 R8, RZ, RZ, R2 ;  /* 0x000000ffff089224 */ /* 0x000fe200078e0002 */
[----:B-1----:R-:W-:-:S10]  /*1920*/  DMUL R22, R16, UR4 ;  /* 0x0000000410167c28 */ /* 0x002fd40008000000 */
[----:B------:R-:W0:Y:S02]  /*1930*/  F2F.F32.F64 R22, R22 ;  /* 0x0000001600167310 */ /* 0x000e240000301000 */
[----:B0-----:R-:W-:-:S07]  /*1940*/  FSEL R9, -R22, R22, !P0 ;  /* 0x0000001616097208 */ /* 0x001fce0004000100 */
.L_x_24:
[----:B------:R-:W-:Y:S05]  /*1950*/  BSYNC.RECONVERGENT B0 ;  /* 0x0000000000007941 */ /* 0x000fea0003800200 */
.L_x_23:
[----:B------:R-:W-:Y:S01]  /*1960*/  FMUL R2, R9, R9 ;  /* 0x0000000909027220 */ /* 0x000fe20000400000 */
[C---:B------:R-:W-:Y:S01]  /*1970*/  LOP3.LUT R4, R8.reuse, 0x1, RZ, 0xc0, !PT ;  /* 0x0000000108047812 */ /* 0x040fe200078ec0ff */
[----:B------:R-:W-:Y:S02]  /*1980*/  VIADD R8, R8, 0x1 ;  /* 0x0000000108087836 */ /* 0x000fe40000000000 */
[----:B------:R-:W-:Y:S01]  /*1990*/  FADD R10, R10, R10 ;  /* 0x0000000a0a0a7221 */ /* 0x000fe20000000000 */
[----:B------:R-:W-:Y:S01]  /*19a0*/  FFMA R12, R2, R12, -0.0013887860113754868507 ;  /* 0xbab607ed020c7423 */ /* 0x000fe2000000000c */
[----:B------:R-:W-:Y:S01]  /*19b0*/  ISETP.NE.U32.AND P0, PT, R4, 0x1, PT ;  /* 0x000000010400780c */ /* 0x000fe20003f05070 */
[----:B------:R-:W-:Y:S01]  /*19c0*/  BSSY.RECONVERGENT B0, `(.L_x_26) ;  /* 0x000001b000007945 */ /* 0x000fe20003800200 */
[----:B------:R-:W-:Y:S01]  /*19d0*/  LOP3.LUT P1, RZ, R8, 0x2, RZ, 0xc0, !PT ;  /* 0x0000000208ff7812 */ /* 0x000fe2000782c0ff */
[----:B------:R-:W-:Y:S01]  /*19e0*/  FMUL R8, R0, -R7 ;  /* 0x8000000700087220 */ /* 0x000fe20000400000 */
[----:B------:R-:W-:-:S02]  /*19f0*/  FSEL R13, R13, 0.041666727513074874878, !P0 ;  /* 0x3d2aaabb0d0d7808 */ /* 0x000fc40004000000 */
[----:B------:R-:W-:Y:S02]  /*1a00*/  FSEL R5, R12, -0.00019574658654164522886, P0 ;  /* 0xb94d41530c057808 */ /* 0x000fe40000000000 */
[----:B------:R-:W-:Y:S02]  /*1a10*/  FSEL R9, R9, 1, !P0 ;  /* 0x3f80000009097808 */ /* 0x000fe40004000000 */
[----:B------:R-:W-:Y:S01]  /*1a20*/  FSEL R14, -R14, -0.4999999701976776123, !P0 ;  /* 0xbeffffff0e0e7808 */ /* 0x000fe20004000100 */
[C---:B------:R-:W-:Y:S02]  /*1a30*/  FFMA R5, R2.reuse, R5, R13 ;  /* 0x0000000502057223 */ /* 0x040fe4000000000d */
[C---:B------:R-:W-:Y:S02]  /*1a40*/  FFMA R4, R2.reuse, R9, RZ ;  /* 0x0000000902047223 */ /* 0x040fe400000000ff */
[----:B------:R-:W-:-:S04]  /*1a50*/  FFMA R5, R2, R5, R14 ;  /* 0x0000000502057223 */ /* 0x000fc8000000000e */
[----:B------:R-:W-:-:S04]  /*1a60*/  FFMA R5, R4, R5, R9 ;  /* 0x0000000504057223 */ /* 0x000fc80000000009 */
[----:B------:R-:W-:-:S04]  /*1a70*/  @P1 FADD R5, RZ, -R5 ;  /* 0x80000005ff051221 */ /* 0x000fc80000000000 */
[----:B------:R-:W-:-:S04]  /*1a80*/  FMUL R2, R0, R5 ;  /* 0x0000000500027220 */ /* 0x000fc80000400000 */
[----:B------:R-:W-:-:S04]  /*1a90*/  FMUL R5, R2, R2 ;  /* 0x0000000202057220 */ /* 0x000fc80000400000 */
[----:B------:R-:W-:-:S04]  /*1aa0*/  FFMA R5, R8, R8, R5 ;  /* 0x0000000808057223 */ /* 0x000fc80000000005 */
[----:B------:R-:W-:-:S04]  /*1ab0*/  FFMA R6, R10, R10, R5 ;  /* 0x0000000a0a067223 */ /* 0x000fc80000000005 */
[----:B------:R-:W-:Y:S01]  /*1ac0*/  VIADD R4, R6, 0xf3000000 ;  /* 0xf300000006047836 */ /* 0x000fe20000000000 */
[----:B------:R0:W1:Y:S04]  /*1ad0*/  MUFU.RSQ R5, R6 ;  /* 0x0000000600057308 */ /* 0x0000680000001400 */
[----:B------:R-:W-:-:S13]  /*1ae0*/  ISETP.GT.U32.AND P0, PT, R4, 0x727fffff, PT ;  /* 0x727fffff0400780c */ /* 0x000fda0003f04070 */
[----:B01----:R-:W-:Y:S05]  /*1af0*/  @!P0 BRA `(.L_x_27) ;  /* 0x00000000000c8947 */ /* 0x003fea0003800000 */
[----:B------:R-:W-:-:S07]  /*1b00*/  MOV R17, 0x1b20 ;  /* 0x00001b2000117802 */ /* 0x000fce0000000f00 */
[----:B------:R-:W-:Y:S05]  /*1b10*/  CALL.REL.NOINC `($__internal_1_$__cuda_sm20_sqrt_rn_f32_slowpath) ;  /* 0x000000b000587944 */ /* 0x000fea0003c00000 */
[----:B------:R-:W-:Y:S05]  /*1b20*/  BRA `(.L_x_28) ;  /* 0x0000000000107947 */ /* 0x000fea0003800000 */
.L_x_27:
[----:B------:R-:W-:Y:S01]  /*1b30*/  FMUL.FTZ R15, R6, R5 ;  /* 0x00000005060f7220 */ /* 0x000fe20000410000 */
[----:B------:R-:W-:-:S03]  /*1b40*/  FMUL.FTZ R5, R5, 0.5 ;  /* 0x3f00000005057820 */ /* 0x000fc60000410000 */
[----:B------:R-:W-:-:S04]  /*1b50*/  FFMA R4, -R15, R15, R6 ;  /* 0x0000000f0f047223 */ /* 0x000fc80000000106 */
[----:B------:R-:W-:-:S07]  /*1b60*/  FFMA R15, R4, R5, R15 ;  /* 0x00000005040f7223 */ /* 0x000fce000000000f */
.L_x_28:
[----:B------:R-:W-:Y:S05]  /*1b70*/  BSYNC.RECONVERGENT B0 ;  /* 0x0000000000007941 */ /* 0x000fea0003800200 */
.L_x_26:
[----:B------:R-:W0:Y:S01]  /*1b80*/  MUFU.RCP R4, R15 ;  /* 0x0000000f00047308 */ /* 0x000e220000001000 */
[----:B------:R-:W-:Y:S07]  /*1b90*/  BSSY.RECONVERGENT B0, `(.L_x_29) ;  /* 0x000000b000007945 */ /* 0x000fee0003800200 */
[----:B------:R-:W1:Y:S01]  /*1ba0*/  FCHK P0, R8, R15 ;  /* 0x0000000f08007302 */ /* 0x000e620000000000 */
[----:B0-----:R-:W-:-:S04]  /*1bb0*/  FFMA R5, R4, -R15, 1 ;  /* 0x3f80000004057423 */ /* 0x001fc8000000080f */
[----:B------:R-:W-:-:S04]  /*1bc0*/  FFMA R5, R4, R5, R4 ;  /* 0x0000000504057223 */ /* 0x000fc80000000004 */
[----:B------:R-:W-:-:S04]  /*1bd0*/  FFMA R4, R8, R5, RZ ;  /* 0x0000000508047223 */ /* 0x000fc800000000ff */
[----:B------:R-:W-:-:S04]  /*1be0*/  FFMA R6, R4, -R15, R8 ;  /* 0x8000000f04067223 */ /* 0x000fc80000000008 */
[----:B------:R-:W-:Y:S01]  /*1bf0*/  FFMA R4, R5, R6, R4 ;  /* 0x0000000605047223 */ /* 0x000fe20000000004 */
[----:B-1----:R-:W-:Y:S06]  /*1c00*/  @!P0 BRA `(.L_x_30) ;  /* 0x00000000000c8947 */ /* 0x002fec0003800000 */
[----:B------:R-:W-:-:S07]  /*1c10*/  MOV R12, 0x1c30 ;  /* 0x00001c30000c7802 */ /* 0x000fce0000000f00 */
[----:B------:R-:W-:Y:S05]  /*1c20*/  CALL.REL.NOINC `($__internal_2_$__cuda_sm3x_div_rn_noftz_f32_slowpath) ;  /* 0x000000b000707944 */ /* 0x000fea0003c00000 */
[----:B------:R-:W-:-:S07]  /*1c30*/  IMAD.MOV.U32 R4, RZ, RZ, R11 ;  /* 0x000000ffff047224 */ /* 0x000fce00078e000b */
.L_x_30:
[----:B------:R-:W-:Y:S05]  /*1c40*/  BSYNC.RECONVERGENT B0 ;  /* 0x0000000000007941 */ /* 0x000fea0003800200 */
.L_x_29:
        /* <DEDUP_REMOVED lines=9> */
[----:B------:R-:W-:Y:S01]  /*1ce0*/  IMAD.MOV.U32 R8, RZ, RZ, R2 ;  /* 0x000000ffff087224 */ /* 0x000fe200078e0002 */
[----:B------:R-:W-:-:S07]  /*1cf0*/  MOV R12, 0x1d10 ;  /* 0x00001d10000c7802 */ /* 0x000fce0000000f00 */
[----:B------:R-:W-:Y:S05]  /*1d00*/  CALL.REL.NOINC `($__internal_2_$__cuda_sm3x_div_rn_noftz_f32_slowpath) ;  /* 0x000000b000387944 */ /* 0x000fea0003c00000 */
[----:B------:R-:W-:-:S07]  /*1d10*/  IMAD.MOV.U32 R5, RZ, RZ, R11 ;  /* 0x000000ffff057224 */ /* 0x000fce00078e000b */
.L_x_32:
[----:B------:R-:W-:Y:S05]  /*1d20*/  BSYNC.RECONVERGENT B0 ;  /* 0x0000000000007941 */ /* 0x000fea0003800200 */
.L_x_31:
        /* <DEDUP_REMOVED lines=13> */
.L_x_34:
[----:B------:R-:W-:Y:S05]  /*1e00*/  BSYNC.RECONVERGENT B0 ;  /* 0x0000000000007941 */ /* 0x000fea0003800200 */
.L_x_33:
[----:B------:R-:W-:Y:S01]  /*1e10*/  UMOV UR4, 0x9b97f4a8 ;  /* 0x9b97f4a800047882 */ /* 0x000fe20000000000 */
[----:B------:R-:W-:Y:S01]  /*1e20*/  UMOV UR5, 0x3ff9e377 ;  /* 0x3ff9e37700057882 */ /* 0x000fe20000000000 */
[----:B------:R-:W-:Y:S01]  /*1e30*/  BSSY.RECONVERGENT B0, `(.L_x_35) ;  /* 0x0000042000007945 */ /* 0x000fe20003800200 */
[----:B------:R-:W-:-:S06]  /*1e40*/  DMUL R8, R18, UR4 ;  /* 0x0000000412087c28 */ /* 0x000fcc0008000000 */
[----:B------:R-:W0:Y:S02]  /*1e50*/  F2F.F32.F64 R11, R8 ;  /* 0x00000008000b7310 */ /* 0x000e240000301000 */
[C---:B0-----:R-:W-:Y:S01]  /*1e60*/  FMUL R2, R11.reuse, 0.63661974668502807617 ;  /* 0x3f22f9830b027820 */ /* 0x041fe20000400000 */
[----:B------:R-:W-:-:S05]  /*1e70*/  FSETP.GE.AND P0, PT, |R11|, 105615, PT ;  /* 0x47ce47800b00780b */ /* 0x000fca0003f06200 */
[----:B------:R-:W0:Y:S02]  /*1e80*/  F2I.NTZ R2, R2 ;  /* 0x0000000200027305 */ /* 0x000e240000203100 */
[----:B0-----:R-:W-:-:S05]  /*1e90*/  I2FP.F32.S32 R10, R2 ;  /* 0x00000002000a7245 */ /* 0x001fca0000201400 */
[----:B------:R-:W-:-:S04]  /*1ea0*/  FFMA R7, R10, -1.5707962512969970703, R11 ;  /* 0xbfc90fda0a077823 */ /* 0x000fc8000000000b */
[----:B------:R-:W-:-:S04]  /*1eb0*/  FFMA R7, R10, -7.5497894158615963534e-08, R7 ;  /* 0xb3a221680a077823 */ /* 0x000fc80000000007 */
[----:B------:R-:W-:Y:S01]  /*1ec0*/  FFMA R7, R10, -5.3903029534742383927e-15, R7 ;  /* 0xa7c234c50a077823 */ /* 0x000fe20000000007 */
        /* <DEDUP_REMOVED lines=12> */
.L_x_37:
        /* <DEDUP_REMOVED lines=32> */
[----:B------:R-:W-:Y:S02]  /*2190*/  LOP3.LUT R11, R8, R11, RZ, 0x3c, !PT ;  /* 0x0000000b080b7212 */ /* 0x000fe400078e3cff */
[C---:B------:R-:W-:Y:S02]  /*21a0*/  LOP3.LUT R12, R9.reuse, R7, RZ, 0x3c, !PT ;  /* 0x00000007090c7212 */ /* 0x040fe400078e3cff */
[----:B------:R-:W-:Y:S02]  /*21b0*/  LOP3.LUT R13, R9, R8, RZ, 0x3c, !PT ;  /* 0x00000008090d7212 */ /* 0x000fe400078e3cff */
[----:B------:R-:W-:Y:S02]  /*21c0*/  SHF.R.U32.HI R7, RZ, 0x1e, R2 ;  /* 0x0000001eff077819 */ /* 0x000fe40000011602 */
[----:B------:R-:W-:-:S02]  /*21d0*/  ISETP.GE.AND P1, PT, R11, RZ, PT ;  /* 0x000000ff0b00720c */ /* 0x000fc40003f26270 */
[----:B------:R-:W1:Y:S01]  /*21e0*/  I2F.F64.S64 R12, R12 ;  /* 0x0000000c000c7312 */ /* 0x000e620000301c00 */
[----:B------:R-:W-:-:S05]  /*21f0*/  LEA.HI R2, R8, R7, RZ, 0x1 ;  /* 0x0000000708027211 */ /* 0x000fca00078f08ff */
[----:B------:R-:W-:-:S04]  /*2200*/  IMAD.MOV R7, RZ, RZ, -R2 ;  /* 0x000000ffff077224 */ /* 0x000fc800078e0a02 */
[----:B------:R-:W-:Y:S01]  /*2210*/  @!P0 IMAD.MOV.U32 R2, RZ, RZ, R7 ;  /* 0x000000ffff028224 */ /* 0x000fe200078e0007 */
[----:B-1----:R-:W-:-:S10]  /*2220*/  DMUL R14, R12, UR4 ;  /* 0x000000040c0e7c28 */ /* 0x002fd40008000000 */
[----:B------:R-:W1:Y:S02]  /*2230*/  F2F.F32.F64 R14, R14 ;  /* 0x0000000e000e7310 */ /* 0x000e640000301000 */
[----:B01----:R-:W-:-:S07]  /*2240*/  FSEL R7, -R14, R14, !P1 ;  /* 0x0000000e0e077208 */ /* 0x003fce0004800100 */
.L_x_36:
[----:B------:R-:W-:Y:S05]  /*2250*/  BSYNC.RECONVERGENT B0 ;  /* 0x0000000000007941 */ /* 0x000fea0003800200 */
.L_x_35:
[----:B------:R-:W0:Y:S01]  /*2260*/  MUFU.RCP64H R11, 1.6180334091186523438 ;  /* 0x3ff9e377000b7908 */ /* 0x000e220000001800 */
[----:B------:R-:W-:Y:S01]  /*2270*/  IMAD.MOV.U32 R8, RZ, RZ, -0x64680b58 ;  /* 0x9b97f4a8ff087424 */ /* 0x000fe200078e00ff */
[----:B------:R-:W-:Y:S01]  /*2280*/  LOP3.LUT R16, R2, 0x1, RZ, 0xc0, !PT ;  /* 0x0000000102107812 */ /* 0x000fe200078ec0ff */
[----:B------:R-:W-:Y:S02]  /*2290*/  IMAD.MOV.U32 R9, RZ, RZ, 0x3ff9e377 ;  /* 0x3ff9e377ff097424 */ /* 0x000fe400078e00ff */
[----:B------:R-:W-:Y:S01]  /*22a0*/  FMUL R14, R7, R7 ;  /* 0x00000007070e7220 */ /* 0x000fe20000400000 */
[----:B------:R-:W-:Y:S01]  /*22b0*/  IMAD.MOV.U32 R10, RZ, RZ, 0x1 ;  /* 0x00000001ff0a7424 */ /* 0x000fe200078e00ff */
[----:B------:R-:W-:Y:S01]  /*22c0*/  ISETP.NE.U32.AND P0, PT, R16, 0x1, PT ;  /* 0x000000011000780c */ /* 0x000fe20003f05070 */
[----:B------:R-:W-:Y:S01]  /*22d0*/  IMAD.MOV.U32 R15, RZ, RZ, 0x37cbac00 ;  /* 0x37cbac00ff0f7424 */ /* 0x000fe200078e00ff */
[----:B------:R-:W-:Y:S01]  /*22e0*/  FSETP.GEU.AND P2, PT, |R19|, 6.5827683646048100446e-37, PT ;  /* 0x036000001300780b */ /* 0x000fe20003f4e200 */
[----:B------:R-:W-:Y:S01]  /*22f0*/  VIADD R2, R2, 0x1 ;  /* 0x0000000102027836 */ /* 0x000fe20000000000 */
[----:B------:R-:W-:Y:S01]  /*2300*/  FSEL R7, R7, 1, !P0 ;  /* 0x3f80000007077808 */ /* 0x000fe20004000000 */
[----:B------:R-:W-:Y:S01]  /*2310*/  FFMA R15, R14, R15, -0.0013887860113754868507 ;  /* 0xbab607ed0e0f7423 */ /* 0x000fe2000000000f */
[----:B------:R-:W-:Y:S01]  /*2320*/  IMAD.MOV.U32 R16, RZ, RZ, 0x3c0885e4 ;  /* 0x3c0885e4ff107424 */ /* 0x000fe200078e00ff */
[----:B------:R-:W-:Y:S01]  /*2330*/  BSSY.RECONVERGENT B0, `(.L_x_38) ;  /* 0x000001e000007945 */ /* 0x000fe20003800200 */
[----:B------:R-:W-:-:S02]  /*2340*/  LOP3.LUT P1, RZ, R2, 0x2, RZ, 0xc0, !PT ;  /* 0x0000000202ff7812 */ /* 0x000fc4000782c0ff */
[----:B------:R-:W-:Y:S01]  /*2350*/  FSEL R15, R15, -0.00019574658654164522886, P0 ;  /* 0xb94d41530f0f7808 */ /* 0x000fe20000000000 */
[----:B0-----:R-:W-:-:S08]  /*2360*/  DFMA R12, R10, -R8, 1 ;  /* 0x3ff000000a0c742b */ /* 0x001fd00000000808 */
[----:B------:R-:W-:-:S08]  /*2370*/  DFMA R12, R12, R12, R12 ;  /* 0x0000000c0c0c722b */ /* 0x000fd0000000000c */
[----:B------:R-:W-:-:S08]  /*2380*/  DFMA R10, R10, R12, R10 ;  /* 0x0000000c0a0a722b */ /* 0x000fd0000000000a */
[----:B------:R-:W-:-:S08]  /*2390*/  DFMA R12, R10, -R8, 1 ;  /* 0x3ff000000a0c742b */ /* 0x000fd00000000808 */
[----:B------:R-:W-:-:S08]  /*23a0*/  DFMA R10, R10, R12, R10 ;  /* 0x0000000c0a0a722b */ /* 0x000fd0000000000a */
[----:B------:R-:W-:-:S08]  /*23b0*/  DMUL R12, R18, R10 ;  /* 0x0000000a120c7228 */ /* 0x000fd00000000000 */
[----:B------:R-:W-:-:S08]  /*23c0*/  DFMA R8, R12, -R8, R18 ;  /* 0x800000080c08722b */ /* 0x000fd00000000012 */
[----:B------:R-:W-:Y:S01]  /*23d0*/  DFMA R8, R10, R8, R12 ;  /* 0x000000080a08722b */ /* 0x000fe2000000000c */
[----:B------:R-:W-:Y:S01]  /*23e0*/  IMAD.MOV.U32 R13, RZ, RZ, 0x3e2aaaa8 ;  /* 0x3e2aaaa8ff0d7424 */ /* 0x000fe200078e00ff */
[----:B------:R-:W-:-:S04]  /*23f0*/  FSEL R11, R16, 0.041666727513074874878, !P0 ;  /* 0x3d2aaabb100b7808 */ /* 0x000fc80004000000 */
[----:B------:R-:W-:Y:S01]  /*2400*/  FSEL R13, -R13, -0.4999999701976776123, !P0 ;  /* 0xbeffffff0d0d7808 */ /* 0x000fe20004000100 */
[----:B------:R-:W-:-:S03]  /*2410*/  FFMA R11, R14, R15, R11 ;  /* 0x0000000f0e0b7223 */ /* 0x000fc6000000000b */
[----:B------:R-:W-:Y:S01]  /*2420*/  FFMA R2, RZ, 1.952254176139831543, R9 ;  /* 0x3ff9e377ff027823 */ /* 0x000fe20000000009 */
[C---:B------:R-:W-:Y:S01]  /*2430*/  FFMA R11, R14.reuse, R11, R13 ;  /* 0x0000000b0e0b7223 */ /* 0x040fe2000000000d */
[----:B------:R-:W-:-:S03]  /*2440*/  FFMA R14, R14, R7, RZ ;  /* 0x000000070e0e7223 */ /* 0x000fc600000000ff */
[----:B------:R-:W-:Y:S01]  /*2450*/  FSETP.GT.AND P0, PT, |R2|, 1.469367938527859385e-39, PT ;  /* 0x001000000200780b */ /* 0x000fe20003f04200 */
[----:B------:R-:W-:-:S04]  /*2460*/  FFMA R7, R14, R11, R7 ;  /* 0x0000000b0e077223 */ /* 0x000fc80000000007 */
[----:B------:R-:W-:-:S08]  /*2470*/  @P1 FADD R7, RZ, -R7 ;  /* 0x80000007ff071221 */ /* 0x000fd00000000000 */
[----:B------:R-:W-:Y:S05]  /*2480*/  @P0 BRA P2, `(.L_x_39) ;  /* 0x0000000000200947 */ /* 0x000fea0001000000 */
[----:B------:R-:W-:Y:S01]  /*2490*/  IMAD.MOV.U32 R8, RZ, RZ, R18 ;  /* 0x000000ffff087224 */ /* 0x000fe200078e0012 */
[----:B------:R-:W-:Y:S01]  /*24a0*/  MOV R2, 0x24f0 ;  /* 0x000024f000027802 */ /* 0x000fe20000000f00 */
[----:B------:R-:W-:Y:S02]  /*24b0*/  IMAD.MOV.U32 R9, RZ, RZ, R19 ;  /* 0x000000ffff097224 */ /* 0x000fe400078e0013 */
[----:B------:R-:W-:Y:S02]  /*24c0*/  IMAD.MOV.U32 R14, RZ, RZ, -0x64680b58 ;  /* 0x9b97f4a8ff0e7424 */ /* 0x000fe400078e00ff */
[----:B------:R-:W-:-:S07]  /*24d0*/  IMAD.MOV.U32 R15, RZ, RZ, 0x3ff9e377 ;  /* 0x3ff9e377ff0f7424 */ /* 0x000fce00078e00ff */
[----:B------:R-:W-:Y:S05]  /*24e0*/  CALL.REL.NOINC `($__internal_0_$__cuda_sm20_div_rn_f64_full) ;  /* 0x000000a000687944 */ /* 0x000fea0003c00000 */
[----:B------:R-:W-:Y:S02]  /*24f0*/  IMAD.MOV.U32 R8, RZ, RZ, R10 ;  /* 0x000000ffff087224 */ /* 0x000fe400078e000a */
[----:B------:R-:W-:-:S07]  /*2500*/  IMAD.MOV.U32 R9, RZ, RZ, R11 ;  /* 0x000000ffff097224 */ /* 0x000fce00078e000b */
.L_x_39:
[----:B------:R-:W-:Y:S05]  /*2510*/  BSYNC.RECONVERGENT B0 ;  /* 0x0000000000007941 */ /* 0x000fea0003800200 */
.L_x_38:
[----:B------:R-:W0:Y:S01]  /*2520*/  F2F.F32.F64 R11, R8 ;  /* 0x00000008000b7310 */ /* 0x000e220000301000 */
[----:B------:R-:W-:Y:S01]  /*2530*/  BSSY.RECONVERGENT B0, `(.L_x_40) ;  /* 0x0000040000007945 */ /* 0x000fe20003800200 */
        /* <DEDUP_REMOVED lines=12> */
[----:B------:R-:W-:Y:S01]  /*2600*/  SHF.L.U32 R8, R11, 0x8, RZ ;  /* 0x000000080b087819 */ /* 0x000fe200000006ff */
[----:B------:R-:W-:Y:S01]  /*2610*/  IMAD.MOV.U32 R12, RZ, RZ, RZ ;  /* 0x000000ffff0c7224 */ /* 0x000fe200078e00ff */
[----:B------:R-:W0:Y:S01]  /*2620*/  LDCU.64 UR8, c[0x4][URZ] ;  /* 0x01000000ff0877ac */ /* 0x000e220008000a00 */
[----:B------:R-:W-:Y:S01]  /*2630*/  IMAD.MOV.U32 R2, RZ, RZ, R1 ;  /* 0x000000ffff027224 */ /* 0x000fe200078e0001 */
[----:B------:R-:W-:Y:S01]  /*2640*/  LOP3.LUT R17, R8, 0x80000000, RZ, 0xfc, !PT ;  /* 0x8000000008117812 */ /* 0x000fe200078efcff */
[----:B------:R-:W-:Y:S01]  /*2650*/  UMOV UR5, URZ ;  /* 0x000000ff00057c82 */ /* 0x000fe20008000000 */
[----:B------:R-:W-:-:S05]  /*2660*/  UMOV UR4, URZ ;  /* 0x000000ff00047c82 */ /* 0x000fca0008000000 */
.L_x_42:
        /* <DEDUP_REMOVED lines=44> */
.L_x_41:
[----:B------:R-:W-:Y:S05]  /*2930*/  BSYNC.RECONVERGENT B0 ;  /* 0x0000000000007941 */ /* 0x000fea0003800200 */
.L_x_40:
[----:B------:R-:W-:Y:S02]  /*2940*/  IMAD.MOV.U32 R8, RZ, RZ, 0x37cbac00 ;  /* 0x37cbac00ff087424 */ /* 0x000fe400078e00ff */
[----:B------:R-:W-:Y:S01]  /*2950*/  FMUL R9, R10, R10 ;  /* 0x0000000a0a097220 */ /* 0x000fe20000400000 */
[C---:B------:R-:W-:Y:S01]  /*2960*/  LOP3.LUT R11, R2.reuse, 0x1, RZ, 0xc0, !PT ;  /* 0x00000001020b7812 */ /* 0x040fe200078ec0ff */
[----:B------:R-:W-:Y:S01]  /*2970*/  IMAD.MOV.U32 R12, RZ, RZ, 0x3d2aaabb ;  /* 0x3d2aaabbff0c7424 */ /* 0x000fe200078e00ff */
[----:B------:R-:W0:Y:S01]  /*2980*/  LDCU UR4, c[0x0][0x3a0] ;  /* 0x00007400ff0477ac */ /* 0x000e220008000800 */
[----:B------:R-:W-:Y:S01]  /*2990*/  FFMA R8, R9, R8, -0.0013887860113754868507 ;  /* 0xbab607ed09087423 */ /* 0x000fe20000000008 */
[----:B------:R-:W-:Y:S01]  /*29a0*/  ISETP.NE.U32.AND P0, PT, R11, 0x1, PT ;  /* 0x000000010b00780c */ /* 0x000fe20003f05070 */
[----:B------:R-:W-:Y:S01]  /*29b0*/  IMAD.MOV.U32 R11, RZ, RZ, 0x3effffff ;  /* 0x3effffffff0b7424 */ /* 0x000fe200078e00ff */
[----:B------:R-:W-:Y:S01]  /*29c0*/  LOP3.LUT P1, RZ, R2, 0x2, RZ, 0xc0, !PT ;  /* 0x0000000202ff7812 */ /* 0x000fe2000782c0ff */
[----:B------:R-:W-:Y:S01]  /*29d0*/  FMUL R30, R0, R29 ;  /* 0x0000001d001e7220 */ /* 0x000fe20000400000 */
[----:B------:R-:W-:Y:S01]  /*29e0*/  FSEL R8, R8, -0.00019574658654164522886, !P0 ;  /* 0xb94d415308087808 */ /* 0x000fe20004000000 */
[----:B------:R-:W-:Y:S01]  /*29f0*/  FMUL R0, R0, R31 ;  /* 0x0000001f00007220 */ /* 0x000fe20000400000 */
[----:B------:R-:W-:-:S02]  /*2a00*/  FSEL R12, R12, 0.0083327032625675201416, !P0 ;  /* 0x3c0885e40c0c7808 */ /* 0x000fc40004000000 */
[----:B------:R-:W-:Y:S02]  /*2a10*/  FSEL R11, -R11, -0.16666662693023681641, !P0 ;  /* 0xbe2aaaa80b0b7808 */ /* 0x000fe40004000100 */
[----:B------:R-:W-:Y:S01]  /*2a20*/  FSEL R2, R10, 1, P0 ;  /* 0x3f8000000a027808 */ /* 0x000fe20000000000 */
[----:B------:R-:W-:-:S04]  /*2a30*/  FFMA R8, R9, R8, R12 ;  /* 0x0000000809087223 */ /* 0x000fc8000000000c */
[C---:B------:R-:W-:Y:S01]  /*2a40*/  FFMA R8, R9.reuse, R8, R11 ;  /* 0x0000000809087223 */ /* 0x040fe2000000000b */
[----:B------:R-:W-:-:S04]  /*2a50*/  FFMA R9, R9, R2, RZ ;  /* 0x0000000209097223 */ /* 0x000fc800000000ff */
[----:B------:R-:W-:Y:S01]  /*2a60*/  FFMA R2, R9, R8, R2 ;  /* 0x0000000809027223 */ /* 0x000fe20000000002 */
[----:B0-----:R-:W-:-:S03]  /*2a70*/  FMUL R8, R3, UR4 ;  /* 0x0000000403087c20 */ /* 0x001fc60008400000 */
[----:B------:R-:W-:Y:S01]  /*2a80*/  @P1 FADD R2, RZ, -R2 ;  /* 0x80000002ff021221 */ /* 0x000fe20000000000 */
[----:B------:R-:W-:-:S03]  /*2a90*/  FFMA R8, R3, UR4, R8 ;  /* 0x0000000403087c23 */ /* 0x000fc60008000008 */
[----:B------:R-:W-:Y:S01]  /*2aa0*/  FADD R2, R2, 1 ;  /* 0x3f80000002027421 */ /* 0x000fe20000000000 */
[----:B------:R-:W-:-:S03]  /*2ab0*/  FADD R32, R8, -UR4 ;  /* 0x8000000408207e21 */ /* 0x000fc60008000000 */
[----:B------:R-:W-:Y:S01]  /*2ac0*/  FMUL R29, R2, 0.5 ;  /* 0x3f000000021d7820 */ /* 0x000fe20000400000 */
[----:B------:R-:W-:Y:S06]  /*2ad0*/  BRA `(.L_x_43) ;  /* 0x0000009800a07947 */ /* 0x000fec0003800000 */
.L_x_9:
[----:B------:R-:W0:Y:S01]  /*2ae0*/  LDCU.64 UR10, c[0x0][0x3a0] ;  /* 0x00007400ff0a77ac */ /* 0x000e220008000a00 */
[C---:B------:R-:W-:Y:S01]  /*2af0*/  FMUL R8, R3.reuse, 8 ;  /* 0x4100000003087820 */ /* 0x040fe20000400000 */
[----:B------:R-:W-:Y:S01]  /*2b00*/  FADD R0, R3, R3 ;  /* 0x0000000303007221 */ /* 0x000fe20000000000 */
[----:B------:R-:W-:Y:S01]  /*2b10*/  BSSY.RECONVERGENT B0, `(.L_x_44) ;  /* 0x0000050000007945 */ /* 0x000fe20003800200 */
[----:B------:R-:W-:Y:S01]  /*2b20*/  UMOV UR4, 0x54442d18 ;  /* 0x54442d1800047882 */ /* 0x000fe20000000000 */
[----:B------:R-:W-:Y:S01]  /*2b30*/  F2F.F64.F32 R6, R8 ;  /* 0x0000000800067310 */ /* 0x000fe20000201800 */
[----:B------:R-:W-:-:S07]  /*2b40*/  UMOV UR5, 0x400921fb ;  /* 0x400921fb00057882 */ /* 0x000fce0000000000 */
[----:B------:R-:W1:Y:S08]  /*2b50*/  F2F.F64.F32 R2, R0 ;  /* 0x0000000000027310 */ /* 0x000e700000201800 */
[----:B0-----:R-:W0:Y:S01]  /*2b60*/  F2F.F64.F32 R4, UR11 ;  /* 0x0000000b00047d10 */ /* 0x001e220008201800 */
[----:B-1----:R-:W-:-:S07]  /*2b70*/  DMUL R2, R2, UR4 ;  /* 0x0000000402027c28 */ /* 0x002fce0008000000 */
[----:B------:R-:W-:Y:S01]  /*2b80*/  F2F.F32.F64 R8, R2 ;  /* 0x0000000200087310 */ /* 0x000fe20000301000 */
[----:B0-----:R-:W-:Y:S01]  /*2b90*/  DFMA R4, R6, UR4, R4 ;  /* 0x0000000406047c2b */ /* 0x001fe20008000004 */
[----:B------:R-:W-:Y:S01]  /*2ba0*/  UMOV UR4, 0x372fe951 ;  /* 0x372fe95100047882 */ /* 0x000fe20000000000 */
[----:B------:R-:W-:-:S05]  /*2bb0*/  UMOV UR5, 0x3fe3c6ef ;  /* 0x3fe3c6ef00057882 */ /* 0x000fca0000000000 */
[----:B------:R-:W0:Y:S08]  /*2bc0*/  F2F.F32.F64 R9, R4 ;  /* 0x0000000400097310 */ /* 0x000e300000301000 */
[----:B------:R-:W1:Y:S01]  /*2bd0*/  F2F.F64.F32 R6, UR10 ;  /* 0x0000000a00067d10 */ /* 0x000e620008201800 */
[C---:B0-----:R-:W-:Y:S01]  /*2be0*/  FMUL R10, R9.reuse, 0.63661974668502807617 ;  /* 0x3f22f983090a7820 */ /* 0x041fe20000400000 */
[----:B------:R-:W-:-:S06]  /*2bf0*/  FSETP.GE.AND P0, PT, |R9|, 105615, PT ;  /* 0x47ce47800900780b */ /* 0x000fcc0003f06200 */
[----:B------:R-:W0:Y:S01]  /*2c00*/  F2I.NTZ R14, R10 ;  /* 0x0000000a000e7305 */ /* 0x000e220000203100 */
[----:B-1----:R-:W-:-:S07]  /*2c10*/  DMUL R6, R6, UR4 ;  /* 0x0000000406067c28 */ /* 0x002fce0008000000 */
[----:B------:R1:W2:Y:S01]  /*2c20*/  F2F.F32.F64 R32, R6 ;  /* 0x0000000600207310 */ /* 0x0002a20000301000 */
[----:B0-----:R-:W-:Y:S01]  /*2c30*/  I2FP.F32.S32 R12, R14 ;  /* 0x0000000e000c7245 */ /* 0x001fe20000201400 */
[----:B------:R-:W-:-:S04]  /*2c40*/  IMAD.MOV.U32 R11, RZ, RZ, R14 ;  /* 0x000000ffff0b7224 */ /* 0x000fc800078e000e */
[----:B------:R-:W-:-:S04]  /*2c50*/  FFMA R5, R12, -1.5707962512969970703, R9 ;  /* 0xbfc90fda0c057823 */ /* 0x000fc80000000009 */
[----:B------:R-:W-:-:S04]  /*2c60*/  FFMA R5, R12, -7.5497894158615963534e-08, R5 ;  /* 0xb3a221680c057823 */ /* 0x000fc80000000005 */
[----:B------:R-:W-:-:S04]  /*2c70*/  FFMA R10, R12, -5.3903029534742383927e-15, R5 ;  /* 0xa7c234c50c0a7823 */ /* 0x000fc80000000005 */
[----:B------:R-:W-:Y:S01]  /*2c80*/  IMAD.MOV.U32 R0, RZ, RZ, R10 ;  /* 0x000000ffff007224 */ /* 0x000fe200078e000a */
[----:B-12---:R-:W-:Y:S06]  /*2c90*/  @!P0 BRA `(.L_x_45) ;  /* 0x0000000000dc8947 */ /* 0x006fec0003800000 */
        /* <DEDUP_REMOVED lines=11> */
.L_x_46:
        /* <DEDUP_REMOVED lines=44> */
.L_x_45:
[----:B------:R-:W-:Y:S05]  /*3010*/  BSYNC.RECONVERGENT B0 ;  /* 0x0000000000007941 */ /* 0x000fea0003800200 */
.L_x_44:
[----:B------:R-:W-:Y:S01]  /*3020*/  FMUL R5, R8, 0.63661974668502807617 ;  /* 0x3f22f98308057820 */ /* 0x000fe20000400000 */
[----:B------:R-:W-:Y:S02]  /*3030*/  IMAD.MOV.U32 R12, RZ, RZ, 0x37cbac00 ;  /* 0x37cbac00ff0c7424 */ /* 0x000fe400078e00ff */
[----:B------:R-:W-:Y:S01]  /*3040*/  FMUL R3, R0, R0 ;  /* 0x0000000000037220 */ /* 0x000fe20000400000 */
[----:B------:R-:W-:Y:S01]  /*3050*/  LOP3.LUT R2, R14, 0x1, RZ, 0xc0, !PT ;  /* 0x000000010e027812 */ /* 0x000fe200078ec0ff */
[----:B------:R-:W-:Y:S01]  /*3060*/  IMAD.MOV.U32 R13, RZ, RZ, 0x3c0885e4 ;  /* 0x3c0885e4ff0d7424 */ /* 0x000fe200078e00ff */
[----:B------:R-:W-:Y:S01]  /*3070*/  BSSY.RECONVERGENT B0, `(.L_x_47) ;  /* 0x0000050000007945 */ /* 0x000fe20003800200 */
[----:B------:R-:W0:Y:S01]  /*3080*/  F2I.NTZ R5, R5 ;  /* 0x0000000500057305 */ /* 0x000e220000203100 */
[----:B------:R-:W-:Y:S01]  /*3090*/  FFMA R4, R3, R12, -0.0013887860113754868507 ;  /* 0xbab607ed03047423 */ /* 0x000fe2000000000c */
[----:B------:R-:W-:Y:S01]  /*30a0*/  ISETP.NE.U32.AND P0, PT, R2, 0x1, PT ;  /* 0x000000010200780c */ /* 0x000fe20003f05070 */
[----:B------:R-:W-:-:S02]  /*30b0*/  VIADD R2, R14, 0x1 ;  /* 0x000000010e027836 */ /* 0x000fc40000000000 */
[----:B------:R-:W-:Y:S01]  /*30c0*/  IMAD.MOV.U32 R14, RZ, RZ, 0x3e2aaaa8 ;  /* 0x3e2aaaa8ff0e7424 */ /* 0x000fe200078e00ff */
[----:B------:R-:W-:Y:S02]  /*30d0*/  FSEL R4, R4, -0.00019574658654164522886, P0 ;  /* 0xb94d415304047808 */ /* 0x000fe40000000000 */
[----:B------:R-:W-:Y:S02]  /*30e0*/  FSEL R6, R13, 0.041666727513074874878, !P0 ;  /* 0x3d2aaabb0d067808 */ /* 0x000fe40004000000 */
[----:B------:R-:W-:Y:S02]  /*30f0*/  LOP3.LUT P1, RZ, R2, 0x2, RZ, 0xc0, !PT ;  /* 0x0000000202ff7812 */ /* 0x000fe4000782c0ff */
[----:B------:R-:W-:Y:S01]  /*3100*/  FSEL R2, -R14, -0.4999999701976776123, !P0 ;  /* 0xbeffffff0e027808 */ /* 0x000fe20004000100 */
[C---:B------:R-:W-:Y:S01]  /*3110*/  FFMA R4, R3.reuse, R4, R6 ;  /* 0x0000000403047223 */ /* 0x040fe20000000006 */
[----:B------:R-:W-:Y:S01]  /*3120*/  FSEL R0, R0, 1, !P0 ;  /* 0x3f80000000007808 */ /* 0x000fe20004000000 */
[----:B0-----:R-:W-:Y:S01]  /*3130*/  IMAD.MOV.U32 R15, RZ, RZ, R5 ;  /* 0x000000ffff0f7224 */ /* 0x001fe200078e0005 */
[----:B------:R-:W-:Y:S01]  /*3140*/  I2FP.F32.S32 R7, R5 ;  /* 0x0000000500077245 */ /* 0x000fe20000201400 */
[C---:B------:R-:W-:Y:S01]  /*3150*/  FFMA R2, R3.reuse, R4, R2 ;  /* 0x0000000403027223 */ /* 0x040fe20000000002 */
[----:B------:R-:W-:Y:S01]  /*3160*/  FSETP.GE.AND P0, PT, |R8|, 105615, PT ;  /* 0x47ce47800800780b */ /* 0x000fe20003f06200 */
[----:B------:R-:W-:-:S02]  /*3170*/  FFMA R3, R3, R0, RZ ;  /* 0x0000000003037223 */ /* 0x000fc400000000ff */
[----:B------:R-:W-:Y:S02]  /*3180*/  FFMA R6, R7, -1.5707962512969970703, R8 ;  /* 0xbfc90fda07067823 */ /* 0x000fe40000000008 */
[----:B------:R-:W-:Y:S02]  /*3190*/  FFMA R3, R3, R2, R0 ;  /* 0x0000000203037223 */ /* 0x000fe40000000000 */
[C---:B------:R-:W-:Y:S02]  /*31a0*/  FFMA R6, R7.reuse, -7.5497894158615963534e-08, R6 ;  /* 0xb3a2216807067823 */ /* 0x040fe40000000006 */
[----:B------:R-:W-:Y:S02]  /*31b0*/  @P1 FADD R3, RZ, -R3 ;  /* 0x80000003ff031221 */ /* 0x000fe40000000000 */
[----:B------:R-:W-:Y:S02]  /*31c0*/  FFMA R7, R7, -5.3903029534742383927e-15, R6 ;  /* 0xa7c234c507077823 */ /* 0x000fe40000000006 */
[----:B------:R-:W-:-:S02]  /*31d0*/  FFMA R30, R32, R3, UR10 ;  /* 0x0000000a201e7e23 */ /* 0x000fc40008000003 */
[----:B------:R-:W-:Y:S01]  /*31e0*/  IMAD.MOV.U32 R0, RZ, RZ, R7 ;  /* 0x000000ffff007224 */ /* 0x000fe200078e0007 */
[----:B------:R-:W-:Y:S06]  /*31f0*/  @!P0 BRA `(.L_x_48) ;  /* 0x0000000000dc8947 */ /* 0x000fec0003800000 */
[----:B------:R-:W-:-:S13]  /*3200*/  FSETP.NEU.AND P0, PT, |R8|, +INF , PT ;  /* 0x7f8000000800780b */ /* 0x000fda0003f0d200 */
[----:B------:R-:W-:Y:S01]  /*3210*/  @!P0 FMUL R0, RZ, R8 ;  /* 0x00000008ff008220 */ /* 0x000fe20000400000 */
[----:B------:R-:W-:Y:S01]  /*3220*/  @!P0 IMAD.MOV.U32 R5, RZ, RZ, RZ ;  /* 0x000000ffff058224 */ /* 0x000fe200078e00ff */
[----:B------:R-:W-:Y:S06]  /*3230*/  @!P0 BRA `(.L_x_48) ;  /* 0x0000000000cc8947 */ /* 0x000fec0003800000 */
[----:B------:R-:W-:Y:S01]  /*3240*/  IMAD.SHL.U32 R2, R8, 0x100, RZ ;  /* 0x0000010008027824 */ /* 0x000fe200078e00ff */
[----:B------:R-:W-:Y:S01]  /*3250*/  MOV R0, R1 ;  /* 0x0000000100007202 */ /* 0x000fe20000000f00 */
[----:B------:R-:W-:Y:S01]  /*3260*/  IMAD.MOV.U32 R4, RZ, RZ, RZ ;  /* 0x000000ffff047224 */ /* 0x000fe200078e00ff */
[----:B------:R-:W0:Y:S02]  /*3270*/  LDCU.64 UR8, c[0x4][URZ] ;  /* 0x01000000ff0877ac */ /* 0x000e240008000a00 */
[----:B------:R-:W-:Y:S01]  /*3280*/  LOP3.LUT R19, R2, 0x80000000, RZ, 0xfc, !PT ;  /* 0x8000000002137812 */ /* 0x000fe200078efcff */
[----:B------:R-:W-:Y:S01]  /*3290*/  UMOV UR5, URZ ;  /* 0x000000ff00057c82 */ /* 0x000fe20008000000 */
[----:B------:R-:W-:-:S05]  /*32a0*/  UMOV UR4, URZ ;  /* 0x000000ff00047c82 */ /* 0x000fca0008000000 */
.L_x_49:
        /* <DEDUP_REMOVED lines=29> */
[C-C-:B------:R-:W-:Y:S01]  /*3480*/  SHF.L.W.U32.HI R5, R3.reuse, 0x2, R0.reuse ;  /* 0x0000000203057819 */ /* 0x140fe20000010e00 */
[----:B------:R-:W-:Y:S01]  /*3490*/  IMAD.SHL.U32 R3, R3, 0x4, RZ ;  /* 0x0000000403037824 */ /* 0x000fe200078e00ff */
[----:B------:R-:W-:Y:S02]  /*34a0*/  SHF.R.U32.HI R0, RZ, 0x1e, R0 ;  /* 0x0000001eff007819 */ /* 0x000fe40000011600 */
[----:B------:R-:W-:-:S02]  /*34b0*/  SHF.R.S32.HI R2, RZ, 0x1f, R5 ;  /* 0x0000001fff027819 */ /* 0x000fc40000011405 */
[C---:B0-----:R-:W-:Y:S02]  /*34c0*/  LOP3.LUT R4, R5.reuse, R8, RZ, 0x3c, !PT ;  /* 0x0000000805047212 */ /* 0x041fe400078e3cff */
[C---:B------:R-:W-:Y:S02]  /*34d0*/  LOP3.LUT R16, R2.reuse, R3, RZ, 0x3c, !PT ;  /* 0x0000000302107212 */ /* 0x040fe400078e3cff */
[----:B------:R-:W-:Y:S02]  /*34e0*/  LOP3.LUT R17, R2, R5, RZ, 0x3c, !PT ;  /* 0x0000000502117212 */ /* 0x000fe400078e3cff */
[----:B------:R-:W-:Y:S02]  /*34f0*/  LEA.HI R5, R5, R0, RZ, 0x1 ;  /* 0x0000000005057211 */ /* 0x000fe400078f08ff */
[----:B------:R-:W-:Y:S02]  /*3500*/  ISETP.GE.AND P1, PT, R4, RZ, PT ;  /* 0x000000ff0400720c */ /* 0x000fe40003f26270 */
[----:B------:R-:W0:Y:S01]  /*3510*/  I2F.F64.S64 R16, R16 ;  /* 0x0000001000107312 */ /* 0x000e220000301c00 */
[----:B------:R-:W-:-:S04]  /*3520*/  IMAD.MOV R0, RZ, RZ, -R5 ;  /* 0x000000ffff007224 */ /* 0x000fc800078e0a05 */
[----:B------:R-:W-:Y:S01]  /*3530*/  @!P0 IMAD.MOV.U32 R5, RZ, RZ, R0 ;  /* 0x000000ffff058224 */ /* 0x000fe200078e0000 */
[----:B0-----:R-:W-:-:S10]  /*3540*/  DMUL R2, R16, UR4 ;  /* 0x0000000410027c28 */ /* 0x001fd40008000000 */
[----:B------:R-:W0:Y:S02]  /*3550*/  F2F.F32.F64 R2, R2 ;  /* 0x0000000200027310 */ /* 0x000e240000301000 */
[----:B0-----:R-:W-:-:S07]  /*3560*/  FSEL R0, -R2, R2, !P1 ;  /* 0x0000000202007208 */ /* 0x001fce0004800100 */
.L_x_48:
[----:B------:R-:W-:Y:S05]  /*3570*/  BSYNC.RECONVERGENT B0 ;  /* 0x0000000000007941 */ /* 0x000fea0003800200 */
.L_x_47:
[----:B------:R-:W-:Y:S01]  /*3580*/  FMUL R3, R0, R0 ;  /* 0x0000000000037220 */ /* 0x000fe20000400000 */
[C---:B------:R-:W-:Y:S01]  /*3590*/  LOP3.LUT R4, R5.reuse, 0x1, RZ, 0xc0, !PT ;  /* 0x0000000105047812 */ /* 0x040fe200078ec0ff */
[----:B------:R-:W-:Y:S01]  /*35a0*/  VIADD R5, R5, 0x1 ;  /* 0x0000000105057836 */ /* 0x000fe20000000000 */
[----:B------:R-:W-:Y:S01]  /*35b0*/  BSSY.RECONVERGENT B0, `(.L_x_50) ;  /* 0x0000049000007945 */ /* 0x000fe20003800200 */
[----:B------:R-:W-:Y:S01]  /*35c0*/  FFMA R2, R3, R12, -0.0013887860113754868507 ;  /* 0xbab607ed03027423 */ /* 0x000fe2000000000c */
[----:B------:R-:W-:Y:S02]  /*35d0*/  ISETP.NE.U32.AND P0, PT, R4, 0x1, PT ;  /* 0x000000010400780c */ /* 0x000fe40003f05070 */
[----:B------:R-:W-:Y:S02]  /*35e0*/  LOP3.LUT P1, RZ, R5, 0x2, RZ, 0xc0, !PT ;  /* 0x0000000205ff7812 */ /* 0x000fe4000782c0ff */
[----:B------:R-:W-:Y:S02]  /*35f0*/  FSEL R2, R2, -0.00019574658654164522886, P0 ;  /* 0xb94d415302027808 */ /* 0x000fe40000000000 */
[----:B------:R-:W-:-:S02]  /*3600*/  FSEL R4, R13, 0.041666727513074874878, !P0 ;  /* 0x3d2aaabb0d047808 */ /* 0x000fc40004000000 */
[----:B------:R-:W-:Y:S02]  /*3610*/  FSEL R0, R0, 1, !P0 ;  /* 0x3f80000000007808 */ /* 0x000fe40004000000 */
[----:B------:R-:W-:Y:S01]  /*3620*/  FSEL R17, -R14, -0.4999999701976776123, !P0 ;  /* 0xbeffffff0e117808 */ /* 0x000fe20004000100 */
[----:B------:R-:W-:Y:S01]  /*3630*/  FFMA R2, R3, R2, R4 ;  /* 0x0000000203027223 */ /* 0x000fe20000000004 */
[----:B------:R-:W-:Y:S01]  /*3640*/  FSETP.GE.AND P0, PT, |R9|, 105615, PT ;  /* 0x47ce47800900780b */ /* 0x000fe20003f06200 */
[C---:B------:R-:W-:Y:S02]  /*3650*/  FFMA R5, R3.reuse, R0, RZ ;  /* 0x0000000003057223 */ /* 0x040fe400000000ff */
[----:B------:R-:W-:-:S04]  /*3660*/  FFMA R2, R3, R2, R17 ;  /* 0x0000000203027223 */ /* 0x000fc80000000011 */
[----:B------:R-:W-:Y:S01]  /*3670*/  FFMA R5, R5, R2, R0 ;  /* 0x0000000205057223 */ /* 0x000fe20000000000 */
[----:B------:R-:W-:Y:S02]  /*3680*/  IMAD.MOV.U32 R2, RZ, RZ, R11 ;  /* 0x000000ffff027224 */ /* 0x000fe400078e000b */
[----:B------:R-:W-:Y:S02]  /*3690*/  IMAD.MOV.U32 R0, RZ, RZ, R10 ;  /* 0x000000ffff007224 */ /* 0x000fe400078e000a */
[----:B------:R-:W-:-:S04]  /*36a0*/  @P1 FADD R5, RZ, -R5 ;  /* 0x80000005ff051221 */ /* 0x000fc80000000000 */
[----:B------:R-:W-:Y:S01]  /*36b0*/  FMUL R30, R30, R5 ;  /* 0x000000051e1e7220 */ /* 0x000fe20000400000 */
        /* <DEDUP_REMOVED lines=12> */
.L_x_52:
        /* <DEDUP_REMOVED lines=44> */
.L_x_51:
[----:B------:R-:W-:Y:S05]  /*3a40*/  BSYNC.RECONVERGENT B0 ;  /* 0x0000000000007941 */ /* 0x000fea0003800200 */
.L_x_50:
[----:B------:R-:W-:Y:S01]  /*3a50*/  FMUL R3, R0, R0 ;  /* 0x0000000000037220 */ /* 0x000fe20000400000 */
[C---:B------:R-:W-:Y:S01]  /*3a60*/  LOP3.LUT R5, R2.reuse, 0x1, RZ, 0xc0, !PT ;  /* 0x0000000102057812 */ /* 0x040fe200078ec0ff */
[----:B------:R-:W-:Y:S02]  /*3a70*/  BSSY.RECONVERGENT B0, `(.L_x_53) ;  /* 0x000004a000007945 */ /* 0x000fe40003800200 */
[----:B------:R-:W-:Y:S01]  /*3a80*/  FFMA R4, R3, R12, -0.0013887860113754868507 ;  /* 0xbab607ed03047423 */ /* 0x000fe2000000000c */
[----:B------:R-:W-:Y:S01]  /*3a90*/  ISETP.NE.U32.AND P0, PT, R5, 0x1, PT ;  /* 0x000000010500780c */ /* 0x000fe20003f05070 */
[----:B------:R-:W-:-:S03]  /*3aa0*/  VIADD R5, R2, 0x1 ;  /* 0x0000000102057836 */ /* 0x000fc60000000000 */
[----:B------:R-:W-:Y:S02]  /*3ab0*/  FSEL R4, R4, -0.00019574658654164522886, P0 ;  /* 0xb94d415304047808 */ /* 0x000fe40000000000 */
[----:B------:R-:W-:Y:S02]  /*3ac0*/  FSEL R2, R13, 0.041666727513074874878, !P0 ;  /* 0x3d2aaabb0d027808 */ /* 0x000fe40004000000 */
[----:B------:R-:W-:Y:S02]  /*3ad0*/  LOP3.LUT P1, RZ, R5, 0x2, RZ, 0xc0, !PT ;  /* 0x0000000205ff7812 */ /* 0x000fe4000782c0ff */
[----:B------:R-:W-:Y:S01]  /*3ae0*/  FSEL R0, R0, 1, !P0 ;  /* 0x3f80000000007808 */ /* 0x000fe20004000000 */
[C---:B------:R-:W-:Y:S01]  /*3af0*/  FFMA R2, R3.reuse, R4, R2 ;  /* 0x0000000403027223 */ /* 0x040fe20000000002 */
[----:B------:R-:W-:Y:S01]  /*3b00*/  FSEL R17, -R14, -0.4999999701976776123, !P0 ;  /* 0xbeffffff0e117808 */ /* 0x000fe20004000100 */
[----:B------:R-:W-:Y:S01]  /*3b10*/  IMAD.MOV.U32 R4, RZ, RZ, R7 ;  /* 0x000000ffff047224 */ /* 0x000fe200078e0007 */
[----:B------:R-:W-:Y:S01]  /*3b20*/  FSETP.GE.AND P0, PT, |R8|, 105615, PT ;  /* 0x47ce47800800780b */ /* 0x000fe20003f06200 */
[----:B------:R-:W-:-:S02]  /*3b30*/  FFMA R5, R3, R0, RZ ;  /* 0x0000000003057223 */ /* 0x000fc400000000ff */
[----:B------:R-:W-:-:S04]  /*3b40*/  FFMA R2, R3, R2, R17 ;  /* 0x0000000203027223 */ /* 0x000fc80000000011 */
[----:B------:R-:W-:Y:S01]  /*3b50*/  FFMA R5, R5, R2, R0 ;  /* 0x0000000205057223 */ /* 0x000fe20000000000 */
[----:B------:R-:W-:-:S03]  /*3b60*/  IMAD.MOV.U32 R0, RZ, RZ, R15 ;  /* 0x000000ffff007224 */ /* 0x000fc600078e000f */
[----:B------:R-:W-:-:S04]  /*3b70*/  @P1 FADD R5, RZ, -R5 ;  /* 0x80000005ff051221 */ /* 0x000fc80000000000 */
[----:B------:R-:W-:Y:S01]  /*3b80*/  FFMA R6, R32, R5, UR10 ;  /* 0x0000000a20067e23 */ /* 0x000fe20008000005 */
        /* <DEDUP_REMOVED lines=12> */
.L_x_55:
        /* <DEDUP_REMOVED lines=29> */
[C-C-:B------:R-:W-:Y:S01]  /*3e20*/  SHF.L.W.U32.HI R5, R3.reuse, 0x2, R0.reuse ;  /* 0x0000000203057819 */ /* 0x140fe20000010e00 */
[----:B------:R-:W-:Y:S01]  /*3e30*/  IMAD.SHL.U32 R3, R3, 0x4, RZ ;  /* 0x0000000403037824 */ /* 0x000fe200078e00ff */
[----:B------:R-:W-:Y:S02]  /*3e40*/  SHF.R.U32.HI R0, RZ, 0x1e, R0 ;  /* 0x0000001eff007819 */ /* 0x000fe40000011600 */
[----:B------:R-:W-:Y:S02]  /*3e50*/  SHF.R.S32.HI R2, RZ, 0x1f, R5 ;  /* 0x0000001fff027819 */ /* 0x000fe40000011405 */
[----:B0-----:R-:W-:Y:S02]  /*3e60*/  LOP3.LUT R4, R5, R8, RZ, 0x3c, !PT ;  /* 0x0000000805047212 */ /* 0x001fe400078e3cff */
[C---:B------:R-:W-:Y:S02]  /*3e70*/  LOP3.LUT R16, R2.reuse, R3, RZ, 0x3c, !PT ;  /* 0x0000000302107212 */ /* 0x040fe400078e3cff */
[----:B------:R-:W-:-:S02]  /*3e80*/  LOP3.LUT R17, R2, R5, RZ, 0x3c, !PT ;  /* 0x0000000502117212 */ /* 0x000fc400078e3cff */
[----:B------:R-:W-:Y:S02]  /*3e90*/  LEA.HI R0, R5, R0, RZ, 0x1 ;  /* 0x0000000005007211 */ /* 0x000fe400078f08ff */
[----:B------:R-:W-:Y:S02]  /*3ea0*/  ISETP.GE.AND P0, PT, R4, RZ, PT ;  /* 0x000000ff0400720c */ /* 0x000fe40003f06270 */
[----:B------:R-:W0:Y:S01]  /*3eb0*/  I2F.F64.S64 R16, R16 ;  /* 0x0000001000107312 */ /* 0x000e220000301c00 */
[----:B------:R-:W-:-:S05]  /*3ec0*/  IMAD.MOV R4, RZ, RZ, -R0 ;  /* 0x000000ffff047224 */ /* 0x000fca00078e0a00 */
[----:B------:R-:W-:Y:S01]  /*3ed0*/  @!P1 MOV R0, R4 ;  /* 0x0000000400009202 */ /* 0x000fe20000000f00 */
[----:B0-----:R-:W-:-:S10]  /*3ee0*/  DMUL R2, R16, UR4 ;  /* 0x0000000410027c28 */ /* 0x001fd40008000000 */
[----:B------:R-:W0:Y:S02]  /*3ef0*/  F2F.F32.F64 R2, R2 ;  /* 0x0000000200027310 */ /* 0x000e240000301000 */
[----:B0-----:R-:W-:-:S07]  /*3f00*/  FSEL R4, -R2, R2, !P0 ;  /* 0x0000000202047208 */ /* 0x001fce0004000100 */
.L_x_54:
[----:B------:R-:W-:Y:S05]  /*3f10*/  BSYNC.RECONVERGENT B0 ;  /* 0x0000000000007941 */ /* 0x000fea0003800200 */
.L_x_53:
        /* <DEDUP_REMOVED lines=10> */
[----:B------:R-:W-:Y:S01]  /*3fc0*/  FSEL R0, R4, 1, P0 ;  /* 0x3f80000004007808 */ /* 0x000fe20000000000 */
[----:B------:R-:W-:Y:S01]  /*3fd0*/  IMAD.MOV.U32 R4, RZ, RZ, R11 ;  /* 0x000000ffff047224 */ /* 0x000fe200078e000b */
[----:B------:R-:W-:Y:S01]  /*3fe0*/  FSEL R19, -R17, -0.16666662693023681641, !P0 ;  /* 0xbe2aaaa811137808 */ /* 0x000fe20004000100 */
[----:B------:R-:W-:Y:S01]  /*3ff0*/  FFMA R2, R3, R2, R18 ;  /* 0x0000000203027223 */ /* 0x000fe20000000012 */
[----:B------:R-:W-:Y:S01]  /*4000*/  FSETP.GE.AND P0, PT, |R9|, 105615, PT ;  /* 0x47ce47800900780b */ /* 0x000fe20003f06200 */
[C---:B------:R-:W-:Y:S02]  /*4010*/  FFMA R5, R3.reuse, R0, RZ ;  /* 0x0000000003057223 */ /* 0x040fe400000000ff */
[----:B------:R-:W-:-:S04]  /*4020*/  FFMA R2, R3, R2, R19 ;  /* 0x0000000203027223 */ /* 0x000fc80000000013 */
[----:B------:R-:W-:Y:S01]  /*4030*/  FFMA R5, R5, R2, R0 ;  /* 0x0000000205057223 */ /* 0x000fe20000000000 */
[----:B------:R-:W-:-:S03]  /*4040*/  IMAD.MOV.U32 R2, RZ, RZ, R10 ;  /* 0x000000ffff027224 */ /* 0x000fc600078e000a */
        /* <DEDUP_REMOVED lines=14> */
.L_x_58:
        /* <DEDUP_REMOVED lines=44> */
.L_x_57:
[----:B------:R-:W-:Y:S05]  /*43f0*/  BSYNC.RECONVERGENT B0 ;  /* 0x0000000000007941 */ /* 0x000fea0003800200 */
.L_x_56:
[----:B------:R-:W-:Y:S01]  /*4400*/  FMUL R3, R2, R2 ;  /* 0x0000000202037220 */ /* 0x000fe20000400000 */
[C---:B------:R-:W-:Y:S01]  /*4410*/  LOP3.LUT R6, R4.reuse, 0x1, RZ, 0xc0, !PT ;  /* 0x0000000104067812 */ /* 0x040fe200078ec0ff */
[----:B------:R-:W-:Y:S01]  /*4420*/  BSSY.RECONVERGENT B0, `(.L_x_59) ;  /* 0x0000049000007945 */ /* 0x000fe20003800200 */
[----:B------:R-:W-:Y:S01]  /*4430*/  LOP3.LUT P1, RZ, R4, 0x2, RZ, 0xc0, !PT ;  /* 0x0000000204ff7812 */ /* 0x000fe2000782c0ff */
[----:B------:R-:W-:Y:S01]  /*4440*/  FFMA R5, R3, R12, -0.0013887860113754868507 ;  /* 0xbab607ed03057423 */ /* 0x000fe2000000000c */
[----:B------:R-:W-:-:S04]  /*4450*/  ISETP.NE.U32.AND P0, PT, R6, 0x1, PT ;  /* 0x000000010600780c */ /* 0x000fc80003f05070 */
[----:B------:R-:W-:Y:S02]  /*4460*/  FSEL R6, R5, -0.00019574658654164522886, !P0 ;  /* 0xb94d415305067808 */ /* 0x000fe40004000000 */
[----:B------:R-:W-:Y:S02]  /*4470*/  FSEL R18, R16, 0.0083327032625675201416, !P0 ;  /* 0x3c0885e410127808 */ /* 0x000fe40004000000 */
        /* <DEDUP_REMOVED lines=23> */
.L_x_61:
        /* <DEDUP_REMOVED lines=36> */
[----:B------:R-:W0:Y:S01]  /*4830*/  I2F.F64.S64 R2, R2 ;  /* 0x0000000200027312 */ /* 0x000e220000301c00 */
[----:B------:R-:W-:Y:S02]  /*4840*/  LEA.HI R6, R6, R5, RZ, 0x1 ;  /* 0x0000000506067211 */ /* 0x000fe400078f08ff */
[----:B------:R-:W-:-:S03]  /*4850*/  ISETP.GE.AND P0, PT, R4, RZ, PT ;  /* 0x000000ff0400720c */ /* 0x000fc60003f06270 */
[----:B------:R-:W-:-:S04]  /*4860*/  IMAD.MOV R4, RZ, RZ, -R6 ;  /* 0x000000ffff047224 */ /* 0x000fc800078e0a06 */
[----:B------:R-:W-:Y:S01]  /*4870*/  @!P1 IMAD.MOV.U32 R6, RZ, RZ, R4 ;  /* 0x000000ffff069224 */ /* 0x000fe200078e0004 */
[----:B0-----:R-:W-:-:S10]  /*4880*/  DMUL R18, R2, UR4 ;  /* 0x0000000402127c28 */ /* 0x001fd40008000000 */
[----:B------:R-:W0:Y:S02]  /*4890*/  F2F.F32.F64 R18, R18 ;  /* 0x0000001200127310 */ /* 0x000e240000301000 */
[----:B0-----:R-:W-:-:S07]  /*48a0*/  FSEL R2, -R18, R18, !P0 ;  /* 0x0000001212027208 */ /* 0x001fce0004000100 */
.L_x_60:
[----:B------:R-:W-:Y:S05]  /*48b0*/  BSYNC.RECONVERGENT B0 ;  /* 0x0000000000007941 */ /* 0x000fea0003800200 */
.L_x_59:
        /* <DEDUP_REMOVED lines=8> */
[----:B------:R-:W-:Y:S02]  /*4940*/  FSEL R2, R2, 1, !P0 ;  /* 0x3f80000002027808 */ /* 0x000fe40004000000 */
[----:B------:R-:W-:Y:S01]  /*4950*/  FSEL R19, -R14, -0.4999999701976776123, !P0 ;  /* 0xbeffffff0e137808 */ /* 0x000fe20004000100 */
[----:B------:R-:W-:Y:S01]  /*4960*/  FFMA R4, R3, R4, R6 ;  /* 0x0000000403047223 */ /* 0x000fe20000000006 */
[----:B------:R-:W-:Y:S02]  /*4970*/  FSETP.GE.AND P0, PT, |R8|, 105615, PT ;  /* 0x47ce47800800780b */ /* 0x000fe40003f06200 */
[----:B------:R-:W-:Y:S01]  /*4980*/  LOP3.LUT P1, RZ, R5, 0x2, RZ, 0xc0, !PT ;  /* 0x0000000205ff7812 */ /* 0x000fe2000782c0ff */
[C---:B------:R-:W-:Y:S01]  /*4990*/  FFMA R5, R3.reuse, R2, RZ ;  /* 0x0000000203057223 */ /* 0x040fe200000000ff */
[----:B------:R-:W-:-:S04]  /*49a0*/  FFMA R4, R3, R4, R19 ;  /* 0x0000000403047223 */ /* 0x000fc80000000013 */
[----:B------:R-:W-:Y:S01]  /*49b0*/  FFMA R24, R5, R4, R2 ;  /* 0x0000000405187223 */ /* 0x000fe20000000002 */
[----:B------:R-:W-:Y:S02]  /*49c0*/  IMAD.MOV.U32 R5, RZ, RZ, R15 ;  /* 0x000000ffff057224 */ /* 0x000fe400078e000f */
[----:B------:R-:W-:-:S04]  /*49d0*/  IMAD.MOV.U32 R2, RZ, RZ, R7 ;  /* 0x000000ffff027224 */ /* 0x000fc800078e0007 */
[----:B------:R-:W-:Y:S01]  /*49e0*/  @P1 FADD R24, RZ, -R24 ;  /* 0x80000018ff181221 */ /* 0x000fe20000000000 */
[----:B------:R-:W-:Y:S06]  /*49f0*/  @!P0 BRA `(.L_x_63) ;  /* 0x0000000000dc8947 */ /* 0x000fec0003800000 */
[----:B------:R-:W-:-:S13]  /*4a00*/  FSETP.NEU.AND P0, PT, |R8|, +INF , PT ;  /* 0x7f8000000800780b */ /* 0x000fda0003f0d200 */
[----:B------:R-:W-:Y:S01]  /*4a10*/  @!P0 FMUL R2, RZ, R8 ;  /* 0x00000008ff028220 */ /* 0x000fe20000400000 */
[----:B------:R-:W-:Y:S01]  /*4a20*/  @!P0 IMAD.MOV.U32 R5, RZ, RZ, RZ ;  /* 0x000000ffff058224 */ /* 0x000fe200078e00ff */
[----:B------:R-:W-:Y:S06]  /*4a30*/  @!P0 BRA `(.L_x_63) ;  /* 0x0000000000cc8947 */ /* 0x000fec0003800000 */
[----:B------:R-:W-:Y:S01]  /*4a40*/  IMAD.SHL.U32 R3, R8, 0x100, RZ ;  /* 0x0000010008037824 */ /* 0x000fe200078e00ff */
[----:B------:R-:W-:Y:S01]  /*4a50*/  MOV R18, RZ ;  /* 0x000000ff00127202 */ /* 0x000fe20000000f00 */
[----:B------:R-:W-:Y:S01]  /*4a60*/  IMAD.MOV.U32 R2, RZ, RZ, R1 ;  /* 0x000000ffff027224 */ /* 0x000fe200078e0001 */
[----:B------:R-:W0:Y:S02]  /*4a70*/  LDCU.64 UR8, c[0x4][URZ] ;  /* 0x01000000ff0877ac */ /* 0x000e240008000a00 */
[----:B------:R-:W-:Y:S01]  /*4a80*/  LOP3.LUT R19, R3, 0x80000000, RZ, 0xfc, !PT ;  /* 0x8000000003137812 */ /* 0x000fe200078efcff */
[----:B------:R-:W-:Y:S01]  /*4a90*/  UMOV UR5, URZ ;  /* 0x000000ff00057c82 */ /* 0x000fe20008000000 */
[----:B------:R-:W-:-:S05]  /*4aa0*/  UMOV UR4, URZ ;  /* 0x000000ff00047c82 */ /* 0x000fca0008000000 */
.L_x_64:
        /* <DEDUP_REMOVED lines=32> */
[----:B------:R-:W-:-:S04]  /*4cb0*/  SHF.R.S32.HI R6, RZ, 0x1f, R5 ;  /* 0x0000001fff067819 */ /* 0x000fc80000011405 */
[C---:B------:R-:W-:Y:S02]  /*4cc0*/  LOP3.LUT R2, R6.reuse, R3, RZ, 0x3c, !PT ;  /* 0x0000000306027212 */ /* 0x040fe400078e3cff */
[----:B------:R-:W-:Y:S02]  /*4cd0*/  LOP3.LUT R3, R6, R5, RZ, 0x3c, !PT ;  /* 0x0000000506037212 */ /* 0x000fe400078e3cff */
[C---:B------:R-:W-:Y:S02]  /*4ce0*/  LOP3.LUT R6, R5.reuse, R8, RZ, 0x3c, !PT ;  /* 0x0000000805067212 */ /* 0x040fe400078e3cff */
[----:B------:R-:W-:Y:S02]  /*4cf0*/  LEA.HI R5, R5, R4, RZ, 0x1 ;  /* 0x0000000405057211 */ /* 0x000fe400078f08ff */
[----:B------:R-:W0:Y:S01]  /*4d00*/  I2F.F64.S64 R2, R2 ;  /* 0x0000000200027312 */ /* 0x000e220000301c00 */
[----:B------:R-:W-:Y:S02]  /*4d10*/  ISETP.GE.AND P0, PT, R6, RZ, PT ;  /* 0x000000ff0600720c */ /* 0x000fe40003f06270 */
[----:B------:R-:W-:-:S04]  /*4d20*/  IMAD.MOV R4, RZ, RZ, -R5 ;  /* 0x000000ffff047224 */ /* 0x000fc800078e0a05 */
[----:B------:R-:W-:Y:S01]  /*4d30*/  @!P1 IMAD.MOV.U32 R5, RZ, RZ, R4 ;  /* 0x000000ffff059224 */ /* 0x000fe200078e0004 */
[----:B0-----:R-:W-:-:S10]  /*4d40*/  DMUL R18, R2, UR4 ;  /* 0x0000000402127c28 */ /* 0x001fd40008000000 */
[----:B------:R-:W0:Y:S02]  /*4d50*/  F2F.F32.F64 R18, R18 ;  /* 0x0000001200127310 */ /* 0x000e240000301000 */
[----:B0-----:R-:W-:-:S07]  /*4d60*/  FSEL R2, -R18, R18, !P0 ;  /* 0x0000001212027208 */ /* 0x001fce0004000100 */
.L_x_63:
[----:B------:R-:W-:Y:S05]  /*4d70*/  BSYNC.RECONVERGENT B0 ;  /* 0x0000000000007941 */ /* 0x000fea0003800200 */
.L_x_62:
        /* <DEDUP_REMOVED lines=13> */
[C---:B------:R-:W-:Y:S01]  /*4e50*/  FFMA R5, R3.reuse, R2, RZ ;  /* 0x0000000203057223 */ /* 0x040fe200000000ff */
[----:B------:R-:W-:Y:S02]  /*4e60*/  IMAD.MOV.U32 R6, RZ, RZ, R11 ;  /* 0x000000ffff067224 */ /* 0x000fe400078e000b */
        /* <DEDUP_REMOVED lines=17> */
.L_x_67:
        /* <DEDUP_REMOVED lines=33> */
[----:B------:R-:W-:Y:S02]  /*5190*/  LOP3.LUT R22, R6, R9, RZ, 0x3c, !PT ;  /* 0x0000000906167212 */ /* 0x000fe400078e3cff */
[C---:B------:R-:W-:Y:S02]  /*51a0*/  LOP3.LUT R2, R3.reuse, R2, RZ, 0x3c, !PT ;  /* 0x0000000203027212 */ /* 0x040fe400078e3cff */
[----:B------:R-:W-:-:S02]  /*51b0*/  LOP3.LUT R3, R3, R6, RZ, 0x3c, !PT ;  /* 0x0000000603037212 */ /* 0x000fc400078e3cff */
[----:B------:R-:W-:Y:S02]  /*51c0*/  LEA.HI R6, R6, R5, RZ, 0x1 ;  /* 0x0000000506067211 */ /* 0x000fe400078f08ff */
[----:B------:R-:W-:Y:S02]  /*51d0*/  ISETP.GE.AND P0, PT, R22, RZ, PT ;  /* 0x000000ff1600720c */ /* 0x000fe40003f06270 */
[----:B------:R-:W1:Y:S01]  /*51e0*/  I2F.F64.S64 R2, R2 ;  /* 0x0000000200027312 */ /* 0x000e620000301c00 */
[----:B------:R-:W-:-:S04]  /*51f0*/  IMAD.MOV R5, RZ, RZ, -R6 ;  /* 0x000000ffff057224 */ /* 0x000fc800078e0a06 */
[----:B------:R-:W-:Y:S01]  /*5200*/  @!P1 IMAD.MOV.U32 R6, RZ, RZ, R5 ;  /* 0x000000ffff069224 */ /* 0x000fe200078e0005 */
[----:B-1----:R-:W-:-:S10]  /*5210*/  DMUL R18, R2, UR4 ;  /* 0x0000000402127c28 */ /* 0x002fd40008000000 */
[----:B------:R-:W1:Y:S02]  /*5220*/  F2F.F32.F64 R18, R18 ;  /* 0x0000001200127310 */ /* 0x000e640000301000 */
[----:B01----:R-:W-:-:S07]  /*5230*/  FSEL R2, -R18, R18, !P0 ;  /* 0x0000001212027208 */ /* 0x003fce0004000100 */
.L_x_66:
[----:B------:R-:W-:Y:S05]  /*5240*/  BSYNC.RECONVERGENT B0 ;  /* 0x0000000000007941 */ /* 0x000fea0003800200 */
.L_x_65:
[----:B------:R-:W-:Y:S01]  /*5250*/  FMUL R3, R2, R2 ;  /* 0x0000000202037220 */ /* 0x000fe20000400000 */
[C---:B------:R-:W-:Y:S01]  /*5260*/  LOP3.LUT R18, R6.reuse, 0x1, RZ, 0xc0, !PT ;  /* 0x0000000106127812 */ /* 0x040fe200078ec0ff */
[----:B------:R-:W-:Y:S01]  /*5270*/  VIADD R19, R6, 0x1 ;  /* 0x0000000106137836 */ /* 0x000fe20000000000 */
[----:B------:R-:W-:Y:S01]  /*5280*/  BSSY.RECONVERGENT B0, `(.L_x_68) ;  /* 0x0000048000007945 */ /* 0x000fe20003800200 */
[----:B------:R-:W-:Y:S01]  /*5290*/  FFMA R5, R3, R12, -0.0013887860113754868507 ;  /* 0xbab607ed03057423 */ /* 0x000fe2000000000c */
[----:B------:R-:W-:Y:S01]  /*52a0*/  ISETP.NE.U32.AND P0, PT, R18, 0x1, PT ;  /* 0x000000011200780c */ /* 0x000fe20003f05070 */
[----:B------:R-:W-:Y:S01]  /*52b0*/  IMAD.MOV.U32 R23, RZ, RZ, R15 ;  /* 0x000000ffff177224 */ /* 0x000fe200078e000f */
[----:B------:R-:W-:Y:S02]  /*52c0*/  LOP3.LUT P1, RZ, R19, 0x2, RZ, 0xc0, !PT ;  /* 0x0000000213ff7812 */ /* 0x000fe4000782c0ff */
[----:B------:R-:W-:Y:S02]  /*52d0*/  FSEL R6, R5, -0.00019574658654164522886, P0 ;  /* 0xb94d415305067808 */ /* 0x000fe40000000000 */
[----:B------:R-:W-:-:S02]  /*52e0*/  FSEL R18, R13, 0.041666727513074874878, !P0 ;  /* 0x3d2aaabb0d127808 */ /* 0x000fc40004000000 */
[----:B------:R-:W-:Y:S02]  /*52f0*/  FSEL R2, R2, 1, !P0 ;  /* 0x3f80000002027808 */ /* 0x000fe40004000000 */
[----:B------:R-:W-:Y:S01]  /*5300*/  FSEL R19, -R14, -0.4999999701976776123, !P0 ;  /* 0xbeffffff0e137808 */ /* 0x000fe20004000100 */
[C---:B------:R-:W-:Y:S01]  /*5310*/  FFMA R6, R3.reuse, R6, R18 ;  /* 0x0000000603067223 */ /* 0x040fe20000000012 */
[----:B------:R-:W-:Y:S01]  /*5320*/  FSETP.GE.AND P0, PT, |R8|, 105615, PT ;  /* 0x47ce47800800780b */ /* 0x000fe20003f06200 */
[C---:B------:R-:W-:Y:S02]  /*5330*/  FFMA R5, R3.reuse, R2, RZ ;  /* 0x0000000203057223 */ /* 0x040fe400000000ff */
[----:B------:R-:W-:-:S04]  /*5340*/  FFMA R6, R3, R6, R19 ;  /* 0x0000000603067223 */ /* 0x000fc80000000013 */
[----:B------:R-:W-:Y:S01]  /*5350*/  FFMA R24, R5, R6, R2 ;  /* 0x0000000605187223 */ /* 0x000fe20000000002 */
[----:B------:R-:W-:-:S03]  /*5360*/  IMAD.MOV.U32 R2, RZ, RZ, R7 ;  /* 0x000000ffff027224 */ /* 0x000fc600078e0007 */
        /* <DEDUP_REMOVED lines=13> */
.L_x_70:
        /* <DEDUP_REMOVED lines=28> */
[----:B---3--:R-:W-:Y:S02]  /*5600*/  @P0 SHF.L.W.U32.HI R2, R3, R18, R2 ;  /* 0x0000001203020219 */ /* 0x008fe40000010e02 */
[--C-:B0-----:R-:W-:Y:S02]  /*5610*/  SHF.R.U32.HI R6, RZ, 0x1e, R5.reuse ;  /* 0x0000001eff067819 */ /* 0x101fe40000011605 */
[C---:B------:R-:W-:Y:S02]  /*5620*/  SHF.L.W.U32.HI R23, R2.reuse, 0x2, R5 ;  /* 0x0000000202177819 */ /* 0x040fe40000010e05 */
[----:B------:R-:W-:Y:S02]  /*5630*/  SHF.L.U32 R2, R2, 0x2, RZ ;  /* 0x0000000202027819 */ /* 0x000fe400000006ff */
[----:B------:R-:W-:-:S02]  /*5640*/  SHF.R.S32.HI R3, RZ, 0x1f, R23 ;  /* 0x0000001fff037819 */ /* 0x000fc40000011417 */
[----:B------:R-:W-:Y:S02]  /*5650*/  LOP3.LUT R5, R23, R8, RZ, 0x3c, !PT ;  /* 0x0000000817057212 */ /* 0x000fe400078e3cff */
        /* <DEDUP_REMOVED lines=10> */
.L_x_69:
[----:B------:R-:W-:Y:S05]  /*5700*/  BSYNC.RECONVERGENT B0 ;  /* 0x0000000000007941 */ /* 0x000fea0003800200 */
.L_x_68:
[----:B------:R-:W-:Y:S01]  /*5710*/  FMUL R3, R2, R2 ;  /* 0x0000000202037220 */ /* 0x000fe20000400000 */
[C---:B------:R-:W-:Y:S01]  /*5720*/  LOP3.LUT R6, R23.reuse, 0x1, RZ, 0xc0, !PT ;  /* 0x0000000117067812 */ /* 0x040fe200078ec0ff */
[----:B------:R-:W-:Y:S01]  /*5730*/  BSSY.RECONVERGENT B0, `(.L_x_71) ;  /* 0x0000049000007945 */ /* 0x000fe20003800200 */
[----:B------:R-:W-:Y:S01]  /*5740*/  LOP3.LUT P1, RZ, R23, 0x2, RZ, 0xc0, !PT ;  /* 0x0000000217ff7812 */ /* 0x000fe2000782c0ff */
[----:B------:R-:W-:Y:S01]  /*5750*/  FFMA R5, R3, R12, -0.0013887860113754868507 ;  /* 0xbab607ed03057423 */ /* 0x000fe2000000000c */
[----:B------:R-:W-:Y:S01]  /*5760*/  ISETP.NE.U32.AND P0, PT, R6, 0x1, PT ;  /* 0x000000010600780c */ /* 0x000fe20003f05070 */
[----:B------:R-:W-:-:S03]  /*5770*/  IMAD.MOV.U32 R22, RZ, RZ, R11 ;  /* 0x000000ffff167224 */ /* 0x000fc600078e000b */
        /* <DEDUP_REMOVED lines=24> */
.L_x_73:
        /* <DEDUP_REMOVED lines=30> */
[C---:B------:R-:W-:Y:S01]  /*5ae0*/  SHF.L.W.U32.HI R22, R3.reuse, 0x2, R6 ;  /* 0x0000000203167819 */ /* 0x040fe20000010e06 */
[----:B------:R-:W-:-:S03]  /*5af0*/  IMAD.SHL.U32 R3, R3, 0x4, RZ ;  /* 0x0000000403037824 */ /* 0x000fc600078e00ff */
[----:B------:R-:W-:Y:S02]  /*5b00*/  SHF.R.S32.HI R18, RZ, 0x1f, R22 ;  /* 0x0000001fff127819 */ /* 0x000fe40000011416 */
[----:B------:R-:W-:Y:S02]  /*5b10*/  LOP3.LUT R6, R22, R9, RZ, 0x3c, !PT ;  /* 0x0000000916067212 */ /* 0x000fe400078e3cff */
[C---:B------:R-:W-:Y:S02]  /*5b20*/  LOP3.LUT R2, R18.reuse, R3, RZ, 0x3c, !PT ;  /* 0x0000000312027212 */ /* 0x040fe400078e3cff */
[----:B------:R-:W-:Y:S02]  /*5b30*/  LOP3.LUT R3, R18, R22, RZ, 0x3c, !PT ;  /* 0x0000001612037212 */ /* 0x000fe400078e3cff */
[----:B------:R-:W-:Y:S02]  /*5b40*/  LEA.HI R22, R22, R23, RZ, 0x1 ;  /* 0x0000001716167211 */ /* 0x000fe400078f08ff */
[----:B------:R-:W-:-:S02]  /*5b50*/  ISETP.GE.AND P0, PT, R6, RZ, PT ;  /* 0x000000ff0600720c */ /* 0x000fc40003f06270 */
[----:B------:R-:W0:Y:S01]  /*5b60*/  I2F.F64.S64 R2, R2 ;  /* 0x0000000200027312 */ /* 0x000e220000301c00 */
[----:B------:R-:W-:-:S04]  /*5b70*/  IMAD.MOV R6, RZ, RZ, -R22 ;  /* 0x000000ffff067224 */ /* 0x000fc800078e0a16 */
[----:B------:R-:W-:Y:S01]  /*5b80*/  @!P1 IMAD.MOV.U32 R22, RZ, RZ, R6 ;  /* 0x000000ffff169224 */ /* 0x000fe200078e0006 */
[----:B0-----:R-:W-:-:S10]  /*5b90*/  DMUL R18, R2, UR4 ;  /* 0x0000000402127c28 */ /* 0x001fd40008000000 */
[----:B------:R-:W0:Y:S02]  /*5ba0*/  F2F.F32.F64 R18, R18 ;  /* 0x0000001200127310 */ /* 0x000e240000301000 */
[----:B0-----:R-:W-:-:S07]  /*5bb0*/  FSEL R2, -R18, R18, !P0 ;  /* 0x0000001212027208 */ /* 0x001fce0004000100 */
.L_x_72:
[----:B------:R-:W-:Y:S05]  /*5bc0*/  BSYNC.RECONVERGENT B0 ;  /* 0x0000000000007941 */ /* 0x000fea0003800200 */
.L_x_71:
        /* <DEDUP_REMOVED lines=10> */
[C---:B------:R-:W-:Y:S01]  /*5c70*/  FFMA R18, R3.reuse, R18, R24 ;  /* 0x0000001203127223 */ /* 0x040fe20000000018 */
        /* <DEDUP_REMOVED lines=17> */
.L_x_76:
        /* <DEDUP_REMOVED lines=29> */
[--C-:B------:R-:W-:Y:S02]  /*5f60*/  SHF.R.U32.HI R22, RZ, 0x1e, R7.reuse ;  /* 0x0000001eff167819 */ /* 0x100fe40000011607 */
        /* <DEDUP_REMOVED lines=8> */
[----:B------:R-:W1:Y:S01]  /*5ff0*/  I2F.F64.S64 R2, R2 ;  /* 0x0000000200027312 */ /* 0x000e620000301c00 */
[----:B------:R-:W-:-:S04]  /*6000*/  IMAD.MOV R7, RZ, RZ, -R15 ;  /* 0x000000ffff077224 */ /* 0x000fc800078e0a0f */
[----:B------:R-:W-:Y:S01]  /*6010*/  @!P1 IMAD.MOV.U32 R15, RZ, RZ, R7 ;  /* 0x000000ffff0f9224 */ /* 0x000fe200078e0007 */
[----:B-1----:R-:W-:-:S10]  /*6020*/  DMUL R18, R2, UR4 ;  /* 0x0000000402127c28 */ /* 0x002fd40008000000 */
[----:B------:R-:W1:Y:S02]  /*6030*/  F2F.F32.F64 R18, R18 ;  /* 0x0000001200127310 */ /* 0x000e640000301000 */
[----:B01----:R-:W-:-:S07]  /*6040*/  FSEL R7, -R18, R18, !P0 ;  /* 0x0000001212077208 */ /* 0x003fce0004000100 */
.L_x_75:
[----:B------:R-:W-:Y:S05]  /*6050*/  BSYNC.RECONVERGENT B0 ;  /* 0x0000000000007941 */ /* 0x000fea0003800200 */
.L_x_74:
        /* <DEDUP_REMOVED lines=29> */
.L_x_79:
        /* <DEDUP_REMOVED lines=11> */
[----:B0-----:R-:W-:Y:S01]  /*62e0*/  IADD3 R2, PT, PT, R2, 0x4, RZ ;  /* 0x0000000402027810 */ /* 0x001fe20007ffe0ff */
        /* <DEDUP_REMOVED lines=32> */
.L_x_78:
[----:B------:R-:W-:Y:S05]  /*64f0*/  BSYNC.RECONVERGENT B0 ;  /* 0x0000000000007941 */ /* 0x000fea0003800200 */
.L_x_77:
[----:B------:R-:W-:Y:S01]  /*6500*/  FADD R19, R8, R9 ;  /* 0x0000000908137221 */ /* 0x000fe20000000000 */
[C---:B------:R-:W-:Y:S01]  /*6510*/  LOP3.LUT R2, R11.reuse, 0x1, RZ, 0xc0, !PT ;  /* 0x000000010b027812 */ /* 0x040fe200078ec0ff */
[----:B------:R-:W-:Y:S01]  /*6520*/  FMUL R3, R10, R10 ;  /* 0x0000000a0a037220 */ /* 0x000fe20000400000 */
[----:B------:R-:W-:Y:S02]  /*6530*/  VIADD R11, R11, 0x1 ;  /* 0x000000010b0b7836 */ /* 0x000fe40000000000 */
[----:B------:R-:W-:Y:S01]  /*6540*/  FMUL R8, R19, 0.63661974668502807617 ;  /* 0x3f22f98313087820 */ /* 0x000fe20000400000 */
[----:B------:R-:W-:Y:S01]  /*6550*/  ISETP.NE.U32.AND P0, PT, R2, 0x1, PT ;  /* 0x000000010200780c */ /* 0x000fe20003f05070 */
[----:B------:R-:W-:Y:S01]  /*6560*/  FFMA R2, R3, R12, -0.0013887860113754868507 ;  /* 0xbab607ed03027423 */ /* 0x000fe2000000000c */
[----:B------:R-:W-:Y:S01]  /*6570*/  BSSY.RECONVERGENT B0, `(.L_x_80) ;  /* 0x000004a000007945 */ /* 0x000fe20003800200 */
[----:B------:R-:W-:Y:S02]  /*6580*/  LOP3.LUT P1, RZ, R11, 0x2, RZ, 0xc0, !PT ;  /* 0x000000020bff7812 */ /* 0x000fe4000782c0ff */
[----:B------:R-:W0:Y:S01]  /*6590*/  F2I.NTZ R8, R8 ;  /* 0x0000000800087305 */ /* 0x000e220000203100 */
[----:B------:R-:W-:-:S02]  /*65a0*/  FSEL R18, R13, 0.041666727513074874878, !P0 ;  /* 0x3d2aaabb0d127808 */ /* 0x000fc40004000000 */
[----:B------:R-:W-:Y:S02]  /*65b0*/  FSEL R2, R2, -0.00019574658654164522886, P0 ;  /* 0xb94d415302027808 */ /* 0x000fe40000000000 */
[----:B------:R-:W-:Y:S02]  /*65c0*/  FSEL R14, -R14, -0.4999999701976776123, !P0 ;  /* 0xbeffffff0e0e7808 */ /* 0x000fe40004000100 */
[----:B------:R-:W-:Y:S01]  /*65d0*/  FSEL R10, R10, 1, !P0 ;  /* 0x3f8000000a0a7808 */ /* 0x000fe20004000000 */
[----:B------:R-:W-:Y:S01]  /*65e0*/  FFMA R2, R3, R2, R18 ;  /* 0x0000000203027223 */ /* 0x000fe20000000012 */
[----:B------:R-:W-:-:S03]  /*65f0*/  FSETP.GE.AND P0, PT, |R19|, 105615, PT ;  /* 0x47ce47801300780b */ /* 0x000fc60003f06200 */
[C---:B------:R-:W-:Y:S01]  /*6600*/  FFMA R2, R3.reuse, R2, R14 ;  /* 0x0000000203027223 */ /* 0x040fe2000000000e */
[----:B------:R-:W-:Y:S01]  /*6610*/  FFMA R3, R3, R10, RZ ;  /* 0x0000000a03037223 */ /* 0x000fe200000000ff */
[----:B0-----:R-:W-:-:S03]  /*6620*/  I2FP.F32.S32 R18, R8 ;  /* 0x0000000800127245 */ /* 0x001fc60000201400 */
[----:B------:R-:W-:Y:S02]  /*6630*/  FFMA R2, R3, R2, R10 ;  /* 0x0000000203027223 */ /* 0x000fe4000000000a */
[C---:B------:R-:W-:Y:S02]  /*6640*/  FFMA R9, R18.reuse, -1.5707962512969970703, R19 ;  /* 0xbfc90fda12097823 */ /* 0x040fe40000000013 */
[----:B------:R-:W-:Y:S02]  /*6650*/  @P1 FADD R2, RZ, -R2 ;  /* 0x80000002ff021221 */ /* 0x000fe40000000000 */
[----:B------:R-:W-:Y:S02]  /*6660*/  FFMA R9, R18, -7.5497894158615963534e-08, R9 ;  /* 0xb3a2216812097823 */ /* 0x000fe40000000009 */
[----:B------:R-:W-:Y:S02]  /*6670*/  FADD R29, R2, 1 ;  /* 0x3f800000021d7421 */ /* 0x000fe40000000000 */
        /* <DEDUP_REMOVED lines=13> */
.L_x_82:
        /* <DEDUP_REMOVED lines=44> */
.L_x_81:
[----:B------:R-:W-:Y:S05]  /*6a10*/  BSYNC.RECONVERGENT B0 ;  /* 0x0000000000007941 */ /* 0x000fea0003800200 */
.L_x_80:
[----:B------:R-:W-:Y:S01]  /*6a20*/  FMUL R3, R9, R9 ;  /* 0x0000000909037220 */ /* 0x000fe20000400000 */
[C---:B------:R-:W-:Y:S01]  /*6a30*/  LOP3.LUT R2, R8.reuse, 0x1, RZ, 0xc0, !PT ;  /* 0x0000000108027812 */ /* 0x040fe200078ec0ff */
[----:B------:R-:W-:Y:S01]  /*6a40*/  FMUL R29, R29, 0.5 ;  /* 0x3f0000001d1d7820 */ /* 0x000fe20000400000 */
[----:B------:R-:W-:Y:S01]  /*6a50*/  LOP3.LUT P1, RZ, R8, 0x2, RZ, 0xc0, !PT ;  /* 0x0000000208ff7812 */ /* 0x000fe2000782c0ff */
[----:B------:R-:W-:Y:S01]  /*6a60*/  FFMA R12, R3, R12, -0.0013887860113754868507 ;  /* 0xbab607ed030c7423 */ /* 0x000fe2000000000c */
[----:B------:R-:W-:-:S04]  /*6a70*/  ISETP.NE.U32.AND P0, PT, R2, 0x1, PT ;  /* 0x000000010200780c */ /* 0x000fc80003f05070 */
[----:B------:R-:W-:Y:S02]  /*6a80*/  FSEL R16, R16, 0.0083327032625675201416, !P0 ;  /* 0x3c0885e410107808 */ /* 0x000fe40004000000 */
[----:B------:R-:W-:Y:S02]  /*6a90*/  FSEL R12, R12, -0.00019574658654164522886, !P0 ;  /* 0xb94d41530c0c7808 */ /* 0x000fe40004000000 */
[----:B------:R-:W-:Y:S02]  /*6aa0*/  FSEL R2, R9, 1, P0 ;  /* 0x3f80000009027808 */ /* 0x000fe40000000000 */
[----:B------:R-:W-:Y:S01]  /*6ab0*/  FSEL R17, -R17, -0.16666662693023681641, !P0 ;  /* 0xbe2aaaa811117808 */ /* 0x000fe20004000100 */
[C---:B------:R-:W-:Y:S02]  /*6ac0*/  FFMA R12, R3.reuse, R12, R16 ;  /* 0x0000000c030c7223 */ /* 0x040fe40000000010 */
[C---:B------:R-:W-:Y:S02]  /*6ad0*/  FFMA R9, R3.reuse, R2, RZ ;  /* 0x0000000203097223 */ /* 0x040fe400000000ff */
[----:B------:R-:W-:-:S04]  /*6ae0*/  FFMA R12, R3, R12, R17 ;  /* 0x0000000c030c7223 */ /* 0x000fc80000000011 */
[----:B------:R-:W-:-:S04]  /*6af0*/  FFMA R2, R9, R12, R2 ;  /* 0x0000000c09027223 */ /* 0x000fc80000000002 */
[----:B------:R-:W-:-:S04]  /*6b00*/  @P1 FADD R2, RZ, -R2 ;  /* 0x80000002ff021221 */ /* 0x000fc80000000000 */
[----:B------:R-:W-:-:S04]  /*6b10*/  FADD R2, R2, 1 ;  /* 0x3f80000002027421 */ /* 0x000fc80000000000 */
[----:B------:R-:W-:Y:S01]  /*6b20*/  FMUL R3, R2, 0.5 ;  /* 0x3f00000002037820 */ /* 0x000fe20000400000 */
[----:B------:R-:W-:Y:S06]  /*6b30*/  BRA `(.L_x_43) ;  /* 0x0000005800887947 */ /* 0x000fec0003800000 */
.L_x_8:
[----:B------:R-:W0:Y:S01]  /*6b40*/  MUFU.RCP64H R5, 7 ;  /* 0x401c000000057908 */ /* 0x000e220000001800 */
[----:B------:R-:W-:Y:S01]  /*6b50*/  IMAD.MOV.U32 R20, RZ, RZ, RZ ;  /* 0x000000ffff147224 */ /* 0x000fe200078e00ff */
[----:B------:R-:W-:Y:S01]  /*6b60*/  UMOV UR4, 0x54442d18 ;  /* 0x54442d1800047882 */ /* 0x000fe20000000000 */
[----:B------:R-:W-:Y:S01]  /*6b70*/  IMAD.MOV.U32 R8, RZ, RZ, 0x0 ;  /* 0x00000000ff087424 */ /* 0x000fe200078e00ff */
[----:B------:R-:W-:Y:S01]  /*6b80*/  UMOV UR5, 0x400921fb ;  /* 0x400921fb00057882 */ /* 0x000fe20000000000 */
[----:B------:R-:W-:-:S04]  /*6b90*/  IMAD.HI R0, R21, -0x6db6db6d, R20 ;  /* 0x9249249315007827 */ /* 0x000fc800078e0214 */
[----:B------:R-:W-:Y:S01]  /*6ba0*/  FADD R12, R3, R3 ;  /* 0x00000003030c7221 */ /* 0x000fe20000000000 */
[----:B------:R-:W-:Y:S01]  /*6bb0*/  BSSY.RECONVERGENT B0, `(.L_x_83) ;  /* 0x000001f000007945 */ /* 0x000fe20003800200 */
[----:B------:R-:W-:Y:S01]  /*6bc0*/  IMAD.MOV.U32 R9, RZ, RZ, 0x401c0000 ;  /* 0x401c0000ff097424 */ /* 0x000fe200078e00ff */
[----:B------:R-:W-:Y:S01]  /*6bd0*/  SHF.R.U32.HI R7, RZ, 0x1f, R0 ;  /* 0x0000001fff077819 */ /* 0x000fe20000011600 */
[----:B------:R-:W-:Y:S02]  /*6be0*/  IMAD.MOV.U32 R4, RZ, RZ, 0x1 ;  /* 0x00000001ff047424 */ /* 0x000fe400078e00ff */
[----:B------:R-:W-:Y:S01]  /*6bf0*/  F2F.F64.F32 R12, R12 ;  /* 0x0000000c000c7310 */ /* 0x000fe20000201800 */
[----:B------:R-:W-:-:S03]  /*6c00*/  LEA.HI.SX32 R11, R0, R7, 0x1e ;  /* 0x00000007000b7211 */ /* 0x000fc600078ff2ff */
[----:B0-----:R-:W-:Y:S02]  /*6c10*/  DFMA R6, R4, -R8, 1 ;  /* 0x3ff000000406742b */ /* 0x001fe40000000808 */
[----:B------:R-:W-:-:S05]  /*6c20*/  IMAD R11, R11, -0x7, R21 ;  /* 0xfffffff90b0b7824 */ /* 0x000fca00078e0215 */
[----:B------:R-:W-:Y:S01]  /*6c30*/  I2FP.F32.S32 R11, R11 ;  /* 0x0000000b000b7245 */ /* 0x000fe20000201400 */
[----:B------:R-:W-:-:S04]  /*6c40*/  DFMA R6, R6, R6, R6 ;  /* 0x000000060606722b */ /* 0x000fc80000000006 */
[----:B------:R-:W-:-:S04]  /*6c50*/  FADD R0, R11, R11 ;  /* 0x0000000b0b007221 */ /* 0x000fc80000000000 */
[----:B------:R-:W-:Y:S01]  /*6c60*/  DFMA R6, R4, R6, R4 ;  /* 0x000000060406722b */ /* 0x000fe20000000004 */
[----:B------:R-:W0:Y:S07]  /*6c70*/  F2F.F64.F32 R4, R0 ;  /* 0x0000000000047310 */ /* 0x000e2e0000201800 */
[----:B------:R-:W-:-:S08]  /*6c80*/  DFMA R8, R6, -R8, 1 ;  /* 0x3ff000000608742b */ /* 0x000fd00000000808 */
[----:B------:R-:W-:Y:S02]  /*6c90*/  DFMA R6, R6, R8, R6 ;  /* 0x000000080606722b */ /* 0x000fe40000000006 */
[----:B0-----:R-:W-:-:S08]  /*6ca0*/  DMUL R8, R4, UR4 ;  /* 0x0000000404087c28 */ /* 0x001fd00008000000 */
[----:B------:R-:W-:Y:S02]  /*6cb0*/  DMUL R4, R8, R6 ;  /* 0x0000000608047228 */ /* 0x000fe40000000000 */
[----:B------:R-:W-:-:S06]  /*6cc0*/  FSETP.GEU.AND P1, PT, |R9|, 6.5827683646048100446e-37, PT ;  /* 0x036000000900780b */ /* 0x000fcc0003f2e200 */
[----:B------:R-:W-:-:S08]  /*6cd0*/  DFMA R10, R4, -7, R8 ;  /* 0xc01c0000040a782b */ /* 0x000fd00000000008 */
[----:B------:R-:W-:Y:S02]  /*6ce0*/  DFMA R6, R6, R10, R4 ;  /* 0x0000000a0606722b */ /* 0x000fe40000000004 */
[----:B------:R-:W-:-:S08]  /*6cf0*/  DMUL R4, R12, UR4 ;  /* 0x000000040c047c28 */ /* 0x000fd00008000000 */
[----:B------:R-:W-:Y:S02]  /*6d00*/  FFMA R0, RZ, 2.4375, R7 ;  /* 0x401c0000ff007823 */ /* 0x000fe40000000007 */
[----:B------:R0:W1:Y:S03]  /*6d10*/  F2F.F32.F64 R4, R4 ;  /* 0x0000000400047310 */ /* 0x0000660000301000 */
[----:B------:R-:W-:-:S13]  /*6d20*/  FSETP.GT.AND P0, PT, |R0|, 1.469367938527859385e-39, PT ;  /* 0x001000000000780b */ /* 0x000fda0003f04200 */
[----:B01----:R-:W-:Y:S05]  /*6d30*/  @P0 BRA P1, `(.L_x_84) ;  /* 0x0000000000180947 */ /* 0x003fea0000800000 */
[----:B------:R-:W-:Y:S01]  /*6d40*/  IMAD.MOV.U32 R14, RZ, RZ, RZ ;  /* 0x000000ffff0e7224 */ /* 0x000fe200078e00ff */
[----:B------:R-:W-:Y:S01]  /*6d50*/  MOV R2, 0x6d80 ;  /* 0x00006d8000027802 */ /* 0x000fe20000000f00 */
[----:B------:R-:W-:-:S07]  /*6d60*/  IMAD.MOV.U32 R15, RZ, RZ, 0x401c0000 ;  /* 0x401c0000ff0f7424 */ /* 0x000fce00078e00ff */
[----:B------:R-:W-:Y:S05]  /*6d70*/  CALL.REL.NOINC `($__internal_0_$__cuda_sm20_div_rn_f64_full) ;  /* 0x0000005800447944 */ /* 0x000fea0003c00000 */
[----:B------:R-:W-:Y:S02]  /*6d80*/  IMAD.MOV.U32 R6, RZ, RZ, R10 ;  /* 0x000000ffff067224 */ /* 0x000fe400078e000a */
[----:B------:R-:W-:-:S07]  /*6d90*/  IMAD.MOV.U32 R7, RZ, RZ, R11 ;  /* 0x000000ffff077224 */ /* 0x000fce00078e000b */
.L_x_84:
[----:B------:R-:W-:Y:S05]  /*6da0*/  BSYNC.RECONVERGENT B0 ;  /* 0x0000000000007941 */ /* 0x000fea0003800200 */
.L_x_83:
[----:B------:R-:W0:Y:S01]  /*6db0*/  F2F.F32.F64 R11, R6 ;  /* 0x00000006000b7310 */ /* 0x000e220000301000 */
[----:B------:R-:W-:Y:S01]  /*6dc0*/  BSSY.RECONVERGENT B0, `(.L_x_85) ;  /* 0x0000042000007945 */ /* 0x000fe20003800200 */
[C---:B0-----:R-:W-:Y:S01]  /*6dd0*/  FMUL R0, R11.reuse, 0.63661974668502807617 ;  /* 0x3f22f9830b007820 */ /* 0x041fe20000400000 */
[----:B------:R-:W-:-:S05]  /*6de0*/  FSETP.GE.AND P0, PT, |R11|, 105615, PT ;  /* 0x47ce47800b00780b */ /* 0x000fca0003f06200 */
[----:B------:R-:W0:Y:S02]  /*6df0*/  F2I.NTZ R0, R0 ;  /* 0x0000000000007305 */ /* 0x000e240000203100 */
[----:B0-----:R-:W-:Y:S01]  /*6e00*/  I2FP.F32.S32 R22, R0 ;  /* 0x0000000000167245 */ /* 0x001fe20000201400 */
[----:B------:R-:W-:-:S04]  /*6e10*/  IMAD.MOV.U32 R19, RZ, RZ, R0 ;  /* 0x000000ffff137224 */ /* 0x000fc800078e0000 */
[----:B------:R-:W-:-:S04]  /*6e20*/  FFMA R5, R22, -1.5707962512969970703, R11 ;  /* 0xbfc90fda16057823 */ /* 0x000fc8000000000b */
[----:B------:R-:W-:-:S04]  /*6e30*/  FFMA R5, R22, -7.5497894158615963534e-08, R5 ;  /* 0xb3a2216816057823 */ /* 0x000fc80000000005 */
[----:B------:R-:W-:-:S04]  /*6e40*/  FFMA R22, R22, -5.3903029534742383927e-15, R5 ;  /* 0xa7c234c516167823 */ /* 0x000fc80000000005 */
        /* <DEDUP_REMOVED lines=13> */
.L_x_87:
        /* <DEDUP_REMOVED lines=16> */
[----:B------:R-:W-:Y:S02]  /*7020*/  LOP3.LUT P0, RZ, R6, 0x1f, RZ, 0xc0, !PT ;  /* 0x0000001f06ff7812 */ /* 0x000fe4000780c0ff */
[----:B------:R-:W-:-:S04]  /*7030*/  IADD3 R0, PT, PT, R0, -0x80, RZ ;  /* 0xffffff8000007810 */ /* 0x000fc80007ffe0ff */
        /* <DEDUP_REMOVED lines=26> */
.L_x_86:
[----:B------:R-:W-:Y:S05]  /*71e0*/  BSYNC.RECONVERGENT B0 ;  /* 0x0000000000007941 */ /* 0x000fea0003800200 */
.L_x_85:
[----:B------:R-:W0:Y:S01]  /*71f0*/  LDC.64 R8, c[0x0][0x3a0] ;  /* 0x0000e800ff087b82 */ /* 0x000e220000000a00 */
[----:B------:R-:W-:Y:S02]  /*7200*/  IMAD.MOV.U32 R10, RZ, RZ, 0x37cbac00 ;  /* 0x37cbac00ff0a7424 */ /* 0x000fe400078e00ff */
[----:B------:R-:W-:Y:S01]  /*7210*/  FMUL R7, R5, R5 ;  /* 0x0000000505077220 */ /* 0x000fe20000400000 */
[----:B------:R-:W-:Y:S01]  /*7220*/  LOP3.LUT R12, R0, 0x1, RZ, 0xc0, !PT ;  /* 0x00000001000c7812 */ /* 0x000fe200078ec0ff */
[----:B------:R-:W-:Y:S01]  /*7230*/  IMAD.MOV.U32 R17, RZ, RZ, 0x3c0885e4 ;  /* 0x3c0885e4ff117424 */ /* 0x000fe200078e00ff */
[----:B------:R-:W-:Y:S01]  /*7240*/  BSSY.RECONVERGENT B0, `(.L_x_88) ;  /* 0x0000052000007945 */ /* 0x000fe20003800200 */
[----:B------:R-:W-:Y:S01]  /*7250*/  FFMA R6, R7, R10, -0.0013887860113754868507 ;  /* 0xbab607ed07067423 */ /* 0x000fe2000000000a */
[----:B------:R-:W-:Y:S01]  /*7260*/  ISETP.NE.U32.AND P0, PT, R12, 0x1, PT ;  /* 0x000000010c00780c */ /* 0x000fe20003f05070 */
[----:B------:R-:W-:-:S03]  /*7270*/  IMAD.MOV.U32 R16, RZ, RZ, 0x3e2aaaa8 ;  /* 0x3e2aaaa8ff107424 */ /* 0x000fc600078e00ff */
[----:B------:R-:W-:Y:S02]  /*7280*/  FSEL R6, R6, -0.00019574658654164522886, P0 ;  /* 0xb94d415306067808 */ /* 0x000fe40000000000 */
[----:B------:R-:W-:Y:S02]  /*7290*/  FSEL R12, R17, 0.041666727513074874878, !P0 ;  /* 0x3d2aaabb110c7808 */ /* 0x000fe40004000000 */
[----:B------:R-:W-:-:S03]  /*72a0*/  FSEL R14, -R16, -0.4999999701976776123, !P0 ;  /* 0xbeffffff100e7808 */ /* 0x000fc60004000100 */
[----:B------:R-:W-:Y:S01]  /*72b0*/  FFMA R12, R7, R6, R12 ;  /* 0x00000006070c7223 */ /* 0x000fe2000000000c */
[----:B------:R-:W-:Y:S01]  /*72c0*/  VIADD R6, R0, 0x1 ;  /* 0x0000000100067836 */ /* 0x000fe20000000000 */
[----:B------:R-:W-:Y:S02]  /*72d0*/  FSEL R0, R5, 1, !P0 ;  /* 0x3f80000005007808 */ /* 0x000fe40004000000 */
[C---:B------:R-:W-:Y:S01]  /*72e0*/  FFMA R12, R7.reuse, R12, R14 ;  /* 0x0000000c070c7223 */ /* 0x040fe2000000000e */
[----:B0-----:R-:W-:Y:S01]  /*72f0*/  FADD R13, R4, R9 ;  /* 0x00000009040d7221 */ /* 0x001fe20000000000 */
[----:B------:R-:W-:Y:S01]  /*7300*/  LOP3.LUT P0, RZ, R6, 0x2, RZ, 0xc0, !PT ;  /* 0x0000000206ff7812 */ /* 0x000fe2000780c0ff */
[----:B------:R-:W-:Y:S02]  /*7310*/  FFMA R7, R7, R0, RZ ;  /* 0x0000000007077223 */ /* 0x000fe400000000ff */
[C---:B------:R-:W-:Y:S01]  /*7320*/  FMUL R2, R13.reuse, 0.63661974668502807617 ;  /* 0x3f22f9830d027820 */ /* 0x040fe20000400000 */
[----:B------:R-:W-:Y:S01]  /*7330*/  FSETP.GE.AND P1, PT, |R13|, 105615, PT ;  /* 0x47ce47800d00780b */ /* 0x000fe20003f26200 */
[----:B------:R-:W-:-:S04]  /*7340*/  FFMA R23, R7, R12, R0 ;  /* 0x0000000c07177223 */ /* 0x000fc80000000000 */
[----:B------:R-:W0:Y:S04]  /*7350*/  F2I.NTZ R2, R2 ;  /* 0x0000000200027305 */ /* 0x000e280000203100 */
[----:B------:R-:W-:Y:S01]  /*7360*/  @P0 FADD R23, RZ, -R23 ;  /* 0x80000017ff170221 */ /* 0x000fe20000000000 */
[----:B0-----:R-:W-:Y:S01]  /*7370*/  I2FP.F32.S32 R18, R2 ;  /* 0x0000000200127245 */ /* 0x001fe20000201400 */
[----:B------:R-:W-:-:S04]  /*7380*/  IMAD.MOV.U32 R14, RZ, RZ, R2 ;  /* 0x000000ffff0e7224 */ /* 0x000fc800078e0002 */
[----:B------:R-:W-:-:S04]  /*7390*/  FFMA R5, R18, -1.5707962512969970703, R13 ;  /* 0xbfc90fda12057823 */ /* 0x000fc8000000000d */
[----:B------:R-:W-:-:S04]  /*73a0*/  FFMA R5, R18, -7.5497894158615963534e-08, R5 ;  /* 0xb3a2216812057823 */ /* 0x000fc80000000005 */
[----:B------:R-:W-:Y:S01]  /*73b0*/  FFMA R15, R18, -5.3903029534742383927e-15, R5 ;  /* 0xa7c234c5120f7823 */ /* 0x000fe20000000005 */
[----:B------:R-:W-:-:S03]  /*73c0*/  FMUL R18, R8, 0.5 ;  /* 0x3f00000008127820 */ /* 0x000fc60000400000 */
        /* <DEDUP_REMOVED lines=13> */
.L_x_90:
        /* <DEDUP_REMOVED lines=44> */
.L_x_89:
[----:B------:R-:W-:Y:S05]  /*7760*/  BSYNC.RECONVERGENT B0 ;  /* 0x0000000000007941 */ /* 0x000fea0003800200 */
.L_x_88:
[----:B------:R-:W-:Y:S01]  /*7770*/  LOP3.LUT R6, R2, 0x1, RZ, 0xc0, !PT ;  /* 0x0000000102067812 */ /* 0x000fe200078ec0ff */
[----:B------:R-:W-:Y:S01]  /*7780*/  FMUL R5, R0, R0 ;  /* 0x0000000000057220 */ /* 0x000fe20000400000 */
[----:B------:R-:W-:Y:S01]  /*7790*/  VIADD R7, R2, 0x1 ;  /* 0x0000000102077836 */ /* 0x000fe20000000000 */
[----:B------:R-:W-:Y:S01]  /*77a0*/  BSSY.RECONVERGENT B0, `(.L_x_91) ;  /* 0x0000048000007945 */ /* 0x000fe20003800200 */
[----:B------:R-:W-:Y:S01]  /*77b0*/  ISETP.NE.U32.AND P0, PT, R6, 0x1, PT ;  /* 0x000000010600780c */ /* 0x000fe20003f05070 */
[----:B------:R-:W-:Y:S02]  /*77c0*/  FFMA R6, R5, R10, -0.0013887860113754868507 ;  /* 0xbab607ed05067423 */ /* 0x000fe4000000000a */
[----:B------:R-:W-:Y:S02]  /*77d0*/  LOP3.LUT P1, RZ, R7, 0x2, RZ, 0xc0, !PT ;  /* 0x0000000207ff7812 */ /* 0x000fe4000782c0ff */
[----:B------:R-:W-:Y:S02]  /*77e0*/  FSEL R2, R17, 0.041666727513074874878, !P0 ;  /* 0x3d2aaabb11027808 */ /* 0x000fe40004000000 */
[----:B------:R-:W-:-:S02]  /*77f0*/  FSEL R6, R6, -0.00019574658654164522886, P0 ;  /* 0xb94d415306067808 */ /* 0x000fc40000000000 */
[----:B------:R-:W-:Y:S02]  /*7800*/  FSEL R0, R0, 1, !P0 ;  /* 0x3f80000000007808 */ /* 0x000fe40004000000 */
[----:B------:R-:W-:Y:S01]  /*7810*/  FSEL R17, -R16, -0.4999999701976776123, !P0 ;  /* 0xbeffffff10117808 */ /* 0x000fe20004000100 */
[----:B------:R-:W-:Y:S01]  /*7820*/  FFMA R2, R5, R6, R2 ;  /* 0x0000000605027223 */ /* 0x000fe20000000002 */
[----:B------:R-:W-:Y:S01]  /*7830*/  FSETP.GE.AND P0, PT, |R11|, 105615, PT ;  /* 0x47ce47800b00780b */ /* 0x000fe20003f06200 */
[C---:B------:R-:W-:Y:S02]  /*7840*/  FFMA R7, R5.reuse, R0, RZ ;  /* 0x0000000005077223 */ /* 0x040fe400000000ff */
[----:B------:R-:W-:-:S04]  /*7850*/  FFMA R2, R5, R2, R17 ;  /* 0x0000000205027223 */ /* 0x000fc80000000011 */
[----:B------:R-:W-:-:S04]  /*7860*/  FFMA R7, R7, R2, R0 ;  /* 0x0000000207077223 */ /* 0x000fc80000000000 */
[----:B------:R-:W-:-:S04]  /*7870*/  @P1 FADD R7, RZ, -R7 ;  /* 0x80000007ff071221 */ /* 0x000fc80000000000 */
[----:B------:R-:W-:-:S04]  /*7880*/  FMUL R30, R7, R8 ;  /* 0x00000008071e7220 */ /* 0x000fc80000400000 */
[----:B------:R-:W-:Y:S01]  /*7890*/  FFMA R30, R23, R18, R30 ;  /* 0x00000012171e7223 */ /* 0x000fe2000000001e */
        /* <DEDUP_REMOVED lines=12> */
.L_x_93:
        /* <DEDUP_REMOVED lines=44> */
.L_x_92:
[----:B------:R-:W-:Y:S05]  /*7c20*/  BSYNC.RECONVERGENT B0 ;  /* 0x0000000000007941 */ /* 0x000fea0003800200 */
.L_x_91:
[----:B------:R-:W-:Y:S01]  /*7c30*/  FMUL R5, R22, R22 ;  /* 0x0000001616057220 */ /* 0x000fe20000400000 */
[----:B------:R-:W-:Y:S01]  /*7c40*/  LOP3.LUT R2, R19, 0x1, RZ, 0xc0, !PT ;  /* 0x0000000113027812 */ /* 0x000fe200078ec0ff */
[----:B------:R-:W-:Y:S01]  /*7c50*/  IMAD.MOV.U32 R17, RZ, RZ, 0x3d2aaabb ;  /* 0x3d2aaabbff117424 */ /* 0x000fe200078e00ff */
[----:B------:R-:W-:Y:S01]  /*7c60*/  MOV R16, 0x3effffff ;  /* 0x3effffff00107802 */ /* 0x000fe20000000f00 */
[----:B------:R-:W-:Y:S01]  /*7c70*/  FFMA R0, R5, R10, -0.0013887860113754868507 ;  /* 0xbab607ed05007423 */ /* 0x000fe2000000000a */
[----:B------:R-:W-:Y:S01]  /*7c80*/  ISETP.NE.U32.AND P0, PT, R2, 0x1, PT ;  /* 0x000000010200780c */ /* 0x000fe20003f05070 */
[----:B------:R-:W-:Y:S01]  /*7c90*/  BSSY.RECONVERGENT B0, `(.L_x_94) ;  /* 0x0000045000007945 */ /* 0x000fe20003800200 */
[----:B------:R-:W-:Y:S02]  /*7ca0*/  LOP3.LUT P1, RZ, R19, 0x2, RZ, 0xc0, !PT ;  /* 0x0000000213ff7812 */ /* 0x000fe4000782c0ff */
        /* <DEDUP_REMOVED lines=8> */
[----:B------:R-:W-:-:S04]  /*7d30*/  FFMA R7, R7, R2, R0 ;  /* 0x0000000207077223 */ /* 0x000fc80000000000 */
        /* <DEDUP_REMOVED lines=14> */
.L_x_96:
        /* <DEDUP_REMOVED lines=44> */
.L_x_95:
[----:B------:R-:W-:Y:S05]  /*80e0*/  BSYNC.RECONVERGENT B0 ;  /* 0x0000000000007941 */ /* 0x000fea0003800200 */
.L_x_94:
[----:B------:R0:W-:Y:S01]  /*80f0*/  F2F.F64.F32 R12, R9 ;  /* 0x00000009000c7310 */ /* 0x0001e20000201800 */
[----:B------:R-:W-:Y:S01]  /*8100*/  UMOV UR4, 0x9b97f4a8 ;  /* 0x9b97f4a800047882 */ /* 0x000fe20000000000 */
[----:B------:R-:W-:Y:S01]  /*8110*/  UMOV UR5, 0x3ff9e377 ;  /* 0x3ff9e37700057882 */ /* 0x000fe20000000000 */
[----:B------:R-:W-:Y:S01]  /*8120*/  FMUL R5, R15, R15 ;  /* 0x0000000f0f057220 */ /* 0x000fe20000400000 */
[----:B------:R-:W-:Y:S01]  /*8130*/  LOP3.LUT R0, R14, 0x1, RZ, 0xc0, !PT ;  /* 0x000000010e007812 */ /* 0x000fe200078ec0ff */
[----:B------:R-:W-:Y:S02]  /*8140*/  BSSY.RECONVERGENT B0, `(.L_x_97) ;  /* 0x0000050000007945 */ /* 0x000fe40003800200 */
[----:B------:R-:W-:Y:S01]  /*8150*/  FFMA R2, R5, R10, -0.0013887860113754868507 ;  /* 0xbab607ed05027423 */ /* 0x000fe2000000000a */
[----:B------:R-:W1:Y:S01]  /*8160*/  F2F.F64.F32 R18, R4 ;  /* 0x0000000400127310 */ /* 0x000e620000201800 */
[----:B------:R-:W-:-:S04]  /*8170*/  ISETP.NE.U32.AND P0, PT, R0, 0x1, PT ;  /* 0x000000010000780c */ /* 0x000fc80003f05070 */
[----:B------:R-:W-:Y:S02]  /*8180*/  FSEL R2, R2, -0.00019574658654164522886, !P0 ;  /* 0xb94d415302027808 */ /* 0x000fe40004000000 */
[----:B------:R-:W-:Y:S02]  /*8190*/  FSEL R0, R17, 0.0083327032625675201416, !P0 ;  /* 0x3c0885e411007808 */ /* 0x000fe40004000000 */
[----:B0-----:R-:W-:-:S03]  /*81a0*/  FSEL R9, -R16, -0.16666662693023681641, !P0 ;  /* 0xbe2aaaa810097808 */ /* 0x001fc60004000100 */
[----:B------:R-:W-:Y:S01]  /*81b0*/  FFMA R2, R5, R2, R0 ;  /* 0x0000000205027223 */ /* 0x000fe20000000000 */
[----:B------:R-:W-:Y:S01]  /*81c0*/  FSEL R0, R15, 1, P0 ;  /* 0x3f8000000f007808 */ /* 0x000fe20000000000 */
[----:B-1----:R-:W-:Y:S01]  /*81d0*/  DFMA R18, R18, UR4, R12 ;  /* 0x0000000412127c2b */ /* 0x002fe2000800000c */
[----:B------:R-:W-:Y:S01]  /*81e0*/  LOP3.LUT P0, RZ, R14, 0x2, RZ, 0xc0, !PT ;  /* 0x000000020eff7812 */ /* 0x000fe2000780c0ff */
[C---:B------:R-:W-:Y:S02]  /*81f0*/  FFMA R2, R5.reuse, R2, R9 ;  /* 0x0000000205027223 */ /* 0x040fe40000000009 */
[----:B------:R-:W-:Y:S02]  /*8200*/  FFMA R5, R5, R0, RZ ;  /* 0x0000000005057223 */ /* 0x000fe400000000ff */
[----:B------:R-:W0:Y:S02]  /*8210*/  F2F.F32.F64 R23, R18 ;  /* 0x0000001200177310 */ /* 0x000e240000301000 */
[----:B------:R-:W-:-:S06]  /*8220*/  FFMA R0, R5, R2, R0 ;  /* 0x0000000205007223 */ /* 0x000fcc0000000000 */
[----:B------:R-:W-:-:S04]  /*8230*/  @P0 FADD R0, RZ, -R0 ;  /* 0x80000000ff000221 */ /* 0x000fc80000000000 */
[----:B------:R-:W-:Y:S01]  /*8240*/  FFMA R0, R0, R8, R7 ;  /* 0x0000000800007223 */ /* 0x000fe20000000007 */
        /* <DEDUP_REMOVED lines=19> */
.L_x_99:
        /* <DEDUP_REMOVED lines=44> */
.L_x_98:
[----:B------:R-:W-:Y:S05]  /*8640*/  BSYNC.RECONVERGENT B0 ;  /* 0x0000000000007941 */ /* 0x000fea0003800200 */
.L_x_97:
[----:B------:R-:W-:Y:S01]  /*8650*/  FMUL R5, R2, R2 ;  /* 0x0000000202057220 */ /* 0x000fe20000400000 */
[C---:B------:R-:W-:Y:S01]  /*8660*/  LOP3.LUT R7, R6.reuse, 0x1, RZ, 0xc0, !PT ;  /* 0x0000000106077812 */ /* 0x040fe200078ec0ff */
[----:B------:R-:W-:Y:S01]  /*8670*/  BSSY.RECONVERGENT B0, `(.L_x_100) ;  /* 0x000001e000007945 */ /* 0x000fe20003800200 */
        /* <DEDUP_REMOVED lines=9> */
[----:B------:R-:W-:Y:S01]  /*8710*/  FFMA R9, R5, R10, R9 ;  /* 0x0000000a05097223 */ /* 0x000fe20000000009 */
[----:B------:R-:W-:-:S03]  /*8720*/  FMUL R5, R0, R0 ;  /* 0x0000000000057220 */ /* 0x000fc60000400000 */
[----:B------:R-:W-:Y:S01]  /*8730*/  FFMA R7, R7, R9, R2 ;  /* 0x0000000907077223 */ /* 0x000fe20000000002 */
[----:B------:R-:W-:-:S03]  /*8740*/  FFMA R5, R30, R30, R5 ;  /* 0x0000001e1e057223 */ /* 0x000fc60000000005 */
[----:B------:R-:W-:-:S04]  /*8750*/  @P1 FADD R7, RZ, -R7 ;  /* 0x80000007ff071221 */ /* 0x000fc80000000000 */
[----:B------:R-:W-:-:S04]  /*8760*/  FMUL R7, R7, R8 ;  /* 0x0000000807077220 */ /* 0x000fc80000400000 */
[----:B------:R-:W-:-:S04]  /*8770*/  FMUL R32, R7, 0.20000000298023223877 ;  /* 0x3e4ccccd07207820 */ /* 0x000fc80000400000 */
[----:B------:R-:W-:-:S04]  /*8780*/  FFMA R5, R32, R32, R5 ;  /* 0x0000002020057223 */ /* 0x000fc80000000005 */
[----:B------:R-:W-:-:S04]  /*8790*/  FADD R6, R5, 9.9999999747524270788e-07 ;  /* 0x358637bd05067421 */ /* 0x000fc80000000000 */
[----:B------:R-:W-:Y:S01]  /*87a0*/  VIADD R2, R6, 0xf3000000 ;  /* 0xf300000006027836 */ /* 0x000fe20000000000 */
[----:B------:R0:W1:Y:S04]  /*87b0*/  MUFU.RSQ R5, R6 ;  /* 0x0000000600057308 */ /* 0x0000680000001400 */
[----:B------:R-:W-:-:S13]  /*87c0*/  ISETP.GT.U32.AND P0, PT, R2, 0x727fffff, PT ;  /* 0x727fffff0200780c */ /* 0x000fda0003f04070 */
[----:B01----:R-:W-:Y:S05]  /*87d0*/  @!P0 BRA `(.L_x_101) ;  /* 0x00000000000c8947 */ /* 0x003fea0003800000 */
[----:B------:R-:W-:-:S07]  /*87e0*/  MOV R17, 0x8800 ;  /* 0x0000880000117802 */ /* 0x000fce0000000f00 */
[----:B------:R-:W-:Y:S05]  /*87f0*/  CALL.REL.NOINC `($__internal_1_$__cuda_sm20_sqrt_rn_f32_slowpath) ;  /* 0x0000004400207944 */ /* 0x000fea0003c00000 */
[----:B------:R-:W-:Y:S05]  /*8800*/  BRA `(.L_x_102) ;  /* 0x0000000000107947 */ /* 0x000fea0003800000 */
.L_x_101:
[----:B------:R-:W-:Y:S01]  /*8810*/  FMUL.FTZ R15, R6, R5 ;  /* 0x00000005060f7220 */ /* 0x000fe20000410000 */
[----:B------:R-:W-:-:S03]  /*8820*/  FMUL.FTZ R5, R5, 0.5 ;  /* 0x3f00000005057820 */ /* 0x000fc60000410000 */
[----:B------:R-:W-:-:S04]  /*8830*/  FFMA R2, -R15, R15, R6 ;  /* 0x0000000f0f027223 */ /* 0x000fc80000000106 */
[----:B------:R-:W-:-:S07]  /*8840*/  FFMA R15, R2, R5, R15 ;  /* 0x00000005020f7223 */ /* 0x000fce000000000f */
.L_x_102:
[----:B------:R-:W-:Y:S05]  /*8850*/  BSYNC.RECONVERGENT B0 ;  /* 0x0000000000007941 */ /* 0x000fea0003800200 */
.L_x_100:
[----:B------:R-:W0:Y:S01]  /*8860*/  F2F.F64.F32 R6, R11 ;  /* 0x0000000b00067310 */ /* 0x000e220000201800 */
[----:B------:R-:W-:Y:S01]  /*8870*/  UMOV UR4, 0x9b97f4a8 ;  /* 0x9b97f4a800047882 */ /* 0x000fe20000000000 */
[----:B------:R-:W-:Y:S01]  /*8880*/  UMOV UR5, 0x3ff9e377 ;  /* 0x3ff9e37700057882 */ /* 0x000fe20000000000 */
[----:B------:R-:W-:Y:S01]  /*8890*/  BSSY.RECONVERGENT B0, `(.L_x_103) ;  /* 0x0000042000007945 */ /* 0x000fe20003800200 */
[----:B0-----:R-:W-:-:S06]  /*88a0*/  DMUL R6, R6, UR4 ;  /* 0x0000000406067c28 */ /* 0x001fcc0008000000 */
        /* <DEDUP_REMOVED lines=20> */
.L_x_105:
        /* <DEDUP_REMOVED lines=39> */
[----:B------:R-:W-:-:S05]  /*8c60*/  IMAD.MOV R5, RZ, RZ, -R2 ;  /* 0x000000ffff057224 */ /* 0x000fca00078e0a02 */
[----:B------:R-:W-:Y:S01]  /*8c70*/  @!P0 MOV R2, R5 ;  /* 0x0000000500028202 */ /* 0x000fe20000000f00 */
[----:B-1----:R-:W-:-:S10]  /*8c80*/  DMUL R18, R16, UR4 ;  /* 0x0000000410127c28 */ /* 0x002fd40008000000 */
[----:B------:R-:W1:Y:S02]  /*8c90*/  F2F.F32.F64 R18, R18 ;  /* 0x0000001200127310 */ /* 0x000e640000301000 */
[----:B01----:R-:W-:-:S07]  /*8ca0*/  FSEL R5, -R18, R18, !P1 ;  /* 0x0000001212057208 */ /* 0x003fce0004800100 */
.L_x_104:
[----:B------:R-:W-:Y:S05]  /*8cb0*/  BSYNC.RECONVERGENT B0 ;  /* 0x0000000000007941 */ /* 0x000fea0003800200 */
.L_x_103:
[----:B------:R-:W-:Y:S01]  /*8cc0*/  FADD R9, R4, R11 ;  /* 0x0000000b04097221 */ /* 0x000fe20000000000 */
[----:B------:R-:W-:Y:S02]  /*8cd0*/  IMAD.MOV.U32 R14, RZ, RZ, 0x37cbac00 ;  /* 0x37cbac00ff0e7424 */ /* 0x000fe400078e00ff */
[----:B------:R-:W-:Y:S01]  /*8ce0*/  FMUL R6, R5, R5 ;  /* 0x0000000505067220 */ /* 0x000fe20000400000 */
[----:B------:R-:W-:Y:S01]  /*8cf0*/  LOP3.LUT R8, R2, 0x1, RZ, 0xc0, !PT ;  /* 0x0000000102087812 */ /* 0x000fe200078ec0ff */
[----:B------:R-:W-:Y:S01]  /*8d00*/  FMUL R4, R9, 0.63661974668502807617 ;  /* 0x3f22f98309047820 */ /* 0x000fe20000400000 */
[----:B------:R-:W-:Y:S02]  /*8d10*/  IMAD.MOV.U32 R16, RZ, RZ, 0x3d2aaabb ;  /* 0x3d2aaabbff107424 */ /* 0x000fe400078e00ff */
[----:B------:R-:W-:Y:S01]  /*8d20*/  FFMA R7, R6, R14, -0.0013887860113754868507 ;  /* 0xbab607ed06077423 */ /* 0x000fe2000000000e */
[----:B------:R-:W-:Y:S01]  /*8d30*/  ISETP.NE.U32.AND P0, PT, R8, 0x1, PT ;  /* 0x000000010800780c */ /* 0x000fe20003f05070 */
[----:B------:R-:W-:Y:S01]  /*8d40*/  IMAD.MOV.U32 R17, RZ, RZ, 0x3effffff ;  /* 0x3effffffff117424 */ /* 0x000fe200078e00ff */
[----:B------:R-:W-:Y:S01]  /*8d50*/  LOP3.LUT P1, RZ, R2, 0x2, RZ, 0xc0, !PT ;  /* 0x0000000202ff7812 */ /* 0x000fe2000782c0ff */
[----:B------:R-:W0:Y:S01]  /*8d60*/  F2I.NTZ R4, R4 ;  /* 0x0000000400047305 */ /* 0x000e220000203100 */
[----:B------:R-:W-:Y:S01]  /*8d70*/  FSEL R7, R7, -0.00019574658654164522886, !P0 ;  /* 0xb94d415307077808 */ /* 0x000fe20004000000 */
[----:B------:R-:W-:Y:S01]  /*8d80*/  BSSY.RECONVERGENT B0, `(.L_x_106) ;  /* 0x0000046000007945 */ /* 0x000fe20003800200 */
[----:B------:R-:W-:-:S02]  /*8d90*/  FSEL R11, R16, 0.0083327032625675201416, !P0 ;  /* 0x3c0885e4100b7808 */ /* 0x000fc40004000000 */
[----:B------:R-:W-:-:S03]  /*8da0*/  FSEL R19, -R17, -0.16666662693023681641, !P0 ;  /* 0xbe2aaaa811137808 */ /* 0x000fc60004000100 */
[C---:B------:R-:W-:Y:S01]  /*8db0*/  FFMA R11, R6.reuse, R7, R11 ;  /* 0x00000007060b7223 */ /* 0x040fe2000000000b */
[----:B------:R-:W-:Y:S02]  /*8dc0*/  FSEL R7, R5, 1, P0 ;  /* 0x3f80000005077808 */ /* 0x000fe40000000000 */
[----:B------:R-:W-:Y:S01]  /*8dd0*/  FSETP.GE.AND P0, PT, |R9|, 105615, PT ;  /* 0x47ce47800900780b */ /* 0x000fe20003f06200 */
[C---:B------:R-:W-:Y:S02]  /*8de0*/  FFMA R11, R6.reuse, R11, R19 ;  /* 0x0000000b060b7223 */ /* 0x040fe40000000013 */
[----:B------:R-:W-:Y:S01]  /*8df0*/  FFMA R6, R6, R7, RZ ;  /* 0x0000000706067223 */ /* 0x000fe200000000ff */
[----:B0-----:R-:W-:-:S03]  /*8e00*/  I2FP.F32.S32 R2, R4 ;  /* 0x0000000400027245 */ /* 0x001fc60000201400 */
[----:B------:R-:W-:Y:S02]  /*8e10*/  FFMA R7, R6, R11, R7 ;  /* 0x0000000b06077223 */ /* 0x000fe40000000007 */
[C---:B------:R-:W-:Y:S02]  /*8e20*/  FFMA R5, R2.reuse, -1.5707962512969970703, R9 ;  /* 0xbfc90fda02057823 */ /* 0x040fe40000000009 */
[----:B------:R-:W-:Y:S02]  /*8e30*/  @P1 FADD R7, RZ, -R7 ;  /* 0x80000007ff071221 */ /* 0x000fe40000000000 */
        /* <DEDUP_REMOVED lines=14> */
.L_x_108:
        /* <DEDUP_REMOVED lines=44> */
.L_x_107:
[----:B------:R-:W-:Y:S05]  /*91e0*/  BSYNC.RECONVERGENT B0 ;  /* 0x0000000000007941 */ /* 0x000fea0003800200 */
.L_x_106:
[----:B------:R-:W0:Y:S01]  /*91f0*/  F2F.F64.F32 R2, R3 ;  /* 0x0000000300027310 */ /* 0x000e220000201800 */
[----:B------:R-:W-:Y:S01]  /*9200*/  UMOV UR4, 0x54442d18 ;  /* 0x54442d1800047882 */ /* 0x000fe20000000000 */
[----:B------:R-:W-:Y:S01]  /*9210*/  UMOV UR5, 0x400921fb ;  /* 0x400921fb00057882 */ /* 0x000fe20000000000 */
[----:B------:R-:W-:Y:S01]  /*9220*/  FMUL R9, R6, R6 ;  /* 0x0000000606097220 */ /* 0x000fe20000400000 */
[----:B------:R-:W-:Y:S01]  /*9230*/  IMAD.MOV.U32 R10, RZ, RZ, 0x3e2aaaa8 ;  /* 0x3e2aaaa8ff0a7424 */ /* 0x000fe200078e00ff */
[----:B------:R-:W-:Y:S02]  /*9240*/  BSSY.RECONVERGENT B0, `(.L_x_109) ;  /* 0x0000052000007945 */ /* 0x000fe40003800200 */
[----:B------:R-:W-:Y:S01]  /*9250*/  FFMA R8, R9, R14, -0.0013887860113754868507 ;  /* 0xbab607ed09087423 */ /* 0x000fe2000000000e */
[----:B0-----:R-:W-:Y:S01]  /*9260*/  DFMA R12, R2, UR4, R12 ;  /* 0x00000004020c7c2b */ /* 0x001fe2000800000c */
[C---:B------:R-:W-:Y:S01]  /*9270*/  LOP3.LUT R2, R4.reuse, 0x1, RZ, 0xc0, !PT ;  /* 0x0000000104027812 */ /* 0x040fe200078ec0ff */
[----:B------:R-:W-:-:S04]  /*9280*/  VIADD R4, R4, 0x1 ;  /* 0x0000000104047836 */ /* 0x000fc80000000000 */
[----:B------:R-:W0:Y:S01]  /*9290*/  F2F.F32.F64 R11, R12 ;  /* 0x0000000c000b7310 */ /* 0x000e220000301000 */
[----:B------:R-:W-:Y:S01]  /*92a0*/  ISETP.NE.U32.AND P0, PT, R2, 0x1, PT ;  /* 0x000000010200780c */ /* 0x000fe20003f05070 */
[----:B------:R-:W-:-:S03]  /*92b0*/  IMAD.MOV.U32 R2, RZ, RZ, 0x3c0885e4 ;  /* 0x3c0885e4ff027424 */ /* 0x000fc600078e00ff */
[----:B------:R-:W-:Y:S02]  /*92c0*/  FSEL R8, R8, -0.00019574658654164522886, P0 ;  /* 0xb94d415308087808 */ /* 0x000fe40000000000 */
[----:B------:R-:W-:Y:S02]  /*92d0*/  FSEL R2, R2, 0.041666727513074874878, !P0 ;  /* 0x3d2aaabb02027808 */ /* 0x000fe40004000000 */
[----:B------:R-:W-:-:S03]  /*92e0*/  FSEL R10, -R10, -0.4999999701976776123, !P0 ;  /* 0xbeffffff0a0a7808 */ /* 0x000fc60004000100 */
[----:B------:R-:W-:Y:S01]  /*92f0*/  FFMA R8, R9, R8, R2 ;  /* 0x0000000809087223 */ /* 0x000fe20000000002 */
[----:B------:R-:W-:Y:S01]  /*9300*/  FSEL R2, R6, 1, !P0 ;  /* 0x3f80000006027808 */ /* 0x000fe20004000000 */
[----:B0-----:R-:W-:Y:S01]  /*9310*/  FMUL R5, R11, 0.63661974668502807617 ;  /* 0x3f22f9830b057820 */ /* 0x001fe20000400000 */
[----:B------:R-:W-:Y:S01]  /*9320*/  LOP3.LUT P0, RZ, R4, 0x2, RZ, 0xc0, !PT ;  /* 0x0000000204ff7812 */ /* 0x000fe2000780c0ff */
[----:B------:R-:W-:Y:S01]  /*9330*/  FFMA R8, R9, R8, R10 ;  /* 0x0000000809087223 */ /* 0x000fe2000000000a */
[----:B------:R-:W-:Y:S01]  /*9340*/  FSETP.GE.AND P1, PT, |R11|, 105615, PT ;  /* 0x47ce47800b00780b */ /* 0x000fe20003f26200 */
[----:B------:R-:W-:Y:S02]  /*9350*/  FFMA R9, R9, R2, RZ ;  /* 0x0000000209097223 */ /* 0x000fe400000000ff */
[----:B------:R-:W0:Y:S02]  /*9360*/  F2I.NTZ R5, R5 ;  /* 0x0000000500057305 */ /* 0x000e240000203100 */
[----:B------:R-:W-:-:S06]  /*9370*/  FFMA R2, R9, R8, R2 ;  /* 0x0000000809027223 */ /* 0x000fcc0000000002 */
[----:B------:R-:W-:-:S04]  /*9380*/  @P0 FADD R2, RZ, -R2 ;  /* 0x80000002ff020221 */ /* 0x000fc80000000000 */
[----:B------:R-:W-:Y:S01]  /*9390*/  FADD R29, R2, 1 ;  /* 0x3f800000021d7421 */ /* 0x000fe20000000000 */
        /* <DEDUP_REMOVED lines=16> */
.L_x_111:
        /* <DEDUP_REMOVED lines=44> */
.L_x_110:
[----:B------:R-:W-:Y:S05]  /*9760*/  BSYNC.RECONVERGENT B0 ;  /* 0x0000000000007941 */ /* 0x000fea0003800200 */
.L_x_109:
[----:B------:R-:W-:Y:S01]  /*9770*/  FMUL R3, R2, R2 ;  /* 0x0000000202037220 */ /* 0x000fe20000400000 */
[C---:B------:R-:W-:Y:S01]  /*9780*/  LOP3.LUT R6, R5.reuse, 0x1, RZ, 0xc0, !PT ;  /* 0x0000000105067812 */ /* 0x040fe200078ec0ff */
[----:B------:R-:W0:Y:S01]  /*9790*/  MUFU.RCP R4, R15 ;  /* 0x0000000f00047308 */ /* 0x000e220000001000 */
[----:B------:R-:W-:Y:S01]  /*97a0*/  LOP3.LUT P1, RZ, R5, 0x2, RZ, 0xc0, !PT ;  /* 0x0000000205ff7812 */ /* 0x000fe2000782c0ff */
[----:B------:R-:W-:Y:S01]  /*97b0*/  FFMA R14, R3, R14, -0.0013887860113754868507 ;  /* 0xbab607ed030e7423 */ /* 0x000fe2000000000e */
[----:B------:R-:W-:Y:S01]  /*97c0*/  ISETP.NE.U32.AND P0, PT, R6, 0x1, PT ;  /* 0x000000010600780c */ /* 0x000fe20003f05070 */
[----:B------:R-:W-:Y:S03]  /*97d0*/  BSSY.RECONVERGENT B0, `(.L_x_112) ;  /* 0x0000017000007945 */ /* 0x000fe60003800200 */
[----:B------:R-:W-:Y:S02]  /*97e0*/  FSEL R16, R16, 0.0083327032625675201416, !P0 ;  /* 0x3c0885e410107808 */ /* 0x000fe40004000000 */
[----:B------:R-:W-:-:S02]  /*97f0*/  FSEL R14, R14, -0.00019574658654164522886, !P0 ;  /* 0xb94d41530e0e7808 */ /* 0x000fc40004000000 */
[----:B------:R-:W-:Y:S02]  /*9800*/  FSEL R17, -R17, -0.16666662693023681641, !P0 ;  /* 0xbe2aaaa811117808 */ /* 0x000fe40004000100 */
[----:B------:R-:W-:Y:S01]  /*9810*/  FSEL R2, R2, 1, P0 ;  /* 0x3f80000002027808 */ /* 0x000fe20000000000 */
[C---:B------:R-:W-:Y:S01]  /*9820*/  FFMA R14, R3.reuse, R14, R16 ;  /* 0x0000000e030e7223 */ /* 0x040fe20000000010 */
[----:B------:R-:W1:Y:S01]  /*9830*/  FCHK P0, R32, R15 ;  /* 0x0000000f20007302 */ /* 0x000e620000000000 */
[C---:B0-----:R-:W-:Y:S02]  /*9840*/  FFMA R5, R4.reuse, -R15, 1 ;  /* 0x3f80000004057423 */ /* 0x041fe4000000080f */
[C---:B------:R-:W-:Y:S01]  /*9850*/  FFMA R14, R3.reuse, R14, R17 ;  /* 0x0000000e030e7223 */ /* 0x040fe20000000011 */
[----:B------:R-:W-:Y:S01]  /*9860*/  FFMA R3, R3, R2, RZ ;  /* 0x0000000203037223 */ /* 0x000fe200000000ff */
[----:B------:R-:W-:-:S03]  /*9870*/  FFMA R5, R4, R5, R4 ;  /* 0x0000000504057223 */ /* 0x000fc60000000004 */
[----:B------:R-:W-:Y:S01]  /*9880*/  FFMA R2, R3, R14, R2 ;  /* 0x0000000e03027223 */ /* 0x000fe20000000002 */
[----:B------:R-:W-:-:S03]  /*9890*/  FFMA R4, R32, R5, RZ ;  /* 0x0000000520047223 */ /* 0x000fc600000000ff */
[----:B------:R-:W-:Y:S01]  /*98a0*/  @P1 FADD R2, RZ, -R2 ;  /* 0x80000002ff021221 */ /* 0x000fe20000000000 */
[----:B------:R-:W-:-:S03]  /*98b0*/  FFMA R3, R4, -R15, R32 ;  /* 0x8000000f04037223 */ /* 0x000fc60000000020 */
[----:B------:R-:W-:Y:S01]  /*98c0*/  FADD R2, R2, 1 ;  /* 0x3f80000002027421 */ /* 0x000fe20000000000 */
[----:B------:R-:W-:-:S03]  /*98d0*/  FFMA R6, R5, R3, R4 ;  /* 0x0000000305067223 */ /* 0x000fc60000000004 */
[----:B------:R-:W-:Y:S01]  /*98e0*/  FMUL R3, R2, 0.5 ;  /* 0x3f00000002037820 */ /* 0x000fe20000400000 */
[----:B-1----:R-:W-:Y:S06]  /*98f0*/  @!P0 BRA `(.L_x_113) ;  /* 0x0000000000108947 */ /* 0x002fec0003800000 */
[----:B------:R-:W-:Y:S01]  /*9900*/  IMAD.MOV.U32 R8, RZ, RZ, R32 ;  /* 0x000000ffff087224 */ /* 0x000fe200078e0020 */
[----:B------:R-:W-:-:S07]  /*9910*/  MOV R12, 0x9930 ;  /* 0x00009930000c7802 */ /* 0x000fce0000000f00 */
[----:B------:R-:W-:Y:S05]  /*9920*/  CALL.REL.NOINC `($__internal_2_$__cuda_sm3x_div_rn_noftz_f32_slowpath) ;  /* 0x0000003400307944 */ /* 0x000fea0003c00000 */
[----:B------:R-:W-:-:S07]  /*9930*/  IMAD.MOV.U32 R6, RZ, RZ, R11 ;  /* 0x000000ffff067224 */ /* 0x000fce00078e000b */
.L_x_113:
[----:B------:R-:W-:Y:S05]  /*9940*/  BSYNC.RECONVERGENT B0 ;  /* 0x0000000000007941 */ /* 0x000fea0003800200 */
.L_x_112:
        /* <DEDUP_REMOVED lines=13> */
.L_x_115:
[----:B------:R-:W-:Y:S05]  /*9a20*/  BSYNC.RECONVERGENT B0 ;  /* 0x0000000000007941 */ /* 0x000fea0003800200 */
.L_x_114:
        /* <DEDUP_REMOVED lines=12> */
[----:B------:R-:W-:-:S07]  /*9af0*/  MOV R4, R11 ;  /* 0x0000000b00047202 */ /* 0x000fce0000000f00 */
.L_x_117:
[----:B------:R-:W-:Y:S05]  /*9b00*/  BSYNC.RECONVERGENT B0 ;  /* 0x0000000000007941 */ /* 0x000fea0003800200 */
.L_x_116:
[----:B------:R-:W-:Y:S01]  /*9b10*/  FMUL R29, R29, 0.5 ;  /* 0x3f0000001d1d7820 */ /* 0x000fe20000400000 */
[----:B------:R-:W-:Y:S06]  /*9b20*/  BRA `(.L_x_43) ;  /* 0x00000028008c7947 */ /* 0x000fec0003800000 */
.L_x_7:
[----:B------:R-:W0:Y:S01]  /*9b30*/  F2F.F64.F32 R4, R3 ;  /* 0x0000000300047310 */ /* 0x000e220000201800 */
[----:B------:R-:W-:Y:S01]  /*9b40*/  UMOV UR4, 0x54442d18 ;  /* 0x54442d1800047882 */ /* 0x000fe20000000000 */
[----:B------:R-:W-:Y:S01]  /*9b50*/  UMOV UR5, 0x400921fb ;  /* 0x400921fb00057882 */ /* 0x000fe20000000000 */
[----:B------:R-:W-:Y:S01]  /*9b60*/  FADD R6, R3, R3 ;  /* 0x0000000303067221 */ /* 0x000fe20000000000 */
[----:B------:R-:W-:Y:S04]  /*9b70*/  BSSY.RECONVERGENT B0, `(.L_x_118) ;  /* 0x0000045000007945 */ /* 0x000fe80003800200 */
[----:B------:R-:W1:Y:S01]  /*9b80*/  F2F.F64.F32 R8, R6 ;  /* 0x0000000600087310 */ /* 0x000e620000201800 */
[----:B0-----:R-:W-:-:S07]  /*9b90*/  DMUL R4, R4, UR4 ;  /* 0x0000000404047c28 */ /* 0x001fce0008000000 */
[----:B------:R-:W0:Y:S01]  /*9ba0*/  F2F.F32.F64 R7, R4 ;  /* 0x0000000400077310 */ /* 0x000e220000301000 */
[----:B-1----:R-:W-:-:S07]  /*9bb0*/  DMUL R8, R8, UR4 ;  /* 0x0000000408087c28 */ /* 0x002fce0008000000 */
[----:B------:R1:W2:Y:S01]  /*9bc0*/  F2F.F32.F64 R10, R8 ;  /* 0x00000008000a7310 */ /* 0x0002a20000301000 */
[C---:B0-----:R-:W-:Y:S01]  /*9bd0*/  FMUL R0, R7.reuse, 0.63661974668502807617 ;  /* 0x3f22f98307007820 */ /* 0x041fe20000400000 */
[----:B------:R-:W-:-:S06]  /*9be0*/  FSETP.GE.AND P0, PT, |R7|, 105615, PT ;  /* 0x47ce47800700780b */ /* 0x000fcc0003f06200 */
[----:B------:R-:W0:Y:S02]  /*9bf0*/  F2I.NTZ R0, R0 ;  /* 0x0000000000007305 */ /* 0x000e240000203100 */
[----:B0-----:R-:W-:-:S05]  /*9c00*/  I2FP.F32.S32 R2, R0 ;  /* 0x0000000000027245 */ /* 0x001fca0000201400 */
[----:B------:R-:W-:-:S04]  /*9c10*/  FFMA R11, R2, -1.5707962512969970703, R7 ;  /* 0xbfc90fda020b7823 */ /* 0x000fc80000000007 */
[----:B------:R-:W-:-:S04]  /*9c20*/  FFMA R11, R2, -7.5497894158615963534e-08, R11 ;  /* 0xb3a22168020b7823 */ /* 0x000fc8000000000b */
[----:B------:R-:W-:Y:S01]  /*9c30*/  FFMA R2, R2, -5.3903029534742383927e-15, R11 ;  /* 0xa7c234c502027823 */ /* 0x000fe2000000000b */
        /* <DEDUP_REMOVED lines=12> */
.L_x_120:
        /* <DEDUP_REMOVED lines=33> */
[----:B------:R-:W-:Y:S02]  /*9f10*/  LEA.HI R0, R2, R11, RZ, 0x1 ;  /* 0x0000000b02007211 */ /* 0x000fe400078f08ff */
[C---:B------:R-:W-:Y:S02]  /*9f20*/  LOP3.LUT R8, R4.reuse, R5, RZ, 0x3c, !PT ;  /* 0x0000000504087212 */ /* 0x040fe400078e3cff */
[----:B------:R-:W-:Y:S02]  /*9f30*/  LOP3.LUT R9, R4, R2, RZ, 0x3c, !PT ;  /* 0x0000000204097212 */ /* 0x000fe400078e3cff */
[----:B------:R-:W-:Y:S01]  /*9f40*/  LOP3.LUT R7, R2, R7, RZ, 0x3c, !PT ;  /* 0x0000000702077212 */ /* 0x000fe200078e3cff */
[----:B------:R-:W-:-:S03]  /*9f50*/  IMAD.MOV R2, RZ, RZ, -R0 ;  /* 0x000000ffff027224 */ /* 0x000fc600078e0a00 */
[----:B------:R-:W1:Y:S01]  /*9f60*/  I2F.F64.S64 R8, R8 ;  /* 0x0000000800087312 */ /* 0x000e620000301c00 */
[----:B------:R-:W-:Y:S01]  /*9f70*/  ISETP.GE.AND P1, PT, R7, RZ, PT ;  /* 0x000000ff0700720c */ /* 0x000fe20003f26270 */
[----:B------:R-:W-:Y:S01]  /*9f80*/  @!P0 IMAD.MOV.U32 R0, RZ, RZ, R2 ;  /* 0x000000ffff008224 */ /* 0x000fe200078e0002 */
[----:B-1----:R-:W-:-:S10]  /*9f90*/  DMUL R4, R8, UR4 ;  /* 0x0000000408047c28 */ /* 0x002fd40008000000 */
[----:B------:R-:W1:Y:S02]  /*9fa0*/  F2F.F32.F64 R4, R4 ;  /* 0x0000000400047310 */ /* 0x000e640000301000 */
[----:B01----:R-:W-:-:S07]  /*9fb0*/  FSEL R2, -R4, R4, !P1 ;  /* 0x0000000404027208 */ /* 0x003fce0004800100 */
.L_x_119:
[----:B------:R-:W-:Y:S05]  /*9fc0*/  BSYNC.RECONVERGENT B0 ;  /* 0x0000000000007941 */ /* 0x000fea0003800200 */
.L_x_118:
[----:B------:R-:W0:Y:S01]  /*9fd0*/  LDCU UR4, c[0x0][0x3a4] ;  /* 0x00007480ff0477ac */ /* 0x000e220008000800 */
        /* <DEDUP_REMOVED lines=8> */
[----:B------:R-:W-:Y:S02]  /*a060*/  FSEL R5, R6, -0.00019574658654164522886, !P0 ;  /* 0xb94d415306057808 */ /* 0x000fe40004000000 */
[----:B------:R-:W-:Y:S02]  /*a070*/  FSEL R13, R8, 0.0083327032625675201416, !P0 ;  /* 0x3c0885e4080d7808 */ /* 0x000fe40004000000 */
[----:B------:R-:W-:Y:S02]  /*a080*/  FSEL R15, -R7, -0.16666662693023681641, !P0 ;  /* 0xbe2aaaa8070f7808 */ /* 0x000fe40004000100 */
[----:B------:R-:W-:Y:S01]  /*a090*/  FSEL R29, R2, 1, P0 ;  /* 0x3f800000021d7808 */ /* 0x000fe20000000000 */
[----:B0-----:R-:W-:Y:S01]  /*a0a0*/  FADD R11, R10, UR4 ;  /* 0x000000040a0b7e21 */ /* 0x001fe20008000000 */
[----:B------:R-:W-:Y:S01]  /*a0b0*/  FFMA R5, R4, R5, R13 ;  /* 0x0000000504057223 */ /* 0x000fe2000000000d */
[----:B------:R-:W-:Y:S02]  /*a0c0*/  LOP3.LUT P0, RZ, R0, 0x2, RZ, 0xc0, !PT ;  /* 0x0000000200ff7812 */ /* 0x000fe4000780c0ff */
[C---:B------:R-:W-:Y:S01]  /*a0d0*/  FMUL R12, R11.reuse, 0.63661974668502807617 ;  /* 0x3f22f9830b0c7820 */ /* 0x040fe20000400000 */
[----:B------:R-:W-:Y:S01]  /*a0e0*/  FSETP.GE.AND P1, PT, |R11|, 105615, PT ;  /* 0x47ce47800b00780b */ /* 0x000fe20003f26200 */
[C---:B------:R-:W-:Y:S01]  /*a0f0*/  FFMA R5, R4.reuse, R5, R15 ;  /* 0x0000000504057223 */ /* 0x040fe2000000000f */
[----:B------:R-:W-:Y:S01]  /*a100*/  FFMA R4, R4, R29, RZ ;  /* 0x0000001d04047223 */ /* 0x000fe200000000ff */
[----:B------:R-:W0:Y:S03]  /*a110*/  F2I.NTZ R16, R12 ;  /* 0x0000000c00107305 */ /* 0x000e260000203100 */
[----:B------:R-:W-:-:S04]  /*a120*/  FFMA R29, R4, R5, R29 ;  /* 0x00000005041d7223 */ /* 0x000fc8000000001d */
[----:B------:R-:W-:Y:S01]  /*a130*/  @P0 FADD R29, RZ, -R29 ;  /* 0x8000001dff1d0221 */ /* 0x000fe20000000000 */
[----:B0-----:R-:W-:-:S05]  /*a140*/  I2FP.F32.S32 R6, R16 ;  /* 0x0000001000067245 */ /* 0x001fca0000201400 */
[----:B------:R-:W-:-:S04]  /*a150*/  FFMA R13, R6, -1.5707962512969970703, R11 ;  /* 0xbfc90fda060d7823 */ /* 0x000fc8000000000b */
[----:B------:R-:W-:-:S04]  /*a160*/  FFMA R13, R6, -7.5497894158615963534e-08, R13 ;  /* 0xb3a22168060d7823 */ /* 0x000fc8000000000d */
[----:B------:R-:W-:Y:S01]  /*a170*/  FFMA R12, R6, -5.3903029534742383927e-15, R13 ;  /* 0xa7c234c5060c7823 */ /* 0x000fe2000000000d */
[----:B------:R-:W-:-:S03]  /*a180*/  IMAD.MOV.U32 R13, RZ, RZ, R16 ;  /* 0x000000ffff0d7224 */ /* 0x000fc600078e0010 */
        /* <DEDUP_REMOVED lines=13> */
.L_x_123:
        /* <DEDUP_REMOVED lines=33> */
[----:B------:R-:W-:Y:S02]  /*a470*/  LOP3.LUT R0, R2, R11, RZ, 0x3c, !PT ;  /* 0x0000000b02007212 */ /* 0x000fe400078e3cff */
[C---:B------:R-:W-:Y:S02]  /*a480*/  LOP3.LUT R14, R4.reuse, R5, RZ, 0x3c, !PT ;  /* 0x00000005040e7212 */ /* 0x040fe400078e3cff */
[----:B------:R-:W-:Y:S02]  /*a490*/  LOP3.LUT R15, R4, R2, RZ, 0x3c, !PT ;  /* 0x00000002040f7212 */ /* 0x000fe400078e3cff */
        /* <DEDUP_REMOVED lines=8> */
.L_x_122:
[----:B------:R-:W-:Y:S05]  /*a520*/  BSYNC.RECONVERGENT B0 ;  /* 0x0000000000007941 */ /* 0x000fea0003800200 */
.L_x_121:
[----:B------:R-:W-:Y:S01]  /*a530*/  FMUL R2, R0, R0 ;  /* 0x0000000000027220 */ /* 0x000fe20000400000 */
[----:B------:R-:W-:Y:S01]  /*a540*/  LOP3.LUT R5, R16, 0x1, RZ, 0xc0, !PT ;  /* 0x0000000110057812 */ /* 0x000fe200078ec0ff */
[----:B------:R-:W-:Y:S01]  /*a550*/  IMAD.MOV.U32 R18, RZ, RZ, 0x3c0885e4 ;  /* 0x3c0885e4ff127424 */ /* 0x000fe200078e00ff */
[----:B------:R-:W0:Y:S01]  /*a560*/  LDCU UR10, c[0x0][0x3a0] ;  /* 0x00007400ff0a77ac */ /* 0x000e220008000800 */
[----:B------:R-:W-:Y:S01]  /*a570*/  FFMA R4, R2, R9, -0.0013887860113754868507 ;  /* 0xbab607ed02047423 */ /* 0x000fe20000000009 */
[----:B------:R-:W-:Y:S01]  /*a580*/  ISETP.NE.U32.AND P0, PT, R5, 0x1, PT ;  /* 0x000000010500780c */ /* 0x000fe20003f05070 */
[----:B------:R-:W-:Y:S01]  /*a590*/  IMAD.MOV.U32 R15, RZ, RZ, 0x3e2aaaa8 ;  /* 0x3e2aaaa8ff0f7424 */ /* 0x000fe200078e00ff */
[----:B------:R-:W-:Y:S01]  /*a5a0*/  BSSY.RECONVERGENT B0, `(.L_x_124) ;  /* 0x0000048000007945 */ /* 0x000fe20003800200 */
[----:B------:R-:W-:Y:S01]  /*a5b0*/  VIADD R6, R16, 0x1 ;  /* 0x0000000110067836 */ /* 0x000fe20000000000 */
[----:B------:R-:W-:Y:S02]  /*a5c0*/  FSEL R5, R4, -0.00019574658654164522886, P0 ;  /* 0xb94d415304057808 */ /* 0x000fe40000000000 */
[----:B------:R-:W-:-:S02]  /*a5d0*/  FSEL R17, R18, 0.041666727513074874878, !P0 ;  /* 0x3d2aaabb12117808 */ /* 0x000fc40004000000 */
[----:B------:R-:W-:Y:S01]  /*a5e0*/  LOP3.LUT P1, RZ, R6, 0x2, RZ, 0xc0, !PT ;  /* 0x0000000206ff7812 */ /* 0x000fe2000782c0ff */
[----:B------:R-:W-:Y:S01]  /*a5f0*/  IMAD.MOV.U32 R6, RZ, RZ, R12 ;  /* 0x000000ffff067224 */ /* 0x000fe200078e000c */
[----:B------:R-:W-:Y:S01]  /*a600*/  FSEL R0, R0, 1, !P0 ;  /* 0x3f80000000007808 */ /* 0x000fe20004000000 */
[----:B------:R-:W-:Y:S01]  /*a610*/  FFMA R5, R2, R5, R17 ;  /* 0x0000000502057223 */ /* 0x000fe20000000011 */
[----:B------:R-:W-:Y:S02]  /*a620*/  FSEL R17, -R15, -0.4999999701976776123, !P0 ;  /* 0xbeffffff0f117808 */ /* 0x000fe40004000100 */
[----:B------:R-:W-:-:S03]  /*a630*/  FSETP.GE.AND P0, PT, |R11|, 105615, PT ;  /* 0x47ce47800b00780b */ /* 0x000fc60003f06200 */
[C---:B------:R-:W-:Y:S01]  /*a640*/  FFMA R17, R2.reuse, R5, R17 ;  /* 0x0000000502117223 */ /* 0x040fe20000000011 */
[----:B------:R-:W-:Y:S01]  /*a650*/  FFMA R5, R2, R0, RZ ;  /* 0x0000000002057223 */ /* 0x000fe200000000ff */
[----:B------:R-:W-:-:S03]  /*a660*/  IMAD.MOV.U32 R2, RZ, RZ, R13 ;  /* 0x000000ffff027224 */ /* 0x000fc600078e000d */
[----:B------:R-:W-:-:S04]  /*a670*/  FFMA R0, R5, R17, R0 ;  /* 0x0000001105007223 */ /* 0x000fc80000000000 */
[----:B------:R-:W-:-:S04]  /*a680*/  @P1 FADD R0, RZ, -R0 ;  /* 0x80000000ff001221 */ /* 0x000fc80000000000 */
[----:B0-----:R-:W-:Y:S01]  /*a690*/  FMUL R30, R0, UR10 ;  /* 0x0000000a001e7c20 */ /* 0x001fe20008400000 */
        /* <DEDUP_REMOVED lines=12> */
.L_x_126:
        /* <DEDUP_REMOVED lines=42> */
[----:B------:R-:W0:Y:S02]  /*aa00*/  F2F.F32.F64 R4, R4 ;  /* 0x0000000400047310 */ /* 0x000e240000301000 */
[----:B0-----:R-:W-:-:S07]  /*aa10*/  FSEL R6, -R4, R4, !P0 ;  /* 0x0000000404067208 */ /* 0x001fce0004000100 */
.L_x_125:
[----:B------:R-:W-:Y:S05]  /*aa20*/  BSYNC.RECONVERGENT B0 ;  /* 0x0000000000007941 */ /* 0x000fea0003800200 */
.L_x_124:
[----:B------:R-:W-:Y:S01]  /*aa30*/  FMUL R4, R6, R6 ;  /* 0x0000000606047220 */ /* 0x000fe20000400000 */
[C---:B------:R-:W-:Y:S01]  /*aa40*/  LOP3.LUT R5, R2.reuse, 0x1, RZ, 0xc0, !PT ;  /* 0x0000000102057812 */ /* 0x040fe200078ec0ff */
[----:B------:R-:W-:Y:S01]  /*aa50*/  IMAD.MOV.U32 R22, RZ, RZ, 0x3f000000 ;  /* 0x3f000000ff167424 */ /* 0x000fe200078e00ff */
[----:B------:R-:W-:Y:S01]  /*aa60*/  LOP3.LUT P1, RZ, R2, 0x2, RZ, 0xc0, !PT ;  /* 0x0000000202ff7812 */ /* 0x000fe2000782c0ff */
[----:B------:R-:W-:Y:S01]  /*aa70*/  FFMA R0, R4, R9, -0.0013887860113754868507 ;  /* 0xbab607ed04007423 */ /* 0x000fe20000000009 */
[----:B------:R-:W-:Y:S01]  /*aa80*/  ISETP.NE.U32.AND P0, PT, R5, 0x1, PT ;  /* 0x000000010500780c */ /* 0x000fe20003f05070 */
[C---:B------:R-:W-:Y:S01]  /*aa90*/  FFMA R31, R29.reuse, R22, 1 ;  /* 0x3f8000001d1f7423 */ /* 0x040fe20000000016 */
[----:B------:R-:W-:Y:S01]  /*aaa0*/  BSSY.RECONVERGENT B0, `(.L_x_127) ;  /* 0x0000048000007945 */ /* 0x000fe20003800200 */
[----:B------:R-:W-:Y:S01]  /*aab0*/  FMUL R32, R29, UR10 ;  /* 0x0000000a1d207c20 */ /* 0x000fe20008400000 */
[----:B------:R-:W-:Y:S02]  /*aac0*/  FSEL R5, R0, -0.00019574658654164522886, !P0 ;  /* 0xb94d415300057808 */ /* 0x000fe40004000000 */
[----:B------:R-:W-:-:S02]  /*aad0*/  FSEL R17, R8, 0.0083327032625675201416, !P0 ;  /* 0x3c0885e408117808 */ /* 0x000fc40004000000 */
[----:B------:R-:W-:Y:S01]  /*aae0*/  FSEL R0, R6, 1, P0 ;  /* 0x3f80000006007808 */ /* 0x000fe20000000000 */
[----:B------:R-:W-:Y:S01]  /*aaf0*/  IMAD.MOV.U32 R6, RZ, RZ, R13 ;  /* 0x000000ffff067224 */ /* 0x000fe200078e000d */
[----:B------:R-:W-:Y:S01]  /*ab00*/  FSEL R2, -R7, -0.16666662693023681641, !P0 ;  /* 0xbe2aaaa807027808 */ /* 0x000fe20004000100 */
[C---:B------:R-:W-:Y:S01]  /*ab10*/  FFMA R17, R4.reuse, R5, R17 ;  /* 0x0000000504117223 */ /* 0x040fe20000000011 */
[----:B------:R-:W-:Y:S01]  /*ab20*/  FSETP.GE.AND P0, PT, |R11|, 105615, PT ;  /* 0x47ce47800b00780b */ /* 0x000fe20003f06200 */
[C---:B------:R-:W-:Y:S02]  /*ab30*/  FFMA R5, R4.reuse, R0, RZ ;  /* 0x0000000004057223 */ /* 0x040fe400000000ff */
[----:B------:R-:W-:-:S04]  /*ab40*/  FFMA R2, R4, R17, R2 ;  /* 0x0000001104027223 */ /* 0x000fc80000000002 */
[----:B------:R-:W-:Y:S01]  /*ab50*/  FFMA R0, R5, R2, R0 ;  /* 0x0000000205007223 */ /* 0x000fe20000000000 */
[----:B------:R-:W-:-:S03]  /*ab60*/  IMAD.MOV.U32 R2, RZ, RZ, R12 ;  /* 0x000000ffff027224 */ /* 0x000fc600078e000c */
[----:B------:R-:W-:-:S04]  /*ab70*/  @P1 FADD R0, RZ, -R0 ;  /* 0x80000000ff001221 */ /* 0x000fc80000000000 */
[----:B------:R-:W-:-:S04]  /*ab80*/  FMUL R0, R0, UR10 ;  /* 0x0000000a00007c20 */ /* 0x000fc80008400000 */
        /* <DEDUP_REMOVED lines=13> */
.L_x_129:
        /* <DEDUP_REMOVED lines=44> */
.L_x_128:
[----:B------:R-:W-:Y:S05]  /*af20*/  BSYNC.RECONVERGENT B0 ;  /* 0x0000000000007941 */ /* 0x000fea0003800200 */
.L_x_127:
        /* <DEDUP_REMOVED lines=29> */
.L_x_132:
        /* <DEDUP_REMOVED lines=33> */
[----:B------:R-:W-:Y:S02]  /*b310*/  LEA.HI R13, R6, R13, RZ, 0x1 ;  /* 0x0000000d060d7211 */ /* 0x000fe400078f08ff */
[C---:B------:R-:W-:Y:S02]  /*b320*/  LOP3.LUT R16, R12.reuse, R5, RZ, 0x3c, !PT ;  /* 0x000000050c107212 */ /* 0x040fe400078e3cff */
[----:B------:R-:W-:Y:S02]  /*b330*/  LOP3.LUT R17, R12, R6, RZ, 0x3c, !PT ;  /* 0x000000060c117212 */ /* 0x000fe400078e3cff */
[----:B------:R-:W-:Y:S02]  /*b340*/  LOP3.LUT R11, R6, R11, RZ, 0x3c, !PT ;  /* 0x0000000b060b7212 */ /* 0x000fe400078e3cff */
[----:B------:R-:W-:-:S02]  /*b350*/  IADD3 R2, PT, PT, -R13, RZ, RZ ;  /* 0x000000ff0d027210 */ /* 0x000fc40007ffe1ff */
[----:B------:R-:W0:Y:S01]  /*b360*/  I2F.F64.S64 R16, R16 ;  /* 0x0000001000107312 */ /* 0x000e220000301c00 */
[----:B------:R-:W-:Y:S02]  /*b370*/  ISETP.GE.AND P0, PT, R11, RZ, PT ;  /* 0x000000ff0b00720c */ /* 0x000fe40003f06270 */
[----:B------:R-:W-:Y:S01]  /*b380*/  @!P1 IMAD.MOV.U32 R13, RZ, RZ, R2 ;  /* 0x000000ffff0d9224 */ /* 0x000fe200078e0002 */
[----:B0-----:R-:W-:-:S10]  /*b390*/  DMUL R14, R16, UR4 ;  /* 0x00000004100e7c28 */ /* 0x001fd40008000000 */
[----:B------:R-:W0:Y:S02]  /*b3a0*/  F2F.F32.F64 R14, R14 ;  /* 0x0000000e000e7310 */ /* 0x000e240000301000 */
[----:B0-----:R-:W-:-:S07]  /*b3b0*/  FSEL R12, -R14, R14, !P0 ;  /* 0x0000000e0e0c7208 */ /* 0x001fce0004000100 */
.L_x_131:
[----:B------:R-:W-:Y:S05]  /*b3c0*/  BSYNC.RECONVERGENT B0 ;  /* 0x0000000000007941 */ /* 0x000fea0003800200 */
.L_x_130:
        /* <DEDUP_REMOVED lines=10> */
[C---:B------:R-:W-:Y:S01]  /*b470*/  FFMA R9, R2.reuse, R9, R11 ;  /* 0x0000000902097223 */ /* 0x040fe2000000000b */
[----:B------:R-:W-:Y:S01]  /*b480*/  FSETP.GEU.AND P0, PT, R3, 0.5, PT ;  /* 0x3f0000000300780b */ /* 0x000fe20003f0e000 */
[C---:B------:R-:W-:Y:S02]  /*b490*/  FFMA R6, R2.reuse, R5, RZ ;  /* 0x0000000502067223 */ /* 0x040fe400000000ff */
[----:B------:R-:W-:-:S04]  /*b4a0*/  FFMA R8, R2, R9, R8 ;  /* 0x0000000902087223 */ /* 0x000fc80000000008 */
[----:B------:R-:W-:-:S04]  /*b4b0*/  FFMA R5, R6, R8, R5 ;  /* 0x0000000806057223 */ /* 0x000fc80000000005 */
[----:B------:R-:W-:-:S04]  /*b4c0*/  @P1 FADD R5, RZ, -R5 ;  /* 0x80000005ff051221 */ /* 0x000fc80000000000 */
[----:B------:R-:W-:-:S04]  /*b4d0*/  FMUL R7, R5, R5 ;  /* 0x0000000505077220 */ /* 0x000fc80000400000 */
[----:B------:R-:W-:-:S04]  /*b4e0*/  FFMA R7, R4, R4, R7 ;  /* 0x0000000404077223 */ /* 0x000fc80000000007 */
[----:B------:R-:W-:-:S04]  /*b4f0*/  FADD R6, R7, 0.25 ;  /* 0x3e80000007067421 */ /* 0x000fc80000000000 */
[----:B------:R-:W-:Y:S01]  /*b500*/  VIADD R2, R6, 0xf3000000 ;  /* 0xf300000006027836 */ /* 0x000fe20000000000 */
[----:B------:R0:W1:Y:S04]  /*b510*/  MUFU.RSQ R7, R6 ;  /* 0x0000000600077308 */ /* 0x0000680000001400 */
[----:B------:R-:W-:Y:S02]  /*b520*/  ISETP.GT.U32.AND P1, PT, R2, 0x727fffff, PT ;  /* 0x727fffff0200780c */ /* 0x000fe40003f24070 */
[----:B------:R-:W-:-:S11]  /*b530*/  FSEL R2, R22, -0.5, !P0 ;  /* 0xbf00000016027808 */ /* 0x000fd60004000000 */
[----:B01----:R-:W-:Y:S05]  /*b540*/  @!P1 BRA `(.L_x_134) ;  /* 0x00000000000c9947 */ /* 0x003fea0003800000 */
[----:B------:R-:W-:-:S07]  /*b550*/  MOV R17, 0xb570 ;  /* 0x0000b57000117802 */ /* 0x000fce0000000f00 */
[----:B------:R-:W-:Y:S05]  /*b560*/  CALL.REL.NOINC `($__internal_1_$__cuda_sm20_sqrt_rn_f32_slowpath) ;  /* 0x0000001400c47944 */ /* 0x000fea0003c00000 */
[----:B------:R-:W-:Y:S05]  /*b570*/  BRA `(.L_x_135) ;  /* 0x0000000000107947 */ /* 0x000fea0003800000 */
.L_x_134:
[----:B------:R-:W-:Y:S01]  /*b580*/  FMUL.FTZ R15, R6, R7 ;  /* 0x00000007060f7220 */ /* 0x000fe20000410000 */
[----:B------:R-:W-:-:S03]  /*b590*/  FMUL.FTZ R7, R7, 0.5 ;  /* 0x3f00000007077820 */ /* 0x000fc60000410000 */
[----:B------:R-:W-:-:S04]  /*b5a0*/  FFMA R6, -R15, R15, R6 ;  /* 0x0000000f0f067223 */ /* 0x000fc80000000106 */
[----:B------:R-:W-:-:S07]  /*b5b0*/  FFMA R15, R6, R7, R15 ;  /* 0x00000007060f7223 */ /* 0x000fce000000000f */
.L_x_135:
[----:B------:R-:W-:Y:S05]  /*b5c0*/  BSYNC.RECONVERGENT B0 ;  /* 0x0000000000007941 */ /* 0x000fea0003800200 */
.L_x_133:
        /* <DEDUP_REMOVED lines=13> */
.L_x_137:
[----:B------:R-:W-:Y:S05]  /*b6a0*/  BSYNC.RECONVERGENT B0 ;  /* 0x0000000000007941 */ /* 0x000fea0003800200 */
.L_x_136:
[----:B------:R-:W0:Y:S01]  /*b6b0*/  MUFU.RCP R4, R15 ;  /* 0x0000000f00047308 */ /* 0x000e220000001000 */
[----:B------:R-:W-:Y:S07]  /*b6c0*/  BSSY.RECONVERGENT B0, `(.L_x_138) ;  /* 0x000000d000007945 */ /* 0x000fee0003800200 */
[----:B------:R-:W1:Y:S01]  /*b6d0*/  FCHK P0, R5, R15 ;  /* 0x0000000f05007302 */ /* 0x000e620000000000 */
[----:B0-----:R-:W-:-:S04]  /*b6e0*/  FFMA R7, R4, -R15, 1 ;  /* 0x3f80000004077423 */ /* 0x001fc8000000080f */
[----:B------:R-:W-:Y:S01]  /*b6f0*/  FFMA R9, R4, R7, R4 ;  /* 0x0000000704097223 */ /* 0x000fe20000000004 */
[----:B------:R-:W-:-:S03]  /*b700*/  IMAD.MOV.U32 R4, RZ, RZ, R6 ;  /* 0x000000ffff047224 */ /* 0x000fc600078e0006 */
        /* <DEDUP_REMOVED lines=8> */
.L_x_139:
[----:B------:R-:W-:Y:S05]  /*b790*/  BSYNC.RECONVERGENT B0 ;  /* 0x0000000000007941 */ /* 0x000fea0003800200 */
.L_x_138:
        /* <DEDUP_REMOVED lines=14> */
.L_x_141:
[----:B------:R-:W-:Y:S05]  /*b880*/  BSYNC.RECONVERGENT B0 ;  /* 0x0000000000007941 */ /* 0x000fea0003800200 */
.L_x_140:
[----:B------:R-:W0:Y:S01]  /*b890*/  LDCU UR4, c[0x0][0x3a4] ;  /* 0x00007480ff0477ac */ /* 0x000e220008000800 */
[----:B------:R-:W-:Y:S01]  /*b8a0*/  F2F.F64.F32 R10, R10 ;  /* 0x0000000a000a7310 */ /* 0x000fe20000201800 */
[----:B------:R-:W-:Y:S01]  /*b8b0*/  BSSY.RECONVERGENT B0, `(.L_x_142) ;  /* 0x0000045000007945 */ /* 0x000fe20003800200 */
[----:B------:R-:W-:-:S06]  /*b8c0*/  UMOV UR5, 0x3ff9e377 ;  /* 0x3ff9e37700057882 */ /* 0x000fcc0000000000 */
[----:B0-----:R-:W0:Y:S01]  /*b8d0*/  F2F.F64.F32 R18, UR4 ;  /* 0x0000000400127d10 */ /* 0x001e220008201800 */
[----:B------:R-:W-:Y:S02]  /*b8e0*/  UMOV UR4, 0x9b97f4a8 ;  /* 0x9b97f4a800047882 */ /* 0x000fe40000000000 */
[----:B0-----:R-:W-:-:S06]  /*b8f0*/  DFMA R8, R10, UR4, R18 ;  /* 0x000000040a087c2b */ /* 0x001fcc0008000012 */
        /* <DEDUP_REMOVED lines=20> */
.L_x_144:
        /* <DEDUP_REMOVED lines=44> */
.L_x_143:
[----:B------:R-:W-:Y:S05]  /*bd00*/  BSYNC.RECONVERGENT B0 ;  /* 0x0000000000007941 */ /* 0x000fea0003800200 */
.L_x_142:
        /* <DEDUP_REMOVED lines=41> */
[----:B------:R-:W-:Y:S01]  /*bfa0*/  IMAD.MOV.U32 R8, RZ, RZ, R10 ;  /* 0x000000ffff087224 */ /* 0x000fe200078e000a */
[----:B------:R-:W-:-:S07]  /*bfb0*/  MOV R9, R11 ;  /* 0x0000000b00097202 */ /* 0x000fce0000000f00 */
.L_x_146:
[----:B------:R-:W-:Y:S05]  /*bfc0*/  BSYNC.RECONVERGENT B0 ;  /* 0x0000000000007941 */ /* 0x000fea0003800200 */
.L_x_145:
[----:B------:R-:W-:Y:S01]  /*bfd0*/  DADD R8, R18, R8 ;  /* 0x0000000012087229 */ /* 0x000fe20000000008 */
[----:B------:R-:W-:Y:S05]  /*bfe0*/  BSSY.RECONVERGENT B0, `(.L_x_147) ;  /* 0x0000041000007945 */ /* 0x000fea0003800200 */
        /* <DEDUP_REMOVED lines=20> */
.L_x_149:
        /* <DEDUP_REMOVED lines=44> */
.L_x_148:
[----:B------:R-:W-:Y:S05]  /*c3f0*/  BSYNC.RECONVERGENT B0 ;  /* 0x0000000000007941 */ /* 0x000fea0003800200 */
.L_x_147:
[----:B------:R-:W-:Y:S02]  /*c400*/  IMAD.MOV.U32 R8, RZ, RZ, 0x37cbac00 ;  /* 0x37cbac00ff087424 */ /* 0x000fe400078e00ff */
[----:B------:R-:W-:Y:S01]  /*c410*/  FMUL R9, R10, R10 ;  /* 0x0000000a0a097220 */ /* 0x000fe20000400000 */
[C---:B------:R-:W-:Y:S01]  /*c420*/  LOP3.LUT R11, R2.reuse, 0x1, RZ, 0xc0, !PT ;  /* 0x00000001020b7812 */ /* 0x040fe200078ec0ff */
[----:B------:R-:W-:Y:S01]  /*c430*/  IMAD.MOV.U32 R12, RZ, RZ, 0x3d2aaabb ;  /* 0x3d2aaabbff0c7424 */ /* 0x000fe200078e00ff */
[----:B------:R-:W-:Y:S01]  /*c440*/  LOP3.LUT P1, RZ, R2, 0x2, RZ, 0xc0, !PT ;  /* 0x0000000202ff7812 */ /* 0x000fe2000782c0ff */
[----:B------:R-:W-:Y:S01]  /*c450*/  FFMA R8, R9, R8, -0.0013887860113754868507 ;  /* 0xbab607ed09087423 */ /* 0x000fe20000000008 */
[----:B------:R-:W-:Y:S01]  /*c460*/  ISETP.NE.U32.AND P0, PT, R11, 0x1, PT ;  /* 0x000000010b00780c */ /* 0x000fe20003f05070 */
[----:B------:R-:W-:Y:S02]  /*c470*/  IMAD.MOV.U32 R13, RZ, RZ, 0x3effffff ;  /* 0x3effffffff0d7424 */ /* 0x000fe400078e00ff */
[----:B------:R-:W-:Y:S01]  /*c480*/  FMUL R30, R30, R31 ;  /* 0x0000001f1e1e7220 */ /* 0x000fe20000400000 */
[----:B------:R-:W-:-:S02]  /*c490*/  FSEL R8, R8, -0.00019574658654164522886, !P0 ;  /* 0xb94d415308087808 */ /* 0x000fc40004000000 */
[----:B------:R-:W-:Y:S02]  /*c4a0*/  FSEL R12, R12, 0.0083327032625675201416, !P0 ;  /* 0x3c0885e40c0c7808 */ /* 0x000fe40004000000 */
[----:B------:R-:W-:Y:S02]  /*c4b0*/  FSEL R2, R10, 1, P0 ;  /* 0x3f8000000a027808 */ /* 0x000fe40000000000 */
[----:B------:R-:W-:Y:S01]  /*c4c0*/  FSEL R13, -R13, -0.16666662693023681641, !P0 ;  /* 0xbe2aaaa80d0d7808 */ /* 0x000fe20004000100 */
[----:B------:R-:W-:Y:S01]  /*c4d0*/  FFMA R8, R9, R8, R12 ;  /* 0x0000000809087223 */ /* 0x000fe2000000000c */
[----:B------:R-:W-:Y:S01]  /*c4e0*/  FSETP.GEU.AND P0, PT, R3, 0.5, PT ;  /* 0x3f0000000300780b */ /* 0x000fe20003f0e000 */
[C---:B------:R-:W-:Y:S02]  /*c4f0*/  FFMA R11, R9.reuse, R2, RZ ;  /* 0x00000002090b7223 */ /* 0x040fe400000000ff */
[----:B------:R-:W-:Y:S01]  /*c500*/  FFMA R8, R9, R8, R13 ;  /* 0x0000000809087223 */ /* 0x000fe2000000000d */
[----:B------:R-:W-:-:S03]  /*c510*/  FSEL R32, R32, -R32, !P0 ;  /* 0x8000002020207208 */ /* 0x000fc60004000000 */
[----:B------:R-:W-:-:S04]  /*c520*/  FFMA R2, R11, R8, R2 ;  /* 0x000000080b027223 */ /* 0x000fc80000000002 */
[----:B------:R-:W-:-:S04]  /*c530*/  @P1 FADD R2, RZ, -R2 ;  /* 0x80000002ff021221 */ /* 0x000fc80000000000 */
[----:B------:R-:W-:-:S04]  /*c540*/  FADD R2, R2, 1 ;  /* 0x3f80000002027421 */ /* 0x000fc80000000000 */
[----:B------:R-:W-:-:S07]  /*c550*/  FMUL R3, R2, 0.5 ;  /* 0x3f00000002037820 */ /* 0x000fce0000400000 */
.L_x_43:
[----:B------:R-:W0:Y:S01]  /*c560*/  LDC.64 R8, c[0x0][0x380] ;  /* 0x0000e000ff087b82 */ /* 0x000e220000000a00 */
[----:B------:R-:W-:Y:S02]  /*c570*/  IMAD R21, R21, 0x3, RZ ;  /* 0x0000000315157824 */ /* 0x000fe400078e02ff */
[----:B------:R-:W-:-:S04]  /*c580*/  FADD R7, R7, 1 ;  /* 0x3f80000007077421 */ /* 0x000fc80000000000 */
[----:B------:R-:W-:Y:S01]  /*c590*/  FMUL R7, R7, 0.5 ;  /* 0x3f00000007077820 */ /* 0x000fe20000400000 */
[----:B------:R-:W1:Y:S08]  /*c5a0*/  LDC.64 R10, c[0x0][0x388] ;  /* 0x0000e200ff0a7b82 */ /* 0x000e700000000a00 */
[----:B------:R-:W2:Y:S01]  /*c5b0*/  LDC.64 R12, c[0x0][0x390] ;  /* 0x0000e400ff0c7b82 */ /* 0x000ea20000000a00 */
[----:B0-----:R-:W-:-:S05]  /*c5c0*/  IMAD.WIDE R8, R21, 0x4, R8 ;  /* 0x0000000415087825 */ /* 0x001fca00078e0208 */
[----:B------:R-:W-:Y:S01]  /*c5d0*/  STG.E desc[UR6][R8.64], R30 ;  /* 0x0000001e08007986 */ /* 0x000fe2000c101906 */
[----:B-1----:R-:W-:-:S03]  /*c5e0*/  IMAD.WIDE R10, R21, 0x4, R10 ;  /* 0x00000004150a7825 */ /* 0x002fc600078e020a */
[----:B------:R-:W-:Y:S04]  /*c5f0*/  STG.E desc[UR6][R8.64+0x4], R0 ;  /* 0x0000040008007986 */ /* 0x000fe8000c101906 */
[----:B------:R-:W-:Y:S01]  /*c600*/  STG.E desc[UR6][R8.64+0x8], R32 ;  /* 0x0000082008007986 */ /* 0x000fe2000c101906 */
[----:B--2---:R-:W-:-:S03]  /*c610*/  IMAD.WIDE R12, R21, 0x4, R12 ;  /* 0x00000004150c7825 */ /* 0x004fc600078e020c */
[----:B------:R-:W-:Y:S04]  /*c620*/  STG.E desc[UR6][R10.64], R4 ;  /* 0x000000040a007986 */ /* 0x000fe8000c101906 */
[----:B------:R-:W-:Y:S04]  /*c630*/  STG.E desc[UR6][R10.64+0x4], R5 ;  /* 0x000004050a007986 */ /* 0x000fe8000c101906 */
[----:B------:R-:W-:Y:S04]  /*c640*/  STG.E desc[UR6][R10.64+0x8], R6 ;  /* 0x000008060a007986 */ /* 0x000fe8000c101906 */
[----:B------:R-:W-:Y:S04]  /*c650*/  STG.E desc[UR6][R12.64], R7 ;  /* 0x000000070c007986 */ /* 0x000fe8000c101906 */
[----:B------:R-:W-:Y:S04]  /*c660*/  STG.E desc[UR6][R12.64+0x4], R29 ;  /* 0x0000041d0c007986 */ /* 0x000fe8000c101906 */
[----:B------:R-:W-:Y:S01]  /*c670*/  STG.E desc[UR6][R12.64+0x8], R3 ;  /* 0x000008030c007986 */ /* 0x000fe2000c101906 */
[----:B------:R-:W-:Y:S05]  /*c680*/  EXIT ;  /* 0x000000000000794d */ /* 0x000fea0003800000 */
        .weak           $__internal_0_$__cuda_sm20_div_rn_f64_full
        .type           $__internal_0_$__cuda_sm20_div_rn_f64_full,@function
        .size           $__internal_0_$__cuda_sm20_div_rn_f64_full,($__internal_1_$__cuda_sm20_sqrt_rn_f32_slowpath - $__internal_0_$__cuda_sm20_div_rn_f64_full)
$__internal_0_$__cuda_sm20_div_rn_f64_full:
[C---:B------:R-:W-:Y:S01]  /*c690*/  FSETP.GEU.AND P0, PT, |R15|.reuse, 1.469367938527859385e-39, PT ;  /* 0x001000000f00780b */ /* 0x040fe20003f0e200 */
[----:B------:R-:W-:Y:S01]  /*c6a0*/  IMAD.MOV.U32 R13, RZ, RZ, R9 ;  /* 0x000000ffff0d7224 */ /* 0x000fe200078e0009 */
[C---:B------:R-:W-:Y:S01]  /*c6b0*/  LOP3.LUT R16, R15.reuse, 0x800fffff, RZ, 0xc0, !PT ;  /* 0x800fffff0f107812 */ /* 0x040fe200078ec0ff */
[----:B------:R-:W-:Y:S01]  /*c6c0*/  IMAD.MOV.U32 R10, RZ, RZ, 0x1 ;  /* 0x00000001ff0a7424 */ /* 0x000fe200078e00ff */
[----:B------:R-:W-:Y:S01]  /*c6d0*/  LOP3.LUT R33, R15, 0x7ff00000, RZ, 0xc0, !PT ;  /* 0x7ff000000f217812 */ /* 0x000fe200078ec0ff */
[----:B------:R-:W-:Y:S01]  /*c6e0*/  IMAD.MOV.U32 R12, RZ, RZ, R8 ;  /* 0x000000ffff0c7224 */ /* 0x000fe200078e0008 */
[----:B------:R-:W-:Y:S01]  /*c6f0*/  LOP3.LUT R17, R16, 0x3ff00000, RZ, 0xfc, !PT ;  /* 0x3ff0000010117812 */ /* 0x000fe200078efcff */
[----:B------:R-:W-:Y:S01]  /*c700*/  IMAD.MOV.U32 R16, RZ, RZ, R14 ;  /* 0x000000ffff107224 */ /* 0x000fe200078e000e */
[C---:B------:R-:W-:Y:S01]  /*c710*/  FSETP.GEU.AND P2, PT, |R13|.reuse, 1.469367938527859385e-39, PT ;  /* 0x001000000d00780b */ /* 0x040fe20003f4e200 */
[----:B------:R-:W-:Y:S01]  /*c720*/  BSSY.RECONVERGENT B1, `(.L_x_150) ;  /* 0x0000050000017945 */ /* 0x000fe20003800200 */
[----:B------:R-:W-:-:S03]  /*c730*/  LOP3.LUT R8, R13, 0x7ff00000, RZ, 0xc0, !PT ;  /* 0x7ff000000d087812 */ /* 0x000fc600078ec0ff */
[----:B------:R-:W-:Y:S01]  /*c740*/  @!P0 DMUL R16, R14, 8.98846567431157953865e+307 ;  /* 0x7fe000000e108828 */ /* 0x000fe20000000000 */
[----:B------:R-:W-:Y:S01]  /*c750*/  ISETP.GE.U32.AND P1, PT, R8, R33, PT ;  /* 0x000000210800720c */ /* 0x000fe20003f26070 */
[----:B------:R-:W-:-:S04]  /*c760*/  IMAD.MOV.U32 R28, RZ, RZ, R8 ;  /* 0x000000ffff1c7224 */ /* 0x000fc800078e0008 */
[----:B------:R-:W0:Y:S02]  /*c770*/  MUFU.RCP64H R11, R17 ;  /* 0x00000011000b7308 */ /* 0x000e240000001800 */
[----:B------:R-:W-:Y:S02]  /*c780*/  @!P2 LOP3.LUT R9, R15, 0x7ff00000, RZ, 0xc0, !PT ;  /* 0x7ff000000f09a812 */ /* 0x000fe400078ec0ff */
[----:B------:R-:W-:Y:S02]  /*c790*/  @!P0 LOP3.LUT R33, R17, 0x7ff00000, RZ, 0xc0, !PT ;  /* 0x7ff0000011218812 */ /* 0x000fe400078ec0ff */
[----:B------:R-:W-:Y:S01]  /*c7a0*/  @!P2 ISETP.GE.U32.AND P3, PT, R8, R9, PT ;  /* 0x000000090800a20c */ /* 0x000fe20003f66070 */
[----:B------:R-:W-:-:S05]  /*c7b0*/  IMAD.MOV.U32 R9, RZ, RZ, 0x1ca00000 ;  /* 0x1ca00000ff097424 */ /* 0x000fca00078e00ff */
[----:B------:R-:W-:-:S04]  /*c7c0*/  @!P2 SEL R23, R9, 0x63400000, !P3 ;  /* 0x634000000917a807 */ /* 0x000fc80005800000 */
[----:B------:R-:W-:Y:S01]  /*c7d0*/  @!P2 LOP3.LUT R26, R23, 0x80000000, R13, 0xf8, !PT ;  /* 0x80000000171aa812 */ /* 0x000fe200078ef80d */
[----:B0-----:R-:W-:-:S03]  /*c7e0*/  DFMA R24, R10, -R16, 1 ;  /* 0x3ff000000a18742b */ /* 0x001fc60000000810 */
[----:B------:R-:W-:Y:S01]  /*c7f0*/  @!P2 LOP3.LUT R27, R26, 0x100000, RZ, 0xfc, !PT ;  /* 0x001000001a1ba812 */ /* 0x000fe200078efcff */
[----:B------:R-:W-:-:S04]  /*c800*/  @!P2 IMAD.MOV.U32 R26, RZ, RZ, RZ ;  /* 0x000000ffff1aa224 */ /* 0x000fc800078e00ff */
[----:B------:R-:W-:-:S08]  /*c810*/  DFMA R24, R24, R24, R24 ;  /* 0x000000181818722b */ /* 0x000fd00000000018 */
[----:B------:R-:W-:Y:S01]  /*c820*/  DFMA R24, R10, R24, R10 ;  /* 0x000000180a18722b */ /* 0x000fe2000000000a */
[----:B------:R-:W-:Y:S01]  /*c830*/  SEL R11, R9, 0x63400000, !P1 ;  /* 0x63400000090b7807 */ /* 0x000fe20004800000 */
[----:B------:R-:W-:-:S03]  /*c840*/  IMAD.MOV.U32 R10, RZ, RZ, R12 ;  /* 0x000000ffff0a7224 */ /* 0x000fc600078e000c */
[----:B------:R-:W-:-:S03]  /*c850*/  LOP3.LUT R11, R11, 0x800fffff, R13, 0xf8, !PT ;  /* 0x800fffff0b0b7812 */ /* 0x000fc600078ef80d */
[----:B------:R-:W-:-:S03]  /*c860*/  DFMA R22, R24, -R16, 1 ;  /* 0x3ff000001816742b */ /* 0x000fc60000000810 */
[----:B------:R-:W-:-:S05]  /*c870*/  @!P2 DFMA R10, R10, 2, -R26 ;  /* 0x400000000a0aa82b */ /* 0x000fca000000081a */
[----:B------:R-:W-:-:S05]  /*c880*/  DFMA R22, R24, R22, R24 ;  /* 0x000000161816722b */ /* 0x000fca0000000018 */
[----:B------:R-:W-:-:S03]  /*c890*/  @!P2 LOP3.LUT R28, R11, 0x7ff00000, RZ, 0xc0, !PT ;  /* 0x7ff000000b1ca812 */ /* 0x000fc600078ec0ff */
[----:B------:R-:W-:Y:S02]  /*c8a0*/  DMUL R24, R22, R10 ;  /* 0x0000000a16187228 */ /* 0x000fe40000000000 */
[----:B------:R-:W-:-:S05]  /*c8b0*/  VIADD R34, R28, 0xffffffff ;  /* 0xffffffff1c227836 */ /* 0x000fca0000000000 */
[----:B------:R-:W-:Y:S01]  /*c8c0*/  ISETP.GT.U32.AND P0, PT, R34, 0x7feffffe, PT ;  /* 0x7feffffe2200780c */ /* 0x000fe20003f04070 */
[----:B------:R-:W-:Y:S01]  /*c8d0*/  VIADD R34, R33, 0xffffffff ;  /* 0xffffffff21227836 */ /* 0x000fe20000000000 */
[----:B------:R-:W-:-:S04]  /*c8e0*/  DFMA R26, R24, -R16, R10 ;  /* 0x80000010181a722b */ /* 0x000fc8000000000a */
[----:B------:R-:W-:-:S04]  /*c8f0*/  ISETP.GT.U32.OR P0, PT, R34, 0x7feffffe, P0 ;  /* 0x7feffffe2200780c */ /* 0x000fc80000704470 */
[----:B------:R-:W-:-:S09]  /*c900*/  DFMA R26, R22, R26, R24 ;  /* 0x0000001a161a722b */ /* 0x000fd20000000018 */
[----:B------:R-:W-:Y:S05]  /*c910*/  @P0 BRA `(.L_x_151) ;  /* 0x00000000006c0947 */ /* 0x000fea0003800000 */
[----:B------:R-:W-:-:S04]  /*c920*/  LOP3.LUT R13, R15, 0x7ff00000, RZ, 0xc0, !PT ;  /* 0x7ff000000f0d7812 */ /* 0x000fc800078ec0ff */
[CC--:B------:R-:W-:Y:S02]  /*c930*/  VIADDMNMX R12, R8.reuse, -R13.reuse, 0xb9600000, !PT ;  /* 0xb9600000080c7446 */ /* 0x0c0fe4000780090d */
[----:B------:R-:W-:Y:S02]  /*c940*/  ISETP.GE.U32.AND P0, PT, R8, R13, PT ;  /* 0x0000000d0800720c */ /* 0x000fe40003f06070 */
[----:B------:R-:W-:Y:S02]  /*c950*/  VIMNMX R12, PT, PT, R12, 0x46a00000, PT ;  /* 0x46a000000c0c7848 */ /* 0x000fe40003fe0100 */
[----:B------:R-:W-:-:S05]  /*c960*/  SEL R9, R9, 0x63400000, !P0 ;  /* 0x6340000009097807 */ /* 0x000fca0004000000 */
[----:B------:R-:W-:Y:S02]  /*c970*/  IMAD.IADD R22, R12, 0x1, -R9 ;  /* 0x000000010c167824 */ /* 0x000fe400078e0a09 */
[----:B------:R-:W-:Y:S02]  /*c980*/  IMAD.MOV.U32 R12, RZ, RZ, RZ ;  /* 0x000000ffff0c7224 */ /* 0x000fe400078e00ff */
[----:B------:R-:W-:-:S06]  /*c990*/  VIADD R13, R22, 0x7fe00000 ;  /* 0x7fe00000160d7836 */ /* 0x000fcc0000000000 */
[----:B------:R-:W-:-:S10]  /*c9a0*/  DMUL R8, R26, R12 ;  /* 0x0000000c1a087228 */ /* 0x000fd40000000000 */
[----:B------:R-:W-:-:S13]  /*c9b0*/  FSETP.GTU.AND P0, PT, |R9|, 1.469367938527859385e-39, PT ;  /* 0x001000000900780b */ /* 0x000fda0003f0c200 */
[----:B------:R-:W-:Y:S05]  /*c9c0*/  @P0 BRA `(.L_x_152) ;  /* 0x0000000000940947 */ /* 0x000fea0003800000 */
[----:B------:R-:W-:Y:S01]  /*c9d0*/  DFMA R10, R26, -R16, R10 ;  /* 0x800000101a0a722b */ /* 0x000fe2000000000a */
[----:B------:R-:W-:-:S09]  /*c9e0*/  IMAD.MOV.U32 R12, RZ, RZ, RZ ;  /* 0x000000ffff0c7224 */ /* 0x000fd200078e00ff */
[C---:B------:R-:W-:Y:S02]  /*c9f0*/  FSETP.NEU.AND P0, PT, R11.reuse, RZ, PT ;  /* 0x000000ff0b00720b */ /* 0x040fe40003f0d000 */
[----:B------:R-:W-:-:S04]  /*ca00*/  LOP3.LUT R15, R11, 0x80000000, R15, 0x48, !PT ;  /* 0x800000000b0f7812 */ /* 0x000fc800078e480f */
[----:B------:R-:W-:-:S07]  /*ca10*/  LOP3.LUT R13, R15, R13, RZ, 0xfc, !PT ;  /* 0x0000000d0f0d7212 */ /* 0x000fce00078efcff */
[----:B------:R-:W-:Y:S05]  /*ca20*/  @!P0 BRA `(.L_x_152) ;  /* 0x00000000007c8947 */ /* 0x000fea0003800000 */
[----:B------:R-:W-:Y:S01]  /*ca30*/  IMAD.MOV R11, RZ, RZ, -R22 ;  /* 0x000000ffff0b7224 */ /* 0x000fe200078e0a16 */
[----:B------:R-:W-:Y:S01]  /*ca40*/  DMUL.RP R12, R26, R12 ;  /* 0x0000000c1a0c7228 */ /* 0x000fe20000008000 */
[----:B------:R-:W-:-:S06]  /*ca50*/  IMAD.MOV.U32 R10, RZ, RZ, RZ ;  /* 0x000000ffff0a7224 */ /* 0x000fcc00078e00ff */
[----:B------:R-:W-:-:S03]  /*ca60*/  DFMA R10, R8, -R10, R26 ;  /* 0x8000000a080a722b */ /* 0x000fc6000000001a */
[----:B------:R-:W-:-:S03]  /*ca70*/  LOP3.LUT R15, R13, R15, RZ, 0x3c, !PT ;  /* 0x0000000f0d0f7212 */ /* 0x000fc600078e3cff */
[----:B------:R-:W-:-:S04]  /*ca80*/  IADD3 R10, PT, PT, -R22, -0x43300000, RZ ;  /* 0xbcd00000160a7810 */ /* 0x000fc80007ffe1ff */
[----:B------:R-:W-:-:S04]  /*ca90*/  FSETP.NEU.AND P0, PT, |R11|, R10, PT ;  /* 0x0000000a0b00720b */ /* 0x000fc80003f0d200 */
[----:B------:R-:W-:Y:S02]  /*caa0*/  FSEL R8, R12, R8, !P0 ;  /* 0x000000080c087208 */ /* 0x000fe40004000000 */
[----:B------:R-:W-:Y:S01]  /*cab0*/  FSEL R9, R15, R9, !P0 ;  /* 0x000000090f097208 */ /* 0x000fe20004000000 */
[----:B------:R-:W-:Y:S06]  /*cac0*/  BRA `(.L_x_152) ;  /* 0x0000000000547947 */ /* 0x000fec0003800000 */
.L_x_151:
[----:B------:R-:W-:-:S14]  /*cad0*/  DSETP.NAN.AND P0, PT, R12, R12, PT ;  /* 0x0000000c0c00722a */ /* 0x000fdc0003f08000 */
[----:B------:R-:W-:Y:S05]  /*cae0*/  @P0 BRA `(.L_x_153) ;  /* 0x0000000000440947 */ /* 0x000fea0003800000 */
[----:B------:R-:W-:-:S14]  /*caf0*/  DSETP.NAN.AND P0, PT, R14, R14, PT ;  /* 0x0000000e0e00722a */ /* 0x000fdc0003f08000 */
[----:B------:R-:W-:Y:S05]  /*cb00*/  @P0 BRA `(.L_x_154) ;  /* 0x0000000000300947 */ /* 0x000fea0003800000 */
[----:B------:R-:W-:Y:S01]  /*cb10*/  ISETP.NE.AND P0, PT, R28, R33, PT ;  /* 0x000000211c00720c */ /* 0x000fe20003f05270 */
[----:B------:R-:W-:Y:S02]  /*cb20*/  IMAD.MOV.U32 R8, RZ, RZ, 0x0 ;  /* 0x00000000ff087424 */ /* 0x000fe400078e00ff */
[----:B------:R-:W-:-:S10]  /*cb30*/  IMAD.MOV.U32 R9, RZ, RZ, -0x80000 ;  /* 0xfff80000ff097424 */ /* 0x000fd400078e00ff */
[----:B------:R-:W-:Y:S05]  /*cb40*/  @!P0 BRA `(.L_x_152) ;  /* 0x0000000000348947 */ /* 0x000fea0003800000 */
[----:B------:R-:W-:Y:S02]  /*cb50*/  ISETP.NE.AND P0, PT, R28, 0x7ff00000, PT ;  /* 0x7ff000001c00780c */ /* 0x000fe40003f05270 */
[----:B------:R-:W-:Y:S02]  /*cb60*/  LOP3.LUT R9, R13, 0x80000000, R15, 0x48, !PT ;  /* 0x800000000d097812 */ /* 0x000fe400078e480f */
[----:B------:R-:W-:-:S13]  /*cb70*/  ISETP.EQ.OR P0, PT, R33, RZ, !P0 ;  /* 0x000000ff2100720c */ /* 0x000fda0004702670 */
[----:B------:R-:W-:Y:S01]  /*cb80*/  @P0 LOP3.LUT R10, R9, 0x7ff00000, RZ, 0xfc, !PT ;  /* 0x7ff00000090a0812 */ /* 0x000fe200078efcff */
[----:B------:R-:W-:Y:S01]  /*cb90*/  @!P0 IMAD.MOV.U32 R8, RZ, RZ, RZ ;  /* 0x000000ffff088224 */ /* 0x000fe200078e00ff */
[----:B------:R-:W-:-:S03]  /*cba0*/  @P0 MOV R8, RZ ;  /* 0x000000ff00080202 */ /* 0x000fc60000000f00 */
[----:B------:R-:W-:Y:S01]  /*cbb0*/  @P0 IMAD.MOV.U32 R9, RZ, RZ, R10 ;  /* 0x000000ffff090224 */ /* 0x000fe200078e000a */
[----:B------:R-:W-:Y:S06]  /*cbc0*/  BRA `(.L_x_152) ;  /* 0x0000000000147947 */ /* 0x000fec0003800000 */
.L_x_154:
[----:B------:R-:W-:Y:S01]  /*cbd0*/  LOP3.LUT R9, R15, 0x80000, RZ, 0xfc, !PT ;  /* 0x000800000f097812 */ /* 0x000fe200078efcff */
[----:B------:R-:W-:Y:S01]  /*cbe0*/  IMAD.MOV.U32 R8, RZ, RZ, R14 ;  /* 0x000000ffff087224 */ /* 0x000fe200078e000e */
[----:B------:R-:W-:Y:S06]  /*cbf0*/  BRA `(.L_x_152) ;  /* 0x0000000000087947 */ /* 0x000fec0003800000 */
.L_x_153:
[----:B------:R-:W-:Y:S01]  /*cc00*/  LOP3.LUT R9, R13, 0x80000, RZ, 0xfc, !PT ;  /* 0x000800000d097812 */ /* 0x000fe200078efcff */
[----:B------:R-:W-:-:S07]  /*cc10*/  IMAD.MOV.U32 R8, RZ, RZ, R12 ;  /* 0x000000ffff087224 */ /* 0x000fce00078e000c */
.L_x_152:
[----:B------:R-:W-:Y:S05]  /*cc20*/  BSYNC.RECONVERGENT B1 ;  /* 0x0000000000017941 */ /* 0x000fea0003800200 */
.L_x_150:
[----:B------:R-:W-:Y:S02]  /*cc30*/  IMAD.MOV.U32 R10, RZ, RZ, R8 ;  /* 0x000000ffff0a7224 */ /* 0x000fe400078e0008 */
[----:B------:R-:W-:Y:S02]  /*cc40*/  IMAD.MOV.U32 R11, RZ, RZ, R9 ;  /* 0x000000ffff0b7224 */ /* 0x000fe400078e0009 */
[----:B------:R-:W-:Y:S02]  /*cc50*/  IMAD.MOV.U32 R8, RZ, RZ, R2 ;  /* 0x000000ffff087224 */ /* 0x000fe400078e0002 */
[----:B------:R-:W-:-:S04]  /*cc60*/  IMAD.MOV.U32 R9, RZ, RZ, 0x0 ;  /* 0x00000000ff097424 */ /* 0x000fc800078e00ff */
[----:B------:R-:W-:Y:S05]  /*cc70*/  RET.REL.NODEC R8 `(_Z26sacred_geometry_generationPfS_S_iiff) ;  /* 0xffffff3008e07950 */ /* 0x000fea0003c3ffff */
        .weak           $__internal_1_$__cuda_sm20_sqrt_rn_f32_slowpath
        .type           $__internal_1_$__cuda_sm20_sqrt_rn_f32_slowpath,@function
        .size           $__internal_1_$__cuda_sm20_sqrt_rn_f32_slowpath,($__internal_2_$__cuda_sm3x_div_rn_noftz_f32_slowpath - $__internal_1_$__cuda_sm20_sqrt_rn_f32_slowpath)
$__internal_1_$__cuda_sm20_sqrt_rn_f32_slowpath:
[----:B------:R-:W-:-:S13]  /*cc80*/  LOP3.LUT P0, RZ, R6, 0x7fffffff, RZ, 0xc0, !PT ;  /* 0x7fffffff06ff7812 */ /* 0x000fda000780c0ff */
[----:B------:R-:W-:Y:S01]  /*cc90*/  @!P0 IMAD.MOV.U32 R7, RZ, RZ, R6 ;  /* 0x000000ffff078224 */ /* 0x000fe200078e0006 */
[----:B------:R-:W-:Y:S06]  /*cca0*/  @!P0 BRA `(.L_x_155) ;  /* 0x0000000000408947 */ /* 0x000fec0003800000 */
[----:B------:R-:W-:-:S13]  /*ccb0*/  FSETP.GEU.FTZ.AND P0, PT, R6, RZ, PT ;  /* 0x000000ff0600720b */ /* 0x000fda0003f1e000 */
[----:B------:R-:W-:Y:S01]  /*ccc0*/  @!P0 IMAD.MOV.U32 R7, RZ, RZ, 0x7fffffff ;  /* 0x7fffffffff078424 */ /* 0x000fe200078e00ff */
[----:B------:R-:W-:Y:S06]  /*ccd0*/  @!P0 BRA `(.L_x_155) ;  /* 0x0000000000348947 */ /* 0x000fec0003800000 */
[----:B------:R-:W-:-:S13]  /*cce0*/  FSETP.GTU.FTZ.AND P0, PT, |R6|, +INF , PT ;  /* 0x7f8000000600780b */ /* 0x000fda0003f1c200 */
[----:B------:R-:W-:Y:S01]  /*ccf0*/  @P0 FADD.FTZ R7, R6, 1 ;  /* 0x3f80000006070421 */ /* 0x000fe20000010000 */
[----:B------:R-:W-:Y:S06]  /*cd00*/  @P0 BRA `(.L_x_155) ;  /* 0x0000000000280947 */ /* 0x000fec0003800000 */
[----:B------:R-:W-:-:S13]  /*cd10*/  FSETP.NEU.FTZ.AND P0, PT, |R6|, +INF , PT ;  /* 0x7f8000000600780b */ /* 0x000fda0003f1d200 */
[----:B------:R-:W-:-:S04]  /*cd20*/  @P0 FFMA R9, R6, 1.84467440737095516160e+19, RZ ;  /* 0x5f80000006090823 */ /* 0x000fc800000000ff */
[----:B------:R-:W0:Y:S02]  /*cd30*/  @P0 MUFU.RSQ R14, R9 ;  /* 0x00000009000e0308 */ /* 0x000e240000001400 */
[----:B0-----:R-:W-:Y:S01]  /*cd40*/  @P0 FMUL.FTZ R16, R9, R14 ;  /* 0x0000000e09100220 */ /* 0x001fe20000410000 */
[----:B------:R-:W-:-:S03]  /*cd50*/  @P0 FMUL.FTZ R14, R14, 0.5 ;  /* 0x3f0000000e0e0820 */ /* 0x000fc60000410000 */
[----:B------:R-:W-:-:S04]  /*cd60*/  @P0 FADD.FTZ R7, -R16, -RZ ;  /* 0x800000ff10070221 */ /* 0x000fc80000010100 */
[----:B------:R-:W-:Y:S01]  /*cd70*/  @P0 FFMA R15, R16, R7, R9 ;  /* 0x00000007100f0223 */ /* 0x000fe20000000009 */
[----:B------:R-:W-:-:S03]  /*cd80*/  @!P0 IMAD.MOV.U32 R7, RZ, RZ, R6 ;  /* 0x000000ffff078224 */ /* 0x000fc600078e0006 */
[----:B------:R-:W-:-:S04]  /*cd90*/  @P0 FFMA R14, R15, R14, R16 ;  /* 0x0000000e0f0e0223 */ /* 0x000fc80000000010 */
[----:B------:R-:W-:-:S07]  /*cda0*/  @P0 FMUL.FTZ R7, R14, 2.3283064365386962891e-10 ;  /* 0x2f8000000e070820 */ /* 0x000fce0000410000 */
.L_x_155:
[----:B------:R-:W-:Y:S02]  /*cdb0*/  IMAD.MOV.U32 R15, RZ, RZ, R7 ;  /* 0x000000ffff0f7224 */ /* 0x000fe400078e0007 */
[----:B------:R-:W-:Y:S02]  /*cdc0*/  IMAD.MOV.U32 R6, RZ, RZ, R17 ;  /* 0x000000ffff067224 */ /* 0x000fe400078e0011 */
[----:B------:R-:W-:-:S04]  /*cdd0*/  IMAD.MOV.U32 R7, RZ, RZ, 0x0 ;  /* 0x00000000ff077424 */ /* 0x000fc800078e00ff */
[----:B------:R-:W-:Y:S05]  /*cde0*/  RET.REL.NODEC R6 `(_Z26sacred_geometry_generationPfS_S_iiff) ;  /* 0xffffff3006847950 */ /* 0x000fea0003c3ffff */
        .weak           $__internal_2_$__cuda_sm3x_div_rn_noftz_f32_slowpath
        .type           $__internal_2_$__cuda_sm3x_div_rn_noftz_f32_slowpath,@function
        .size           $__internal_2_$__cuda_sm3x_div_rn_noftz_f32_slowpath,(.L_x_309 - $__internal_2_$__cuda_sm3x_div_rn_noftz_f32_slowpath)
$__internal_2_$__cuda_sm3x_div_rn_noftz_f32_slowpath:
[--C-:B------:R-:W-:Y:S01]  /*cdf0*/  SHF.R.U32.HI R11, RZ, 0x17, R15.reuse ;  /* 0x00000017ff0b7819 */ /* 0x100fe2000001160f */
[----:B------:R-:W-:Y:S01]  /*ce00*/  BSSY.RECONVERGENT B1, `(.L_x_156) ;  /* 0x0000063000017945 */ /* 0x000fe20003800200 */
[----:B------:R-:W-:Y:S01]  /*ce10*/  SHF.R.U32.HI R14, RZ, 0x17, R8 ;  /* 0x00000017ff0e7819 */ /* 0x000fe20000011608 */
[----:B------:R-:W-:Y:S01]  /*ce20*/  IMAD.MOV.U32 R17, RZ, RZ, R15 ;  /* 0x000000ffff117224 */ /* 0x000fe200078e000f */
[----:B------:R-:W-:Y:S02]  /*ce30*/  LOP3.LUT R11, R11, 0xff, RZ, 0xc0, !PT ;  /* 0x000000ff0b0b7812 */ /* 0x000fe400078ec0ff */
[----:B------:R-:W-:-:S03]  /*ce40*/  LOP3.LUT R14, R14, 0xff, RZ, 0xc0, !PT ;  /* 0x000000ff0e0e7812 */ /* 0x000fc600078ec0ff */
[----:B------:R-:W-:Y:S02]  /*ce50*/  VIADD R16, R11, 0xffffffff ;  /* 0xffffffff0b107836 */ /* 0x000fe40000000000 */
[----:B------:R-:W-:-:S03]  /*ce60*/  VIADD R13, R14, 0xffffffff ;  /* 0xffffffff0e0d7836 */ /* 0x000fc60000000000 */
[----:B------:R-:W-:-:S04]  /*ce70*/  ISETP.GT.U32.AND P0, PT, R16, 0xfd, PT ;  /* 0x000000fd1000780c */ /* 0x000fc80003f04070 */
[----:B------:R-:W-:-:S13]  /*ce80*/  ISETP.GT.U32.OR P0, PT, R13, 0xfd, P0 ;  /* 0x000000fd0d00780c */ /* 0x000fda0000704470 */
[----:B------:R-:W-:Y:S01]  /*ce90*/  @!P0 IMAD.MOV.U32 R9, RZ, RZ, RZ ;  /* 0x000000ffff098224 */ /* 0x000fe200078e00ff */
[----:B------:R-:W-:Y:S06]  /*cea0*/  @!P0 BRA `(.L_x_157) ;  /* 0x00000000005c8947 */ /* 0x000fec0003800000 */
[----:B------:R-:W-:Y:S02]  /*ceb0*/  FSETP.GTU.FTZ.AND P0, PT, |R8|, +INF , PT ;  /* 0x7f8000000800780b */ /* 0x000fe40003f1c200 */
[----:B------:R-:W-:-:S04]  /*cec0*/  FSETP.GTU.FTZ.AND P1, PT, |R15|, +INF , PT ;  /* 0x7f8000000f00780b */ /* 0x000fc80003f3c200 */
[----:B------:R-:W-:-:S13]  /*ced0*/  PLOP3.LUT P0, PT, P0, P1, PT, 0xf8, 0x8f ;  /* 0x00000000008f781c */ /* 0x000fda0000703f70 */
[----:B------:R-:W-:Y:S05]  /*cee0*/  @P0 BRA `(.L_x_158) ;  /* 0x00000004004c0947 */ /* 0x000fea0003800000 */
[----:B------:R-:W-:-:S13]  /*cef0*/  LOP3.LUT P0, RZ, R17, 0x7fffffff, R8, 0xc8, !PT ;  /* 0x7fffffff11ff7812 */ /* 0x000fda000780c808 */
[----:B------:R-:W-:Y:S05]  /*cf00*/  @!P0 BRA `(.L_x_159) ;  /* 0x00000004003c8947 */ /* 0x000fea0003800000 */
[C---:B------:R-:W-:Y:S02]  /*cf10*/  FSETP.NEU.FTZ.AND P1, PT, |R8|.reuse, +INF , PT ;  /* 0x7f8000000800780b */ /* 0x040fe40003f3d200 */
[----:B------:R-:W-:Y:S02]  /*cf20*/  FSETP.NEU.FTZ.AND P2, PT, |R15|, +INF , PT ;  /* 0x7f8000000f00780b */ /* 0x000fe40003f5d200 */
[----:B------:R-:W-:-:S11]  /*cf30*/  FSETP.NEU.FTZ.AND P0, PT, |R8|, +INF , PT ;  /* 0x7f8000000800780b */ /* 0x000fd60003f1d200 */
[----:B------:R-:W-:Y:S05]  /*cf40*/  @!P2 BRA !P1, `(.L_x_159) ;  /* 0x00000004002ca947 */ /* 0x000fea0004800000 */
[----:B------:R-:W-:-:S04]  /*cf50*/  LOP3.LUT P1, RZ, R8, 0x7fffffff, RZ, 0xc0, !PT ;  /* 0x7fffffff08ff7812 */ /* 0x000fc8000782c0ff */
[----:B------:R-:W-:-:S13]  /*cf60*/  PLOP3.LUT P1, PT, P2, P1, PT, 0x2f, 0xf2 ;  /* 0x0000000000f2781c */ /* 0x000fda0001722577 */
[----:B------:R-:W-:Y:S05]  /*cf70*/  @P1 BRA `(.L_x_160) ;  /* 0x0000000400181947 */ /* 0x000fea0003800000 */
[----:B------:R-:W-:-:S04]  /*cf80*/  LOP3.LUT P1, RZ, R17, 0x7fffffff, RZ, 0xc0, !PT ;  /* 0x7fffffff11ff7812 */ /* 0x000fc8000782c0ff */
[----:B------:R-:W-:-:S13]  /*cf90*/  PLOP3.LUT P0, PT, P0, P1, PT, 0x2f, 0xf2 ;  /* 0x0000000000f2781c */ /* 0x000fda0000702577 */
[----:B------:R-:W-:Y:S05]  /*cfa0*/  @P0 BRA `(.L_x_161) ;  /* 0x0000000400000947 */ /* 0x000fea0003800000 */
[----:B------:R-:W-:Y:S02]  /*cfb0*/  ISETP.GE.AND P0, PT, R13, RZ, PT ;  /* 0x000000ff0d00720c */ /* 0x000fe40003f06270 */
[----:B------:R-:W-:-:S11]  /*cfc0*/  ISETP.GE.AND P1, PT, R16, RZ, PT ;  /* 0x000000ff1000720c */ /* 0x000fd60003f26270 */
[----:B------:R-:W-:Y:S02]  /*cfd0*/  @P0 IMAD.MOV.U32 R9, RZ, RZ, RZ ;  /* 0x000000ffff090224 */ /* 0x000fe400078e00ff */
[----:B------:R-:W-:Y:S01]  /*cfe0*/  @!P0 FFMA R8, R8, 1.84467440737095516160e+19, RZ ;  /* 0x5f80000008088823 */ /* 0x000fe200000000ff */
[----:B------:R-:W-:Y:S02]  /*cff0*/  @!P0 IMAD.MOV.U32 R9, RZ, RZ, -0x40 ;  /* 0xffffffc0ff098424 */ /* 0x000fe400078e00ff */
[----:B------:R-:W-:Y:S02]  /*d000*/  @!P1 FFMA R17, R15, 1.84467440737095516160e+19, RZ ;  /* 0x5f8000000f119823 */ /* 0x000fe400000000ff */
[----:B------:R-:W-:-:S07]  /*d010*/  @!P1 VIADD R9, R9, 0x40 ;  /* 0x0000004009099836 */ /* 0x000fce0000000000 */
.L_x_157:
[----:B------:R-:W-:Y:S01]  /*d020*/  LEA R16, R11, 0xc0800000, 0x17 ;  /* 0xc08000000b107811 */ /* 0x000fe200078eb8ff */
[----:B------:R-:W-:Y:S01]  /*d030*/  VIADD R14, R14, 0xffffff81 ;  /* 0xffffff810e0e7836 */ /* 0x000fe20000000000 */
[----:B------:R-:W-:Y:S03]  /*d040*/  BSSY.RECONVERGENT B2, `(.L_x_162) ;  /* 0x0000035000027945 */ /* 0x000fe60003800200 */
[----:B------:R-:W-:Y:S02]  /*d050*/  IMAD.IADD R22, R17, 0x1, -R16 ;  /* 0x0000000111167824 */ /* 0x000fe400078e0a10 */
[----:B------:R-:W-:Y:S02]  /*d060*/  IMAD R8, R14, -0x800000, R8 ;  /* 0xff8000000e087824 */ /* 0x000fe400078e0208 */
[----:B------:R0:W1:Y:S01]  /*d070*/  MUFU.RCP R16, R22 ;  /* 0x0000001600107308 */ /* 0x0000620000001000 */
[----:B------:R-:W-:Y:S01]  /*d080*/  FADD.FTZ R17, -R22, -RZ ;  /* 0x800000ff16117221 */ /* 0x000fe20000010100 */
[----:B0-----:R-:W-:-:S05]  /*d090*/  IADD3 R22, PT, PT, R14, 0x7f, -R11 ;  /* 0x0000007f0e167810 */ /* 0x001fca0007ffe80b */
[----:B------:R-:W-:Y:S02]  /*d0a0*/  IMAD.IADD R11, R22, 0x1, R9 ;  /* 0x00000001160b7824 */ /* 0x000fe400078e0209 */
[----:B-1----:R-:W-:-:S04]  /*d0b0*/  FFMA R13, R16, R17, 1 ;  /* 0x3f800000100d7423 */ /* 0x002fc80000000011 */
[----:B------:R-:W-:-:S04]  /*d0c0*/  FFMA R13, R16, R13, R16 ;  /* 0x0000000d100d7223 */ /* 0x000fc80000000010 */
[----:B------:R-:W-:-:S04]  /*d0d0*/  FFMA R16, R8, R13, RZ ;  /* 0x0000000d08107223 */ /* 0x000fc800000000ff */
[----:B------:R-:W-:-:S04]  /*d0e0*/  FFMA R23, R17, R16, R8 ;  /* 0x0000001011177223 */ /* 0x000fc80000000008 */
[----:B------:R-:W-:-:S04]  /*d0f0*/  FFMA R16, R13, R23, R16 ;  /* 0x000000170d107223 */ /* 0x000fc80000000010 */
[----:B------:R-:W-:-:S04]  /*d100*/  FFMA R17, R17, R16, R8 ;  /* 0x0000001011117223 */ /* 0x000fc80000000008 */
[----:B------:R-:W-:-:S05]  /*d110*/  FFMA R8, R13, R17, R16 ;  /* 0x000000110d087223 */ /* 0x000fca0000000010 */
[----:B------:R-:W-:-:S04]  /*d120*/  SHF.R.U32.HI R14, RZ, 0x17, R8 ;  /* 0x00000017ff0e7819 */ /* 0x000fc80000011608 */
[----:B------:R-:W-:-:S05]  /*d130*/  LOP3.LUT R14, R14, 0xff, RZ, 0xc0, !PT ;  /* 0x000000ff0e0e7812 */ /* 0x000fca00078ec0ff */
[----:B------:R-:W-:-:S04]  /*d140*/  IMAD.IADD R9, R14, 0x1, R11 ;  /* 0x000000010e097824 */ /* 0x000fc800078e020b */
[----:B------:R-:W-:-:S05]  /*d150*/  VIADD R14, R9, 0xffffffff ;  /* 0xffffffff090e7836 */ /* 0x000fca0000000000 */
[----:B------:R-:W-:-:S13]  /*d160*/  ISETP.GE.U32.AND P0, PT, R14, 0xfe, PT ;  /* 0x000000fe0e00780c */ /* 0x000fda0003f06070 */
[----:B------:R-:W-:Y:S05]  /*d170*/  @!P0 BRA `(.L_x_163) ;  /* 0x0000000000808947 */ /* 0x000fea0003800000 */
[----:B------:R-:W-:-:S13]  /*d180*/  ISETP.GT.AND P0, PT, R9, 0xfe, PT ;  /* 0x000000fe0900780c */ /* 0x000fda0003f04270 */
[----:B------:R-:W-:Y:S05]  /*d190*/  @P0 BRA `(.L_x_164) ;  /* 0x00000000006c0947 */ /* 0x000fea0003800000 */
[----:B------:R-:W-:-:S13]  /*d1a0*/  ISETP.GE.AND P0, PT, R9, 0x1, PT ;  /* 0x000000010900780c */ /* 0x000fda0003f06270 */
[----:B------:R-:W-:Y:S05]  /*d1b0*/  @P0 BRA `(.L_x_165) ;  /* 0x0000000000740947 */ /* 0x000fea0003800000 */
[----:B------:R-:W-:Y:S02]  /*d1c0*/  ISETP.GE.AND P0, PT, R9, -0x18, PT ;  /* 0xffffffe80900780c */ /* 0x000fe40003f06270 */
[----:B------:R-:W-:-:S11]  /*d1d0*/  LOP3.LUT R8, R8, 0x80000000, RZ, 0xc0, !PT ;  /* 0x8000000008087812 */ /* 0x000fd600078ec0ff */
[----:B------:R-:W-:Y:S05]  /*d1e0*/  @!P0 BRA `(.L_x_165) ;  /* 0x0000000000688947 */ /* 0x000fea0003800000 */
[CCC-:B------:R-:W-:Y:S01]  /*d1f0*/  FFMA.RZ R14, R13.reuse, R17.reuse, R16.reuse ;  /* 0x000000110d0e7223 */ /* 0x1c0fe2000000c010 */
[CCC-:B------:R-:W-:Y:S01]  /*d200*/  FFMA.RP R11, R13.reuse, R17.reuse, R16.reuse ;  /* 0x000000110d0b7223 */ /* 0x1c0fe20000008010 */
[----:B------:R-:W-:Y:S01]  /*d210*/  FFMA.RM R16, R13, R17, R16 ;  /* 0x000000110d107223 */ /* 0x000fe20000004010 */
[C---:B------:R-:W-:Y:S01]  /*d220*/  VIADD R13, R9.reuse, 0x20 ;  /* 0x00000020090d7836 */ /* 0x040fe20000000000 */
[C---:B------:R-:W-:Y:S02]  /*d230*/  ISETP.NE.AND P2, PT, R9.reuse, RZ, PT ;  /* 0x000000ff0900720c */ /* 0x040fe40003f45270 */
[----:B------:R-:W-:Y:S02]  /*d240*/  LOP3.LUT R14, R14, 0x7fffff, RZ, 0xc0, !PT ;  /* 0x007fffff0e0e7812 */ /* 0x000fe400078ec0ff */
[----:B------:R-:W-:Y:S01]  /*d250*/  ISETP.NE.AND P1, PT, R9, RZ, PT ;  /* 0x000000ff0900720c */ /* 0x000fe20003f25270 */
[----:B------:R-:W-:Y:S01]  /*d260*/  IMAD.MOV R9, RZ, RZ, -R9 ;  /* 0x000000ffff097224 */ /* 0x000fe200078e0a09 */
[----:B------:R-:W-:-:S02]  /*d270*/  LOP3.LUT R14, R14, 0x800000, RZ, 0xfc, !PT ;  /* 0x008000000e0e7812 */ /* 0x000fc400078efcff */
[----:B------:R-:W-:Y:S02]  /*d280*/  FSETP.NEU.FTZ.AND P0, PT, R11, R16, PT ;  /* 0x000000100b00720b */ /* 0x000fe40003f1d000 */
[----:B------:R-:W-:Y:S02]  /*d290*/  SHF.L.U32 R13, R14, R13, RZ ;  /* 0x0000000d0e0d7219 */ /* 0x000fe400000006ff */
[----:B------:R-:W-:Y:S02]  /*d2a0*/  SEL R9, R9, RZ, P2 ;  /* 0x000000ff09097207 */ /* 0x000fe40001000000 */
[----:B------:R-:W-:Y:S02]  /*d2b0*/  ISETP.NE.AND P1, PT, R13, RZ, P1 ;  /* 0x000000ff0d00720c */ /* 0x000fe40000f25270 */
[----:B------:R-:W-:Y:S02]  /*d2c0*/  SHF.R.U32.HI R9, RZ, R9, R14 ;  /* 0x00000009ff097219 */ /* 0x000fe4000001160e */
[----:B------:R-:W-:-:S02]  /*d2d0*/  PLOP3.LUT P0, PT, P0, P1, PT, 0xf8, 0x8f ;  /* 0x00000000008f781c */ /* 0x000fc40000703f70 */
[----:B------:R-:W-:Y:S02]  /*d2e0*/  SHF.R.U32.HI R14, RZ, 0x1, R9 ;  /* 0x00000001ff0e7819 */ /* 0x000fe40000011609 */
[----:B------:R-:W-:-:S04]  /*d2f0*/  SEL R11, RZ, 0x1, !P0 ;  /* 0x00000001ff0b7807 */ /* 0x000fc80004000000 */
[----:B------:R-:W-:-:S04]  /*d300*/  LOP3.LUT R16, R11, 0x1, R14, 0xf8, !PT ;  /* 0x000000010b107812 */ /* 0x000fc800078ef80e */
[----:B------:R-:W-:-:S05]  /*d310*/  LOP3.LUT R9, R16, R9, RZ, 0xc0, !PT ;  /* 0x0000000910097212 */ /* 0x000fca00078ec0ff */
[----:B------:R-:W-:-:S05]  /*d320*/  IMAD.IADD R9, R14, 0x1, R9 ;  /* 0x000000010e097824 */ /* 0x000fca00078e0209 */
[----:B------:R-:W-:Y:S01]  /*d330*/  LOP3.LUT R8, R9, R8, RZ, 0xfc, !PT ;  /* 0x0000000809087212 */ /* 0x000fe200078efcff */
[----:B------:R-:W-:Y:S06]  /*d340*/  BRA `(.L_x_165) ;  /* 0x0000000000107947 */ /* 0x000fec0003800000 */
.L_x_164:
[----:B------:R-:W-:-:S04]  /*d350*/  LOP3.LUT R8, R8, 0x80000000, RZ, 0xc0, !PT ;  /* 0x8000000008087812 */ /* 0x000fc800078ec0ff */
[----:B------:R-:W-:Y:S01]  /*d360*/  LOP3.LUT R8, R8, 0x7f800000, RZ, 0xfc, !PT ;  /* 0x7f80000008087812 */ /* 0x000fe200078efcff */
[----:B------:R-:W-:Y:S06]  /*d370*/  BRA `(.L_x_165) ;  /* 0x0000000000047947 */ /* 0x000fec0003800000 */
.L_x_163:
[----:B------:R-:W-:-:S07]  /*d380*/  IMAD R8, R11, 0x800000, R8 ;  /* 0x008000000b087824 */ /* 0x000fce00078e0208 */
.L_x_165:
[----:B------:R-:W-:Y:S05]  /*d390*/  BSYNC.RECONVERGENT B2 ;  /* 0x0000000000027941 */ /* 0x000fea0003800200 */
.L_x_162:
[----:B------:R-:W-:Y:S05]  /*d3a0*/  BRA `(.L_x_166) ;  /* 0x0000000000207947 */ /* 0x000fea0003800000 */
.L_x_161:
[----:B------:R-:W-:-:S04]  /*d3b0*/  LOP3.LUT R8, R17, 0x80000000, R8, 0x48, !PT ;  /* 0x8000000011087812 */ /* 0x000fc800078e4808 */
[----:B------:R-:W-:Y:S01]  /*d3c0*/  LOP3.LUT R8, R8, 0x7f800000, RZ, 0xfc, !PT ;  /* 0x7f80000008087812 */ /* 0x000fe200078efcff */
[----:B------:R-:W-:Y:S06]  /*d3d0*/  BRA `(.L_x_166) ;  /* 0x0000000000147947 */ /* 0x000fec0003800000 */
.L_x_160:
[----:B------:R-:W-:Y:S01]  /*d3e0*/  LOP3.LUT R8, R17, 0x80000000, R8, 0x48, !PT ;  /* 0x8000000011087812 */ /* 0x000fe200078e4808 */
[----:B------:R-:W-:Y:S06]  /*d3f0*/  BRA `(.L_x_166) ;  /* 0x00000000000c7947 */ /* 0x000fec0003800000 */
.L_x_159:
[----:B------:R-:W0:Y:S01]  /*d400*/  MUFU.RSQ R8, -QNAN ;  /* 0xffc0000000087908 */ /* 0x000e220000001400 */
[----:B------:R-:W-:Y:S05]  /*d410*/  BRA `(.L_x_166) ;  /* 0x0000000000047947 */ /* 0x000fea0003800000 */
.L_x_158:
[----:B------:R-:W-:-:S07]  /*d420*/  FADD.FTZ R8, R8, R15 ;  /* 0x0000000f08087221 */ /* 0x000fce0000010000 */
.L_x_166:
[----:B------:R-:W-:Y:S05]  /*d430*/  BSYNC.RECONVERGENT B1 ;  /* 0x0000000000017941 */ /* 0x000fea0003800200 */
.L_x_156:
[----:B0-----:R-:W-:Y:S02]  /*d440*/  IMAD.MOV.U32 R11, RZ, RZ, R8 ;  /* 0x000000ffff0b7224 */ /* 0x001fe400078e0008 */
[----:B------:R-:W-:Y:S02]  /*d450*/  IMAD.MOV.U32 R8, RZ, RZ, R12 ;  /* 0x000000ffff087224 */ /* 0x000fe400078e000c */
[----:B------:R-:W-:-:S04]  /*d460*/  IMAD.MOV.U32 R9, RZ, RZ, 0x0 ;  /* 0x00000000ff097424 */ /* 0x000fc800078e00ff */
[----:B------:R-:W-:Y:S05]  /*d470*/  RET.REL.NODEC R8 `(_Z26sacred_geometry_generationPfS_S_iiff) ;  /* 0xffffff2808e07950 */ /* 0x000fea0003c3ffff */
.L_x_167:
        /* <DEDUP_REMOVED lines=16> */
.L_x_309:


//--------------------- .text._Z28fibonacci_sacred_computationPyid --------------------------
	.section	.text._Z28fibonacci_sacred_computationPyid,"ax",@progbits
	.align	128
        .global         _Z28fibonacci_sacred_computationPyid
        .type           _Z28fibonacci_sacred_computationPyid,@function
        .size           _Z28fibonacci_sacred_computationPyid,(.L_x_312 - _Z28fibonacci_sacred_computationPyid)
        .other          _Z28fibonacci_sacred_computationPyid,@"STO_CUDA_ENTRY STV_DEFAULT"
_Z28fibonacci_sacred_computationPyid:
.text._Z28fibonacci_sacred_computationPyid:
        /* <DEDUP_REMOVED lines=9> */
[----:B------:R-:W-:Y:S01]  /*0090*/  ISETP.GT.U32.AND P0, PT, R2, 0x1, PT ;  /* 0x000000010200780c */ /* 0x000fe20003f04070 */
[----:B------:R-:W0:-:S12]  /*00a0*/  LDCU.64 UR4, c[0x0][0x358] ;  /* 0x00006b00ff0477ac */ /* 0x000e180008000a00 */
[----:B------:R-:W1:Y:S01]  /*00b0*/  @!P0 LDC.64 R4, c[0x0][0x380] ;  /* 0x0000e000ff048b82 */ /* 0x000e620000000a00 */
[----:B------:R-:W-:Y:S02]  /*00c0*/  @!P0 IMAD.MOV.U32 R6, RZ, RZ, 0x1 ;  /* 0x00000001ff068424 */ /* 0x000fe400078e00ff */
[----:B------:R-:W-:Y:S02]  /*00d0*/  @!P0 IMAD.MOV.U32 R7, RZ, RZ, 0x0 ;  /* 0x00000000ff078424 */ /* 0x000fe400078e00ff */
[----:B-1----:R-:W-:-:S05]  /*00e0*/  @!P0 IMAD.WIDE.U32 R4, R2, 0x8, R4 ;  /* 0x0000000802048825 */ /* 0x002fca00078e0004 */
[----:B0-----:R0:W-:Y:S01]  /*00f0*/  @!P0 STG.E.64 desc[UR4][R4.64], R6 ;  /* 0x0000000604008986 */ /* 0x0011e2000c101b04 */
[----:B------:R-:W-:Y:S05]  /*0100*/  @!P0 EXIT ;  /* 0x000000000000894d */ /* 0x000fea0003800000 */
[----:B0-----:R-:W0:Y:S01]  /*0110*/  I2F.F64 R4, R2 ;  /* 0x0000000200047312 */ /* 0x001e220000201c00 */
[----:B------:R-:W-:Y:S01]  /*0120*/  BSSY.RECONVERGENT B0, `(.L_x_168) ;  /* 0x000000e000007945 */ /* 0x000fe20003800200 */
[----:B------:R-:W-:Y:S01]  /*0130*/  IMAD.MOV.U32 R27, RZ, RZ, 0x3ff9e377 ;  /* 0x3ff9e377ff1b7424 */ /* 0x000fe200078e00ff */
[----:B------:R-:W-:Y:S01]  /*0140*/  UMOV UR6, 0x9b97f4a8 ;  /* 0x9b97f4a800067882 */ /* 0x000fe20000000000 */
[----:B0-----:R-:W-:Y:S01]  /*0150*/  SHF.R.U32.HI R0, RZ, 0x14, R5 ;  /* 0x00000014ff007819 */ /* 0x001fe20000011605 */
[----:B------:R-:W-:-:S03]  /*0160*/  IMAD.MOV.U32 R26, RZ, RZ, R4 ;  /* 0x000000ffff1a7224 */ /* 0x000fc600078e0004 */
[----:B------:R-:W-:-:S05]  /*0170*/  LOP3.LUT R0, R0, 0x7ff, RZ, 0xc0, !PT ;  /* 0x000007ff00007812 */ /* 0x000fca00078ec0ff */
[----:B------:R-:W-:-:S05]  /*0180*/  VIADD R3, R0, 0xfffffc0c ;  /* 0xfffffc0c00037836 */ /* 0x000fca0000000000 */
[CC--:B------:R-:W-:Y:S02]  /*0190*/  SHF.L.U32 R0, R4.reuse, R3.reuse, RZ ;  /* 0x0000000304007219 */ /* 0x0c0fe400000006ff */
[--C-:B------:R-:W-:Y:S02]  /*01a0*/  SHF.L.U64.HI R3, R4, R3, R5.reuse ;  /* 0x0000000304037219 */ /* 0x100fe40000010205 */
[----:B------:R-:W-:Y:S02]  /*01b0*/  ISETP.NE.U32.AND P0, PT, R0, RZ, PT ;  /* 0x000000ff0000720c */ /* 0x000fe40003f05070 */
[----:B------:R-:W-:Y:S02]  /*01c0*/  MOV R0, 0x200 ;  /* 0x0000020000007802 */ /* 0x000fe40000000f00 */
[----:B------:R-:W-:Y:S01]  /*01d0*/  ISETP.NE.AND.EX P0, PT, R3, -0x80000000, PT, P0 ;  /* 0x800000000300780c */ /* 0x000fe20003f05300 */
[----:B------:R-:W-:-:S12]  /*01e0*/  IMAD.MOV.U32 R3, RZ, RZ, R5 ;  /* 0x000000ffff037224 */ /* 0x000fd800078e0005 */
[----:B------:R-:W-:Y:S05]  /*01f0*/  CALL.REL.NOINC `($_Z28fibonacci_sacred_computationPyid$__internal_accurate_pow) ;  /* 0x0000000c00b87944 */ /* 0x000fea0003c00000 */
[----:B------:R-:W-:Y:S05]  /*0200*/  BSYNC.RECONVERGENT B0 ;  /* 0x0000000000007941 */ /* 0x000fea0003800200 */
.L_x_168:
[----:B------:R-:W-:Y:S01]  /*0210*/  BSSY.RECONVERGENT B0, `(.L_x_169) ;  /* 0x0000009000007945 */ /* 0x000fe20003800200 */
[----:B------:R-:W-:Y:S01]  /*0220*/  IMAD.MOV.U32 R27, RZ, RZ, 0x3fe3c6ef ;  /* 0x3fe3c6efff1b7424 */ /* 0x000fe200078e00ff */
[----:B------:R-:W-:Y:S01]  /*0230*/  MOV R0, 0x2a0 ;  /* 0x000002a000007802 */ /* 0x000fe20000000f00 */
[----:B------:R-:W-:Y:S01]  /*0240*/  IMAD.MOV.U32 R26, RZ, RZ, R4 ;  /* 0x000000ffff1a7224 */ /* 0x000fe200078e0004 */
[----:B------:R-:W-:Y:S01]  /*0250*/  UMOV UR6, 0x372fe94f ;  /* 0x372fe94f00067882 */ /* 0x000fe20000000000 */
[----:B------:R-:W-:Y:S02]  /*0260*/  IMAD.MOV.U32 R3, RZ, RZ, R5 ;  /* 0x000000ffff037224 */ /* 0x000fe400078e0005 */
[----:B------:R-:W-:Y:S02]  /*0270*/  IMAD.MOV.U32 R6, RZ, RZ, R10 ;  /* 0x000000ffff067224 */ /* 0x000fe400078e000a */
[----:B------:R-:W-:-:S07]  /*0280*/  IMAD.MOV.U32 R7, RZ, RZ, R11 ;  /* 0x000000ffff077224 */ /* 0x000fce00078e000b */
[----:B------:R-:W-:Y:S05]  /*0290*/  CALL.REL.NOINC `($_Z28fibonacci_sacred_computationPyid$__internal_accurate_pow) ;  /* 0x0000000c00907944 */ /* 0x000fea0003c00000 */
[----:B------:R-:W-:Y:S05]  /*02a0*/  BSYNC.RECONVERGENT B0 ;  /* 0x0000000000007941 */ /* 0x000fea0003800200 */
.L_x_169:
[----:B------:R-:W0:Y:S01]  /*02b0*/  MUFU.RCP64H R13, 2.2360668182373046875 ;  /* 0x4001e377000d7908 */ /* 0x000e220000001800 */
[----:B------:R-:W-:Y:S01]  /*02c0*/  IMAD.MOV.U32 R8, RZ, RZ, -0x64680b58 ;  /* 0x9b97f4a8ff087424 */ /* 0x000fe200078e00ff */
[----:B------:R-:W-:Y:S01]  /*02d0*/  DADD R16, -RZ, -R10 ;  /* 0x00000000ff107229 */ /* 0x000fe2000000090a */
[----:B------:R-:W-:Y:S01]  /*02e0*/  IMAD.MOV.U32 R9, RZ, RZ, 0x4001e377 ;  /* 0x4001e377ff097424 */ /* 0x000fe200078e00ff */
[----:B------:R-:W-:Y:S01]  /*02f0*/  BSSY.RECONVERGENT B0, `(.L_x_170) ;  /* 0x0000019000007945 */ /* 0x000fe20003800200 */
[----:B------:R-:W-:-:S07]  /*0300*/  IMAD.MOV.U32 R12, RZ, RZ, 0x1 ;  /* 0x00000001ff0c7424 */ /* 0x000fce00078e00ff */
[----:B------:R-:W-:Y:S02]  /*0310*/  FSEL R10, R16, R10, !P0 ;  /* 0x0000000a100a7208 */ /* 0x000fe40004000000 */
[----:B------:R-:W-:Y:S01]  /*0320*/  FSEL R11, R17, R11, !P0 ;  /* 0x0000000b110b7208 */ /* 0x000fe20004000000 */
[----:B0-----:R-:W-:-:S05]  /*0330*/  DFMA R14, R12, -R8, 1 ;  /* 0x3ff000000c0e742b */ /* 0x001fca0000000808 */
[----:B------:R-:W-:-:S03]  /*0340*/  DADD R10, R6, -R10 ;  /* 0x00000000060a7229 */ /* 0x000fc6000000080a */
[----:B------:R-:W-:-:S07]  /*0350*/  DFMA R14, R14, R14, R14 ;  /* 0x0000000e0e0e722b */ /* 0x000fce000000000e */
[----:B------:R-:W-:Y:S01]  /*0360*/  FSETP.GEU.AND P1, PT, |R11|, 6.5827683646048100446e-37, PT ;  /* 0x036000000b00780b */ /* 0x000fe20003f2e200 */
[----:B------:R-:W-:-:S08]  /*0370*/  DFMA R14, R12, R14, R12 ;  /* 0x0000000e0c0e722b */ /* 0x000fd0000000000c */
[----:B------:R-:W-:-:S08]  /*0380*/  DFMA R12, R14, -R8, 1 ;  /* 0x3ff000000e0c742b */ /* 0x000fd00000000808 */
[----:B------:R-:W-:-:S08]  /*0390*/  DFMA R12, R14, R12, R14 ;  /* 0x0000000c0e0c722b */ /* 0x000fd0000000000e */
[----:B------:R-:W-:-:S08]  /*03a0*/  DMUL R6, R10, R12 ;  /* 0x0000000c0a067228 */ /* 0x000fd00000000000 */
[----:B------:R-:W-:-:S08]  /*03b0*/  DFMA R8, R6, -R8, R10 ;  /* 0x800000080608722b */ /* 0x000fd0000000000a */
[----:B------:R-:W-:-:S10]  /*03c0*/  DFMA R6, R12, R8, R6 ;  /* 0x000000080c06722b */ /* 0x000fd40000000006 */
[----:B------:R-:W-:-:S05]  /*03d0*/  FFMA R0, RZ, 2.0295083522796630859, R7 ;  /* 0x4001e377ff007823 */ /* 0x000fca0000000007 */
[----:B------:R-:W-:-:S13]  /*03e0*/  FSETP.GT.AND P0, PT, |R0|, 1.469367938527859385e-39, PT ;  /* 0x001000000000780b */ /* 0x000fda0003f04200 */
[----:B------:R-:W-:Y:S05]  /*03f0*/  @P0 BRA P1, `(.L_x_171) ;  /* 0x0000000000200947 */ /* 0x000fea0000800000 */
[----:B------:R-:W-:Y:S01]  /*0400*/  IMAD.MOV.U32 R14, RZ, RZ, R10 ;  /* 0x000000ffff0e7224 */ /* 0x000fe200078e000a */
[----:B------:R-:W-:Y:S01]  /*0410*/  MOV R0, 0x460 ;  /* 0x0000046000007802 */ /* 0x000fe20000000f00 */
[----:B------:R-:W-:Y:S02]  /*0420*/  IMAD.MOV.U32 R15, RZ, RZ, R11 ;  /* 0x000000ffff0f7224 */ /* 0x000fe400078e000b */
[----:B------:R-:W-:Y:S02]  /*0430*/  IMAD.MOV.U32 R12, RZ, RZ, -0x64680b58 ;  /* 0x9b97f4a8ff0c7424 */ /* 0x000fe400078e00ff */
[----:B------:R-:W-:-:S07]  /*0440*/  IMAD.MOV.U32 R13, RZ, RZ, 0x4001e377 ;  /* 0x4001e377ff0d7424 */ /* 0x000fce00078e00ff */
[----:B------:R-:W-:Y:S05]  /*0450*/  CALL.REL.NOINC `($__internal_3_$__cuda_sm20_div_rn_f64_full) ;  /* 0x0000000400b07944 */ /* 0x000fea0003c00000 */
[----:B------:R-:W-:Y:S02]  /*0460*/  IMAD.MOV.U32 R6, RZ, RZ, R16 ;  /* 0x000000ffff067224 */ /* 0x000fe400078e0010 */
[----:B------:R-:W-:-:S07]  /*0470*/  IMAD.MOV.U32 R7, RZ, RZ, R17 ;  /* 0x000000ffff077224 */ /* 0x000fce00078e0011 */
.L_x_171:
[----:B------:R-:W-:Y:S05]  /*0480*/  BSYNC.RECONVERGENT B0 ;  /* 0x0000000000007941 */ /* 0x000fea0003800200 */
.L_x_170:
[----:B------:R-:W0:Y:S01]  /*0490*/  MUFU.RCP64H R9, 180 ;  /* 0x4066800000097908 */ /* 0x000e220000001800 */
[----:B------:R-:W-:Y:S01]  /*04a0*/  IMAD.MOV.U32 R12, RZ, RZ, 0x0 ;  /* 0x00000000ff0c7424 */ /* 0x000fe200078e00ff */
[----:B------:R-:W-:Y:S01]  /*04b0*/  UMOV UR6, 0x9a649fe6 ;  /* 0x9a649fe600067882 */ /* 0x000fe20000000000 */
[----:B------:R-:W-:Y:S01]  /*04c0*/  IMAD.MOV.U32 R13, RZ, RZ, 0x40668000 ;  /* 0x40668000ff0d7424 */ /* 0x000fe200078e00ff */
[----:B------:R-:W-:Y:S01]  /*04d0*/  UMOV UR7, 0x4061303f ;  /* 0x4061303f00077882 */ /* 0x000fe20000000000 */
[----:B------:R-:W-:Y:S01]  /*04e0*/  IMAD.MOV.U32 R8, RZ, RZ, 0x1 ;  /* 0x00000001ff087424 */ /* 0x000fe200078e00ff */
[----:B------:R-:W-:Y:S01]  /*04f0*/  DMUL R4, R4, UR6 ;  /* 0x0000000604047c28 */ /* 0x000fe20008000000 */
[----:B------:R-:W-:Y:S01]  /*0500*/  UMOV UR6, 0x54442d18 ;  /* 0x54442d1800067882 */ /* 0x000fe20000000000 */
[----:B------:R-:W-:Y:S01]  /*0510*/  UMOV UR7, 0x400921fb ;  /* 0x400921fb00077882 */ /* 0x000fe20000000000 */
[----:B------:R-:W-:Y:S02]  /*0520*/  BSSY.RECONVERGENT B0, `(.L_x_172) ;  /* 0x0000018000007945 */ /* 0x000fe40003800200 */
[----:B0-----:R-:W-:-:S08]  /*0530*/  DFMA R10, R8, -R12, 1 ;  /* 0x3ff00000080a742b */ /* 0x001fd0000000080c */
[----:B------:R-:W-:-:S08]  /*0540*/  DFMA R10, R10, R10, R10 ;  /* 0x0000000a0a0a722b */ /* 0x000fd0000000000a */
[----:B------:R-:W-:Y:S02]  /*0550*/  DFMA R8, R8, R10, R8 ;  /* 0x0000000a0808722b */ /* 0x000fe40000000008 */
[----:B------:R-:W-:Y:S01]  /*0560*/  DMUL R10, R4, UR6 ;  /* 0x00000006040a7c28 */ /* 0x000fe20008000000 */
[----:B------:R-:W0:Y:S05]  /*0570*/  LDCU.64 UR6, c[0x0][0x390] ;  /* 0x00007200ff0677ac */ /* 0x000e2a0008000a00 */
[----:B------:R-:W-:-:S04]  /*0580*/  DFMA R12, R8, -R12, 1 ;  /* 0x3ff00000080c742b */ /* 0x000fc8000000080c */
[----:B------:R-:W-:-:S04]  /*0590*/  FSETP.GEU.AND P1, PT, |R11|, 6.5827683646048100446e-37, PT ;  /* 0x036000000b00780b */ /* 0x000fc80003f2e200 */
[----:B------:R-:W-:-:S08]  /*05a0*/  DFMA R12, R8, R12, R8 ;  /* 0x0000000c080c722b */ /* 0x000fd00000000008 */
[----:B------:R-:W-:-:S08]  /*05b0*/  DMUL R4, R10, R12 ;  /* 0x0000000c0a047228 */ /* 0x000fd00000000000 */
[----:B------:R-:W-:-:S08]  /*05c0*/  DFMA R8, R4, -180, R10 ;  /* 0xc06680000408782b */ /* 0x000fd0000000000a */
[----:B------:R-:W-:Y:S02]  /*05d0*/  DFMA R4, R12, R8, R4 ;  /* 0x000000080c04722b */ /* 0x000fe40000000004 */
[----:B0-----:R-:W-:-:S08]  /*05e0*/  DMUL R8, R6, UR6 ;  /* 0x0000000606087c28 */ /* 0x001fd00008000000 */
[----:B------:R-:W-:-:S05]  /*05f0*/  FFMA R0, RZ, 3.6015625, R5 ;  /* 0x40668000ff007823 */ /* 0x000fca0000000005 */
[----:B------:R-:W-:-:S13]  /*0600*/  FSETP.GT.AND P0, PT, |R0|, 1.469367938527859385e-39, PT ;  /* 0x001000000000780b */ /* 0x000fda0003f04200 */
[----:B------:R-:W-:Y:S05]  /*0610*/  @P0 BRA P1, `(.L_x_173) ;  /* 0x0000000000200947 */ /* 0x000fea0000800000 */
[----:B------:R-:W-:Y:S01]  /*0620*/  IMAD.MOV.U32 R14, RZ, RZ, R10 ;  /* 0x000000ffff0e7224 */ /* 0x000fe200078e000a */
[----:B------:R-:W-:Y:S01]  /*0630*/  MOV R0, 0x680 ;  /* 0x0000068000007802 */ /* 0x000fe20000000f00 */
[----:B------:R-:W-:Y:S02]  /*0640*/  IMAD.MOV.U32 R15, RZ, RZ, R11 ;  /* 0x000000ffff0f7224 */ /* 0x000fe400078e000b */
[----:B------:R-:W-:Y:S02]  /*0650*/  IMAD.MOV.U32 R12, RZ, RZ, RZ ;  /* 0x000000ffff0c7224 */ /* 0x000fe400078e00ff */
[----:B------:R-:W-:-:S07]  /*0660*/  IMAD.MOV.U32 R13, RZ, RZ, 0x40668000 ;  /* 0x40668000ff0d7424 */ /* 0x000fce00078e00ff */
[----:B------:R-:W-:Y:S05]  /*0670*/  CALL.REL.NOINC `($__internal_3_$__cuda_sm20_div_rn_f64_full) ;  /* 0x0000000400287944 */ /* 0x000fea0003c00000 */
[----:B------:R-:W-:Y:S02]  /*0680*/  IMAD.MOV.U32 R4, RZ, RZ, R16 ;  /* 0x000000ffff047224 */ /* 0x000fe400078e0010 */
[----:B------:R-:W-:-:S07]  /*0690*/  IMAD.MOV.U32 R5, RZ, RZ, R17 ;  /* 0x000000ffff057224 */ /* 0x000fce00078e0011 */
.L_x_173:
[----:B------:R-:W-:Y:S05]  /*06a0*/  BSYNC.RECONVERGENT B0 ;  /* 0x0000000000007941 */ /* 0x000fea0003800200 */
.L_x_172:
[----:B------:R-:W-:Y:S01]  /*06b0*/  DSETP.NEU.AND P0, PT, |R4|, +INF , PT ;  /* 0x7ff000000400742a */ /* 0x000fe20003f0d200 */
[----:B------:R-:W-:-:S13]  /*06c0*/  BSSY.RECONVERGENT B1, `(.L_x_174) ;  /* 0x000001b000017945 */ /* 0x000fda0003800200 */
[----:B------:R-:W-:Y:S01]  /*06d0*/  @!P0 DMUL R10, RZ, R4 ;  /* 0x00000004ff0a8228 */ /* 0x000fe20000000000 */
[----:B------:R-:W-:Y:S01]  /*06e0*/  @!P0 IMAD.MOV.U32 R0, RZ, RZ, 0x1 ;  /* 0x00000001ff008424 */ /* 0x000fe200078e00ff */
[----:B------:R-:W-:Y:S09]  /*06f0*/  @!P0 BRA `(.L_x_175) ;  /* 0x00000000005c8947 */ /* 0x000ff20003800000 */
[----:B------:R-:W-:Y:S01]  /*0700*/  UMOV UR6, 0x6dc9c883 ;  /* 0x6dc9c88300067882 */ /* 0x000fe20000000000 */
[----:B------:R-:W-:Y:S01]  /*0710*/  UMOV UR7, 0x3fe45f30 ;  /* 0x3fe45f3000077882 */ /* 0x000fe20000000000 */
[C---:B------:R-:W-:Y:S01]  /*0720*/  DSETP.GE.AND P0, PT, |R4|.reuse, 2.14748364800000000000e+09, PT ;  /* 0x41e000000400742a */ /* 0x040fe20003f06200 */
[----:B------:R-:W-:Y:S01]  /*0730*/  BSSY.RECONVERGENT B0, `(.L_x_176) ;  /* 0x0000012000007945 */ /* 0x000fe20003800200 */
[----:B------:R-:W-:Y:S01]  /*0740*/  DMUL R6, R4, UR6 ;  /* 0x0000000604067c28 */ /* 0x000fe20008000000 */
[----:B------:R-:W-:Y:S01]  /*0750*/  UMOV UR6, 0x54442d18 ;  /* 0x54442d1800067882 */ /* 0x000fe20000000000 */
[----:B------:R-:W-:-:S04]  /*0760*/  UMOV UR7, 0x3ff921fb ;  /* 0x3ff921fb00077882 */ /* 0x000fc80000000000 */
[----:B------:R-:W0:Y:S08]  /*0770*/  F2I.F64 R0, R6 ;  /* 0x0000000600007311 */ /* 0x000e300000301100 */
[----:B0-----:R-:W0:Y:S02]  /*0780*/  I2F.F64 R10, R0 ;  /* 0x00000000000a7312 */ /* 0x001e240000201c00 */
[----:B0-----:R-:W-:Y:S01]  /*0790*/  DFMA R12, R10, -UR6, R4 ;  /* 0x800000060a0c7c2b */ /* 0x001fe20008000004 */
[----:B------:R-:W-:Y:S01]  /*07a0*/  UMOV UR6, 0x33145c00 ;  /* 0x33145c0000067882 */ /* 0x000fe20000000000 */
[----:B------:R-:W-:-:S06]  /*07b0*/  UMOV UR7, 0x3c91a626 ;  /* 0x3c91a62600077882 */ /* 0x000fcc0000000000 */
[----:B------:R-:W-:Y:S01]  /*07c0*/  DFMA R12, R10, -UR6, R12 ;  /* 0x800000060a0c7c2b */ /* 0x000fe2000800000c */
[----:B------:R-:W-:Y:S01]  /*07d0*/  UMOV UR6, 0x252049c0 ;  /* 0x252049c000067882 */ /* 0x000fe20000000000 */
[----:B------:R-:W-:-:S06]  /*07e0*/  UMOV UR7, 0x397b839a ;  /* 0x397b839a00077882 */ /* 0x000fcc0000000000 */
[----:B------:R-:W-:Y:S01]  /*07f0*/  DFMA R10, R10, -UR6, R12 ;  /* 0x800000060a0a7c2b */ /* 0x000fe2000800000c */
[----:B------:R-:W-:Y:S10]  /*0800*/  @!P0 BRA `(.L_x_177) ;  /* 0x0000000000108947 */ /* 0x000ff40003800000 */
[----:B------:R-:W-:Y:S01]  /*0810*/  IMAD.MOV.U32 R3, RZ, RZ, R5 ;  /* 0x000000ffff037224 */ /* 0x000fe200078e0005 */
[----:B------:R-:W-:-:S07]  /*0820*/  MOV R0, 0x840 ;  /* 0x0000084000007802 */ /* 0x000fce0000000f00 */
[----:B------:R-:W-:Y:S05]  /*0830*/  CALL.REL.NOINC `($_Z28fibonacci_sacred_computationPyid$__internal_trig_reduction_slowpathd) ;  /* 0x0000001000ec7944 */ /* 0x000fea0003c00000 */
[----:B------:R-:W-:-:S07]  /*0840*/  IMAD.MOV.U32 R0, RZ, RZ, R6 ;  /* 0x000000ffff007224 */ /* 0x000fce00078e0006 */
.L_x_177:
[----:B------:R-:W-:Y:S05]  /*0850*/  BSYNC.RECONVERGENT B0 ;  /* 0x0000000000007941 */ /* 0x000fea0003800200 */
.L_x_176:
[----:B------:R-:W-:-:S07]  /*0860*/  VIADD R0, R0, 0x1 ;  /* 0x0000000100007836 */ /* 0x000fce0000000000 */
.L_x_175:
[----:B------:R-:W-:Y:S05]  /*0870*/  BSYNC.RECONVERGENT B1 ;  /* 0x0000000000017941 */ /* 0x000fea0003800200 */
.L_x_174:
[----:B------:R-:W0:Y:S01]  /*0880*/  LDCU.64 UR6, c[0x4][0x10] ;  /* 0x01000200ff0677ac */ /* 0x000e220008000a00 */
[----:B------:R-:W-:-:S05]  /*0890*/  IMAD.SHL.U32 R3, R0, 0x40, RZ ;  /* 0x0000004000037824 */ /* 0x000fca00078e00ff */
[----:B------:R-:W-:-:S04]  /*08a0*/  LOP3.LUT R3, R3, 0x40, RZ, 0xc0, !PT ;  /* 0x0000004003037812 */ /* 0x000fc800078ec0ff */
[----:B0-----:R-:W-:-:S05]  /*08b0*/  IADD3 R22, P0, PT, R3, UR6, RZ ;  /* 0x0000000603167c10 */ /* 0x001fca000ff1e0ff */
[----:B------:R-:W-:-:S05]  /*08c0*/  IMAD.X R23, RZ, RZ, UR7, P0 ;  /* 0x00000007ff177e24 */ /* 0x000fca00080e06ff */
[----:B------:R-:W2:Y:S04]  /*08d0*/  LDG.E.128.CONSTANT R4, desc[UR4][R22.64] ;  /* 0x0000000416047981 */ /* 0x000ea8000c1e9d00 */
[----:B------:R-:W3:Y:S04]  /*08e0*/  LDG.E.128.CONSTANT R12, desc[UR4][R22.64+0x10] ;  /* 0x00001004160c7981 */ /* 0x000ee8000c1e9d00 */
[----:B------:R-:W4:Y:S01]  /*08f0*/  LDG.E.128.CONSTANT R16, desc[UR4][R22.64+0x20] ;  /* 0x0000200416107981 */ /* 0x000f22000c1e9d00 */
[----:B------:R-:W-:Y:S01]  /*0900*/  LOP3.LUT R3, R0, 0x1, RZ, 0xc0, !PT ;  /* 0x0000000100037812 */ /* 0x000fe200078ec0ff */
[----:B------:R-:W-:Y:S01]  /*0910*/  IMAD.MOV.U32 R24, RZ, RZ, 0x20fd8164 ;  /* 0x20fd8164ff187424 */ /* 0x000fe200078e00ff */
[----:B------:R-:W-:-:S02]  /*0920*/  DMUL R20, R10, R10 ;  /* 0x0000000a0a147228 */ /* 0x000fc40000000000 */
[----:B------:R-:W-:Y:S01]  /*0930*/  ISETP.NE.U32.AND P0, PT, R3, 0x1, PT ;  /* 0x000000010300780c */ /* 0x000fe20003f05070 */
[----:B------:R-:W-:-:S03]  /*0940*/  IMAD.MOV.U32 R3, RZ, RZ, 0x3da8ff83 ;  /* 0x3da8ff83ff037424 */ /* 0x000fc600078e00ff */
[----:B------:R-:W-:Y:S02]  /*0950*/  FSEL R24, R24, -8.06006814911005101289e+34, !P0 ;  /* 0xf9785eba18187808 */ /* 0x000fe40004000000 */
[----:B------:R-:W-:-:S06]  /*0960*/  FSEL R25, -R3, 0.11223486810922622681, !P0 ;  /* 0x3de5db6503197808 */ /* 0x000fcc0004000100 */
[----:B--2---:R-:W-:-:S08]  /*0970*/  DFMA R4, R20, R24, R4 ;  /* 0x000000181404722b */ /* 0x004fd00000000004 */
[----:B------:R-:W-:-:S08]  /*0980*/  DFMA R4, R20, R4, R6 ;  /* 0x000000041404722b */ /* 0x000fd00000000006 */
[----:B---3--:R-:W-:-:S08]  /*0990*/  DFMA R4, R20, R4, R12 ;  /* 0x000000041404722b */ /* 0x008fd0000000000c */
[----:B------:R-:W-:-:S08]  /*09a0*/  DFMA R4, R20, R4, R14 ;  /* 0x000000041404722b */ /* 0x000fd0000000000e */
[----:B----4-:R-:W-:-:S08]  /*09b0*/  DFMA R4, R20, R4, R16 ;  /* 0x000000041404722b */ /* 0x010fd00000000010 */
[----:B------:R-:W-:-:S08]  /*09c0*/  DFMA R4, R20, R4, R18 ;  /* 0x000000041404722b */ /* 0x000fd00000000012 */
[----:B------:R-:W-:Y:S02]  /*09d0*/  DFMA R10, R4, R10, R10 ;  /* 0x0000000a040a722b */ /* 0x000fe4000000000a */
[----:B------:R-:W-:-:S10]  /*09e0*/  DFMA R4, R20, R4, 1 ;  /* 0x3ff000001404742b */ /* 0x000fd40000000004 */
[----:B------:R-:W-:Y:S01]  /*09f0*/  FSEL R6, R4, R10, !P0 ;  /* 0x0000000a04067208 */ /* 0x000fe20004000000 */
[----:B------:R-:W-:Y:S01]  /*0a00*/  IMAD.MOV.U32 R10, RZ, RZ, -0x2d0e5604 ;  /* 0xd2f1a9fcff0a7424 */ /* 0x000fe200078e00ff */
[----:B------:R-:W-:Y:S01]  /*0a10*/  FSEL R7, R5, R11, !P0 ;  /* 0x0000000b05077208 */ /* 0x000fe20004000000 */
[----:B------:R-:W-:Y:S01]  /*0a20*/  IMAD.MOV.U32 R11, RZ, RZ, 0x3f50624d ;  /* 0x3f50624dff0b7424 */ /* 0x000fe200078e00ff */
[----:B------:R-:W-:-:S04]  /*0a30*/  LOP3.LUT P0, RZ, R0, 0x2, RZ, 0xc0, !PT ;  /* 0x0000000200ff7812 */ /* 0x000fc8000780c0ff */
[----:B------:R-:W-:-:S10]  /*0a40*/  DADD R4, RZ, -R6 ;  /* 0x00000000ff047229 */ /* 0x000fd40000000806 */
[----:B------:R-:W-:Y:S01]  /*0a50*/  FSEL R4, R6, R4, !P0 ;  /* 0x0000000406047208 */ /* 0x000fe20004000000 */
[----:B------:R-:W-:Y:S01]  /*0a60*/  IMAD.MOV.U32 R6, RZ, RZ, RZ ;  /* 0x000000ffff067224 */ /* 0x000fe200078e00ff */
[----:B------:R-:W-:Y:S01]  /*0a70*/  FSEL R5, R7, R5, !P0 ;  /* 0x0000000507057208 */ /* 0x000fe20004000000 */
[----:B------:R-:W-:-:S05]  /*0a80*/  IMAD.MOV.U32 R7, RZ, RZ, 0x3fe00000 ;  /* 0x3fe00000ff077424 */ /* 0x000fca00078e00ff */
[----:B------:R-:W-:-:S08]  /*0a90*/  DFMA R4, R4, R10, 1 ;  /* 0x3ff000000404742b */ /* 0x000fd0000000000a */
[----:B------:R-:W-:Y:S01]  /*0aa0*/  DMUL R4, R8, R4 ;  /* 0x0000000408047228 */ /* 0x000fe20000000000 */
[----:B------:R-:W0:Y:S09]  /*0ab0*/  LDC.64 R8, c[0x0][0x380] ;  /* 0x0000e000ff087b82 */ /* 0x000e320000000a00 */
[----:B------:R-:W-:-:S06]  /*0ac0*/  LOP3.LUT R7, R7, 0x80000000, R5, 0xb8, !PT ;  /* 0x8000000007077812 */ /* 0x000fcc00078eb805 */
[----:B------:R-:W-:-:S10]  /*0ad0*/  DADD.RZ R4, R4, R6 ;  /* 0x0000000004047229 */ /* 0x000fd4000000c006 */
[----:B------:R-:W1:Y:S01]  /*0ae0*/  F2I.U64.F64.TRUNC R4, R4 ;  /* 0x0000000400047311 */ /* 0x000e62000030d800 */
[----:B0-----:R-:W-:-:S05]  /*0af0*/  IMAD.WIDE R2, R2, 0x8, R8 ;  /* 0x0000000802027825 */ /* 0x001fca00078e0208 */
[----:B-1----:R-:W-:Y:S01]  /*0b00*/  STG.E.64 desc[UR4][R2.64], R4 ;  /* 0x0000000402007986 */ /* 0x002fe2000c101b04 */
[----:B------:R-:W-:Y:S05]  /*0b10*/  EXIT ;  /* 0x000000000000794d */ /* 0x000fea0003800000 */
        .weak           $__internal_3_$__cuda_sm20_div_rn_f64_full
        .type           $__internal_3_$__cuda_sm20_div_rn_f64_full,@function
        .size           $__internal_3_$__cuda_sm20_div_rn_f64_full,($_Z28fibonacci_sacred_computationPyid$__internal_accurate_pow - $__internal_3_$__cuda_sm20_div_rn_f64_full)
$__internal_3_$__cuda_sm20_div_rn_f64_full:
[C---:B------:R-:W-:Y:S01]  /*0b20*/  FSETP.GEU.AND P0, PT, |R13|.reuse, 1.469367938527859385e-39, PT ;  /* 0x001000000d00780b */ /* 0x040fe20003f0e200 */
[----:B------:R-:W-:Y:S01]  /*0b30*/  IMAD.MOV.U32 R18, RZ, RZ, 0x1 ;  /* 0x00000001ff127424 */ /* 0x000fe200078e00ff */
[----:B------:R-:W-:Y:S01]  /*0b40*/  LOP3.LUT R10, R13, 0x800fffff, RZ, 0xc0, !PT ;  /* 0x800fffff0d0a7812 */ /* 0x000fe200078ec0ff */
[----:B------:R-:W-:Y:S01]  /*0b50*/  BSSY.RECONVERGENT B1, `(.L_x_178) ;  /* 0x0000055000017945 */ /* 0x000fe20003800200 */
[C---:B------:R-:W-:Y:S02]  /*0b60*/  FSETP.GEU.AND P2, PT, |R15|.reuse, 1.469367938527859385e-39, PT ;  /* 0x001000000f00780b */ /* 0x040fe40003f4e200 */
[----:B------:R-:W-:Y:S01]  /*0b70*/  LOP3.LUT R11, R10, 0x3ff00000, RZ, 0xfc, !PT ;  /* 0x3ff000000a0b7812 */ /* 0x000fe200078efcff */
[----:B------:R-:W-:Y:S01]  /*0b80*/  IMAD.MOV.U32 R10, RZ, RZ, R12 ;  /* 0x000000ffff0a7224 */ /* 0x000fe200078e000c */
[----:B------:R-:W-:Y:S02]  /*0b90*/  LOP3.LUT R16, R15, 0x7ff00000, RZ, 0xc0, !PT ;  /* 0x7ff000000f107812 */ /* 0x000fe400078ec0ff */
[----:B------:R-:W-:-:S03]  /*0ba0*/  LOP3.LUT R17, R13, 0x7ff00000, RZ, 0xc0, !PT ;  /* 0x7ff000000d117812 */ /* 0x000fc600078ec0ff */
[----:B------:R-:W-:Y:S01]  /*0bb0*/  @!P0 DMUL R10, R12, 8.98846567431157953865e+307 ;  /* 0x7fe000000c0a8828 */ /* 0x000fe20000000000 */
[C---:B------:R-:W-:Y:S01]  /*0bc0*/  ISETP.GE.U32.AND P1, PT, R16.reuse, R17, PT ;  /* 0x000000111000720c */ /* 0x040fe20003f26070 */
[----:B------:R-:W-:Y:S02]  /*0bd0*/  IMAD.MOV.U32 R24, RZ, RZ, R16 ;  /* 0x000000ffff187224 */ /* 0x000fe400078e0010 */
[----:B------:R-:W-:Y:S01]  /*0be0*/  @!P2 LOP3.LUT R3, R13, 0x7ff00000, RZ, 0xc0, !PT ;  /* 0x7ff000000d03a812 */ /* 0x000fe200078ec0ff */
[----:B------:R-:W-:Y:S01]  /*0bf0*/  IMAD.MOV.U32 R25, RZ, RZ, R17 ;  /* 0x000000ffff197224 */ /* 0x000fe200078e0011 */
[----:B------:R-:W0:Y:S02]  /*0c00*/  MUFU.RCP64H R19, R11 ;  /* 0x0000000b00137308 */ /* 0x000e240000001800 */
[----:B------:R-:W-:Y:S01]  /*0c10*/  @!P2 ISETP.GE.U32.AND P3, PT, R16, R3, PT ;  /* 0x000000031000a20c */ /* 0x000fe20003f66070 */
[----:B------:R-:W-:Y:S01]  /*0c20*/  IMAD.MOV.U32 R3, RZ, RZ, 0x1ca00000 ;  /* 0x1ca00000ff037424 */ /* 0x000fe200078e00ff */
[----:B------:R-:W-:-:S04]  /*0c30*/  @!P0 LOP3.LUT R25, R11, 0x7ff00000, RZ, 0xc0, !PT ;  /* 0x7ff000000b198812 */ /* 0x000fc800078ec0ff */
[----:B------:R-:W-:Y:S01]  /*0c40*/  @!P2 SEL R21, R3, 0x63400000, !P3 ;  /* 0x634000000315a807 */ /* 0x000fe20005800000 */
[----:B------:R-:W-:-:S03]  /*0c50*/  VIADD R26, R25, 0xffffffff ;  /* 0xffffffff191a7836 */ /* 0x000fc60000000000 */
[----:B------:R-:W-:-:S04]  /*0c60*/  @!P2 LOP3.LUT R22, R21, 0x80000000, R15, 0xf8, !PT ;  /* 0x800000001516a812 */ /* 0x000fc800078ef80f */
[----:B------:R-:W-:Y:S01]  /*0c70*/  @!P2 LOP3.LUT R23, R22, 0x100000, RZ, 0xfc, !PT ;  /* 0x001000001617a812 */ /* 0x000fe200078efcff */
[----:B0-----:R-:W-:Y:S01]  /*0c80*/  DFMA R6, R18, -R10, 1 ;  /* 0x3ff000001206742b */ /* 0x001fe2000000080a */
[----:B------:R-:W-:-:S07]  /*0c90*/  @!P2 IMAD.MOV.U32 R22, RZ, RZ, RZ ;  /* 0x000000ffff16a224 */ /* 0x000fce00078e00ff */
        /* <DEDUP_REMOVED lines=12> */
[----:B------:R-:W-:-:S03]  /*0d60*/  DFMA R22, R20, -R10, R6 ;  /* 0x8000000a1416722b */ /* 0x000fc60000000006 */
[----:B------:R-:W-:-:S05]  /*0d70*/  ISETP.GT.U32.OR P0, PT, R26, 0x7feffffe, P0 ;  /* 0x7feffffe1a00780c */ /* 0x000fca0000704470 */
[----:B------:R-:W-:-:S08]  /*0d80*/  DFMA R18, R18, R22, R20 ;  /* 0x000000161212722b */ /* 0x000fd00000000014 */
        /* <DEDUP_REMOVED lines=20> */
[----:B------:R-:W-:Y:S01]  /*0ed0*/  IMAD.MOV.U32 R6, RZ, RZ, RZ ;  /* 0x000000ffff067224 */ /* 0x000fe200078e00ff */
[----:B------:R-:W-:-:S05]  /*0ee0*/  IADD3 R3, PT, PT, -R3, -0x43300000, RZ ;  /* 0xbcd0000003037810 */ /* 0x000fca0007ffe1ff */
[----:B------:R-:W-:-:S03]  /*0ef0*/  DFMA R6, R16, -R6, R18 ;  /* 0x800000061006722b */ /* 0x000fc60000000012 */
[----:B------:R-:W-:-:S07]  /*0f00*/  LOP3.LUT R13, R15, R13, RZ, 0x3c, !PT ;  /* 0x0000000d0f0d7212 */ /* 0x000fce00078e3cff */
[----:B------:R-:W-:-:S04]  /*0f10*/  FSETP.NEU.AND P0, PT, |R7|, R3, PT ;  /* 0x000000030700720b */ /* 0x000fc80003f0d200 */
[----:B------:R-:W-:Y:S02]  /*0f20*/  FSEL R16, R14, R16, !P0 ;  /* 0x000000100e107208 */ /* 0x000fe40004000000 */
[----:B------:R-:W-:Y:S01]  /*0f30*/  FSEL R17, R13, R17, !P0 ;  /* 0x000000110d117208 */ /* 0x000fe20004000000 */
[----:B------:R-:W-:Y:S06]  /*0f40*/  BRA `(.L_x_180) ;  /* 0x0000000000547947 */ /* 0x000fec0003800000 */
.L_x_179:
        /* <DEDUP_REMOVED lines=12> */
[----:B------:R-:W-:Y:S02]  /*1010*/  @!P0 IMAD.MOV.U32 R16, RZ, RZ, RZ ;  /* 0x000000ffff108224 */ /* 0x000fe400078e00ff */
[----:B------:R-:W-:Y:S02]  /*1020*/  @P0 IMAD.MOV.U32 R16, RZ, RZ, RZ ;  /* 0x000000ffff100224 */ /* 0x000fe400078e00ff */
[----:B------:R-:W-:Y:S01]  /*1030*/  @P0 IMAD.MOV.U32 R17, RZ, RZ, R3 ;  /* 0x000000ffff110224 */ /* 0x000fe200078e0003 */
[----:B------:R-:W-:Y:S06]  /*1040*/  BRA `(.L_x_180) ;  /* 0x0000000000147947 */ /* 0x000fec0003800000 */
.L_x_182:
[----:B------:R-:W-:Y:S01]  /*1050*/  LOP3.LUT R17, R13, 0x80000, RZ, 0xfc, !PT ;  /* 0x000800000d117812 */ /* 0x000fe200078efcff */
[----:B------:R-:W-:Y:S01]  /*1060*/  IMAD.MOV.U32 R16, RZ, RZ, R12 ;  /* 0x000000ffff107224 */ /* 0x000fe200078e000c */
[----:B------:R-:W-:Y:S06]  /*1070*/  BRA `(.L_x_180) ;  /* 0x0000000000087947 */ /* 0x000fec0003800000 */
.L_x_181:
[----:B------:R-:W-:Y:S01]  /*1080*/  LOP3.LUT R17, R15, 0x80000, RZ, 0xfc, !PT ;  /* 0x000800000f117812 */ /* 0x000fe200078efcff */
[----:B------:R-:W-:-:S07]  /*1090*/  IMAD.MOV.U32 R16, RZ, RZ, R14 ;  /* 0x000000ffff107224 */ /* 0x000fce00078e000e */
.L_x_180:
[----:B------:R-:W-:Y:S05]  /*10a0*/  BSYNC.RECONVERGENT B1 ;  /* 0x0000000000017941 */ /* 0x000fea0003800200 */
.L_x_178:
[----:B------:R-:W-:Y:S02]  /*10b0*/  IMAD.MOV.U32 R6, RZ, RZ, R0 ;  /* 0x000000ffff067224 */ /* 0x000fe400078e0000 */
[----:B------:R-:W-:-:S04]  /*10c0*/  IMAD.MOV.U32 R7, RZ, RZ, 0x0 ;  /* 0x00000000ff077424 */ /* 0x000fc800078e00ff */
[----:B------:R-:W-:Y:S05]  /*10d0*/  RET.REL.NODEC R6 `(_Z28fibonacci_sacred_computationPyid) ;  /* 0xffffffec06c87950 */ /* 0x000fea0003c3ffff */
        .type           $_Z28fibonacci_sacred_computationPyid$__internal_accurate_pow,@function
        .size           $_Z28fibonacci_sacred_computationPyid$__internal_accurate_pow,($_Z28fibonacci_sacred_computationPyid$__internal_trig_reduction_slowpathd - $_Z28fibonacci_sacred_computationPyid$__internal_accurate_pow)
$_Z28fibonacci_sacred_computationPyid$__internal_accurate_pow:
[----:B------:R-:W-:Y:S01]  /*10e0*/  ISETP.GT.U32.AND P1, PT, R27, 0xfffff, PT ;  /* 0x000fffff1b00780c */ /* 0x000fe20003f24070 */
[----:B------:R-:W-:Y:S01]  /*10f0*/  IMAD.U32 R8, RZ, RZ, UR6 ;  /* 0x00000006ff087e24 */ /* 0x000fe2000f8e00ff */
[----:B------:R-:W-:Y:S01]  /*1100*/  UMOV UR7, 0x3eb0f5ff ;  /* 0x3eb0f5ff00077882 */ /* 0x000fe20000000000 */
[--C-:B------:R-:W-:Y:S01]  /*1110*/  IMAD.MOV.U32 R9, RZ, RZ, R27.reuse ;  /* 0x000000ffff097224 */ /* 0x100fe200078e001b */
[----:B------:R-:W-:Y:S01]  /*1120*/  UMOV UR8, 0x3b39803f ;  /* 0x3b39803f00087882 */ /* 0x000fe20000000000 */
[--C-:B------:R-:W-:Y:S01]  /*1130*/  IMAD.MOV.U32 R10, RZ, RZ, R27.reuse ;  /* 0x000000ffff0a7224 */ /* 0x100fe200078e001b */
[----:B------:R-:W-:Y:S01]  /*1140*/  SHF.R.U32.HI R27, RZ, 0x14, R27 ;  /* 0x00000014ff1b7819 */ /* 0x000fe2000001161b */
[----:B------:R-:W-:Y:S01]  /*1150*/  IMAD.U32 R12, RZ, RZ, UR6 ;  /* 0x00000006ff0c7e24 */ /* 0x000fe2000f8e00ff */
[----:B------:R-:W-:Y:S01]  /*1160*/  UMOV UR6, 0x7d2cafe2 ;  /* 0x7d2cafe200067882 */ /* 0x000fe20000000000 */
[----:B------:R-:W-:Y:S01]  /*1170*/  IMAD.MOV.U32 R14, RZ, RZ, RZ ;  /* 0x000000ffff0e7224 */ /* 0x000fe200078e00ff */
[----:B------:R-:W-:Y:S01]  /*1180*/  UMOV UR9, 0x3c7abc9e ;  /* 0x3c7abc9e00097882 */ /* 0x000fe20000000000 */
[----:B------:R-:W-:-:S02]  /*1190*/  IMAD.MOV.U32 R18, RZ, RZ, 0x41ad3b5a ;  /* 0x41ad3b5aff127424 */ /* 0x000fc400078e00ff */
[----:B------:R-:W-:Y:S01]  /*11a0*/  @!P1 DMUL R8, R8, 1.80143985094819840000e+16 ;  /* 0x4350000008089828 */ /* 0x000fe20000000000 */
[----:B------:R-:W-:-:S09]  /*11b0*/  IMAD.MOV.U32 R19, RZ, RZ, 0x3ed0f5d2 ;  /* 0x3ed0f5d2ff137424 */ /* 0x000fd200078e00ff */
[----:B------:R-:W-:Y:S01]  /*11c0*/  @!P1 IMAD.MOV.U32 R10, RZ, RZ, R9 ;  /* 0x000000ffff0a9224 */ /* 0x000fe200078e0009 */
[----:B------:R-:W-:Y:S01]  /*11d0*/  @!P1 LEA.HI R27, R9, 0xffffffca, RZ, 0xc ;  /* 0xffffffca091b9811 */ /* 0x000fe200078f60ff */
[----:B------:R-:W-:-:S03]  /*11e0*/  @!P1 IMAD.MOV.U32 R12, RZ, RZ, R8 ;  /* 0x000000ffff0c9224 */ /* 0x000fc600078e0008 */
[----:B------:R-:W-:Y:S01]  /*11f0*/  LOP3.LUT R10, R10, 0x800fffff, RZ, 0xc0, !PT ;  /* 0x800fffff0a0a7812 */ /* 0x000fe200078ec0ff */
[----:B------:R-:W-:-:S03]  /*1200*/  VIADD R8, R27, 0xfffffc01 ;  /* 0xfffffc011b087836 */ /* 0x000fc60000000000 */
[----:B------:R-:W-:-:S04]  /*1210*/  LOP3.LUT R13, R10, 0x3ff00000, RZ, 0xfc, !PT ;  /* 0x3ff000000a0d7812 */ /* 0x000fc800078efcff */
[----:B------:R-:W-:-:S13]  /*1220*/  ISETP.GE.U32.AND P2, PT, R13, 0x3ff6a09f, PT ;  /* 0x3ff6a09f0d00780c */ /* 0x000fda0003f46070 */
[----:B------:R-:W-:Y:S02]  /*1230*/  @P2 VIADD R11, R13, 0xfff00000 ;  /* 0xfff000000d0b2836 */ /* 0x000fe40000000000 */
[----:B------:R-:W-:Y:S02]  /*1240*/  @P2 VIADD R8, R27, 0xfffffc02 ;  /* 0xfffffc021b082836 */ /* 0x000fe40000000000 */
[----:B------:R-:W-:Y:S02]  /*1250*/  @P2 IMAD.MOV.U32 R13, RZ, RZ, R11 ;  /* 0x000000ffff0d2224 */ /* 0x000fe400078e000b */
[----:B------:R-:W-:-:S04]  /*1260*/  IMAD.MOV.U32 R27, RZ, RZ, R3 ;  /* 0x000000ffff1b7224 */ /* 0x000fc800078e0003 */
[C---:B------:R-:W-:Y:S01]  /*1270*/  DADD R16, R12.reuse, 1 ;  /* 0x3ff000000c107429 */ /* 0x040fe20000000000 */
[----:B------:R-:W-:Y:S01]  /*1280*/  IMAD.SHL.U32 R3, R27, 0x2, RZ ;  /* 0x000000021b037824 */ /* 0x000fe200078e00ff */
[----:B------:R-:W-:-:S04]  /*1290*/  DADD R12, R12, -1 ;  /* 0xbff000000c0c7429 */ /* 0x000fc80000000000 */
[----:B------:R-:W0:Y:S01]  /*12a0*/  MUFU.RCP64H R15, R17 ;  /* 0x00000011000f7308 */ /* 0x000e220000001800 */
[----:B------:R-:W-:Y:S01]  /*12b0*/  ISETP.GT.U32.AND P1, PT, R3, -0x2000001, PT ;  /* 0xfdffffff0300780c */ /* 0x000fe20003f24070 */
[----:B0-----:R-:W-:-:S08]  /*12c0*/  DFMA R10, -R16, R14, 1 ;  /* 0x3ff00000100a742b */ /* 0x001fd0000000010e */
[----:B------:R-:W-:-:S08]  /*12d0*/  DFMA R10, R10, R10, R10 ;  /* 0x0000000a0a0a722b */ /* 0x000fd0000000000a */
[----:B------:R-:W-:-:S08]  /*12e0*/  DFMA R14, R14, R10, R14 ;  /* 0x0000000a0e0e722b */ /* 0x000fd0000000000e */
[----:B------:R-:W-:-:S08]  /*12f0*/  DMUL R10, R12, R14 ;  /* 0x0000000e0c0a7228 */ /* 0x000fd00000000000 */
[----:B------:R-:W-:-:S08]  /*1300*/  DFMA R10, R12, R14, R10 ;  /* 0x0000000e0c0a722b */ /* 0x000fd0000000000a */
[----:B------:R-:W-:-:S08]  /*1310*/  DMUL R22, R10, R10 ;  /* 0x0000000a0a167228 */ /* 0x000fd00000000000 */
[----:B------:R-:W-:Y:S01]  /*1320*/  DFMA R16, R22, UR6, R18 ;  /* 0x0000000616107c2b */ /* 0x000fe20008000012 */
[----:B------:R-:W-:Y:S01]  /*1330*/  UMOV UR6, 0x75488a3f ;  /* 0x75488a3f00067882 */ /* 0x000fe20000000000 */
[----:B------:R-:W-:-:S06]  /*1340*/  UMOV UR7, 0x3ef3b20a ;  /* 0x3ef3b20a00077882 */ /* 0x000fcc0000000000 */
[----:B------:R-:W-:Y:S01]  /*1350*/  DFMA R16, R22, R16, UR6 ;  /* 0x0000000616107e2b */ /* 0x000fe20008000010 */
[----:B------:R-:W-:Y:S01]  /*1360*/  UMOV UR6, 0xe4faecd5 ;  /* 0xe4faecd500067882 */ /* 0x000fe20000000000 */
[----:B------:R-:W-:-:S06]  /*1370*/  UMOV UR7, 0x3f1745cd ;  /* 0x3f1745cd00077882 */ /* 0x000fcc0000000000 */
[----:B------:R-:W-:Y:S01]  /*1380*/  DFMA R16, R22, R16, UR6 ;  /* 0x0000000616107e2b */ /* 0x000fe20008000010 */
[----:B------:R-:W-:Y:S01]  /*1390*/  UMOV UR6, 0x258a578b ;  /* 0x258a578b00067882 */ /* 0x000fe20000000000 */
[----:B------:R-:W-:-:S06]  /*13a0*/  UMOV UR7, 0x3f3c71c7 ;  /* 0x3f3c71c700077882 */ /* 0x000fcc0000000000 */
[----:B------:R-:W-:Y:S01]  /*13b0*/  DFMA R18, R22, R16, UR6 ;  /* 0x0000000616127e2b */ /* 0x000fe20008000010 */
[----:B------:R-:W-:Y:S01]  /*13c0*/  UMOV UR6, 0x9242b910 ;  /* 0x9242b91000067882 */ /* 0x000fe20000000000 */
[----:B------:R-:W-:Y:S01]  /*13d0*/  UMOV UR7, 0x3f624924 ;  /* 0x3f62492400077882 */ /* 0x000fe20000000000 */
[----:B------:R-:W-:-:S05]  /*13e0*/  DADD R16, R12, -R10 ;  /* 0x000000000c107229 */ /* 0x000fca000000080a */
[----:B------:R-:W-:Y:S01]  /*13f0*/  DFMA R18, R22, R18, UR6 ;  /* 0x0000000616127e2b */ /* 0x000fe20008000012 */
[----:B------:R-:W-:Y:S01]  /*1400*/  UMOV UR6, 0x99999dfb ;  /* 0x99999dfb00067882 */ /* 0x000fe20000000000 */
[----:B------:R-:W-:Y:S01]  /*1410*/  UMOV UR7, 0x3f899999 ;  /* 0x3f89999900077882 */ /* 0x000fe20000000000 */
[----:B------:R-:W-:-:S05]  /*1420*/  DADD R16, R16, R16 ;  /* 0x0000000010107229 */ /* 0x000fca0000000010 */
[----:B------:R-:W-:Y:S01]  /*1430*/  DFMA R18, R22, R18, UR6 ;  /* 0x0000000616127e2b */ /* 0x000fe20008000012 */
[----:B------:R-:W-:Y:S01]  /*1440*/  UMOV UR6, 0x55555555 ;  /* 0x5555555500067882 */ /* 0x000fe20000000000 */
[----:B------:R-:W-:Y:S01]  /*1450*/  UMOV UR7, 0x3fb55555 ;  /* 0x3fb5555500077882 */ /* 0x000fe20000000000 */
[----:B------:R-:W-:-:S05]  /*1460*/  DFMA R16, R12, -R10, R16 ;  /* 0x8000000a0c10722b */ /* 0x000fca0000000010 */
[----:B------:R-:W-:-:S03]  /*1470*/  DFMA R12, R22, R18, UR6 ;  /* 0x00000006160c7e2b */ /* 0x000fc60008000012 */
[----:B------:R-:W-:Y:S02]  /*1480*/  DMUL R14, R14, R16 ;  /* 0x000000100e0e7228 */ /* 0x000fe40000000000 */
[----:B------:R-:W-:-:S03]  /*1490*/  DMUL R16, R10, R10 ;  /* 0x0000000a0a107228 */ /* 0x000fc60000000000 */
[----:B------:R-:W-:Y:S01]  /*14a0*/  DADD R20, -R12, UR6 ;  /* 0x000000060c147e29 */ /* 0x000fe20008000100 */
[----:B------:R-:W-:Y:S01]  /*14b0*/  UMOV UR6, 0xb9e7b0 ;  /* 0x00b9e7b000067882 */ /* 0x000fe20000000000 */
[----:B------:R-:W-:-:S03]  /*14c0*/  UMOV UR7, 0x3c46a4cb ;  /* 0x3c46a4cb00077882 */ /* 0x000fc60000000000 */
[----:B------:R-:W-:-:S03]  /*14d0*/  DMUL R24, R10, R16 ;  /* 0x000000100a187228 */ /* 0x000fc60000000000 */
[----:B------:R-:W-:Y:S02]  /*14e0*/  DFMA R18, R22, R18, R20 ;  /* 0x000000121612722b */ /* 0x000fe40000000014 */
[----:B------:R-:W-:Y:S01]  /*14f0*/  DFMA R20, R10, R10, -R16 ;  /* 0x0000000a0a14722b */ /* 0x000fe20000000810 */
[----:B------:R-:W-:Y:S02]  /*1500*/  VIADD R23, R15, 0x100000 ;  /* 0x001000000f177836 */ /* 0x000fe40000000000 */
[----:B------:R-:W-:-:S06]  /*1510*/  IMAD.MOV.U32 R22, RZ, RZ, R14 ;  /* 0x000000ffff167224 */ /* 0x000fcc00078e000e */
[----:B------:R-:W-:Y:S02]  /*1520*/  DFMA R20, R10, R22, R20 ;  /* 0x000000160a14722b */ /* 0x000fe40000000014 */
[----:B------:R-:W-:Y:S01]  /*1530*/  DADD R22, R18, -UR6 ;  /* 0x8000000612167e29 */ /* 0x000fe20008000000 */
[----:B------:R-:W-:Y:S01]  /*1540*/  UMOV UR6, 0x80000000 ;  /* 0x8000000000067882 */ /* 0x000fe20000000000 */
[----:B------:R-:W-:Y:S01]  /*1550*/  DFMA R18, R10, R16, -R24 ;  /* 0x000000100a12722b */ /* 0x000fe20000000818 */
[----:B------:R-:W-:-:S07]  /*1560*/  UMOV UR7, 0x43300000 ;  /* 0x4330000000077882 */ /* 0x000fce0000000000 */
[----:B------:R-:W-:Y:S02]  /*1570*/  DFMA R18, R14, R16, R18 ;  /* 0x000000100e12722b */ /* 0x000fe40000000012 */
[----:B------:R-:W-:-:S06]  /*1580*/  DADD R16, R12, R22 ;  /* 0x000000000c107229 */ /* 0x000fcc0000000016 */
[----:B------:R-:W-:Y:S02]  /*1590*/  DFMA R18, R10, R20, R18 ;  /* 0x000000140a12722b */ /* 0x000fe40000000012 */
[----:B------:R-:W-:Y:S02]  /*15a0*/  DADD R20, R12, -R16 ;  /* 0x000000000c147229 */ /* 0x000fe40000000810 */
[----:B------:R-:W-:-:S06]  /*15b0*/  DMUL R12, R16, R24 ;  /* 0x00000018100c7228 */ /* 0x000fcc0000000000 */
[----:B------:R-:W-:Y:S02]  /*15c0*/  DADD R22, R22, R20 ;  /* 0x0000000016167229 */ /* 0x000fe40000000014 */
[----:B------:R-:W-:-:S08]  /*15d0*/  DFMA R20, R16, R24, -R12 ;  /* 0x000000181014722b */ /* 0x000fd0000000080c */
[----:B------:R-:W-:-:S08]  /*15e0*/  DFMA R18, R16, R18, R20 ;  /* 0x000000121012722b */ /* 0x000fd00000000014 */
[----:B------:R-:W-:-:S08]  /*15f0*/  DFMA R22, R22, R24, R18 ;  /* 0x000000181616722b */ /* 0x000fd00000000012 */
[----:B------:R-:W-:-:S08]  /*1600*/  DADD R18, R12, R22 ;  /* 0x000000000c127229 */ /* 0x000fd00000000016 */
[--C-:B------:R-:W-:Y:S02]  /*1610*/  DADD R16, R10, R18.reuse ;  /* 0x000000000a107229 */ /* 0x100fe40000000012 */
[----:B------:R-:W-:-:S06]  /*1620*/  DADD R12, R12, -R18 ;  /* 0x000000000c0c7229 */ /* 0x000fcc0000000812 */
[----:B------:R-:W-:Y:S02]  /*1630*/  DADD R10, R10, -R16 ;  /* 0x000000000a0a7229 */ /* 0x000fe40000000810 */
[----:B------:R-:W-:-:S06]  /*1640*/  DADD R12, R22, R12 ;  /* 0x00000000160c7229 */ /* 0x000fcc000000000c */
[----:B------:R-:W-:-:S08]  /*1650*/  DADD R10, R18, R10 ;  /* 0x00000000120a7229 */ /* 0x000fd0000000000a */
[----:B------:R-:W-:-:S08]  /*1660*/  DADD R10, R12, R10 ;  /* 0x000000000c0a7229 */ /* 0x000fd0000000000a */
[----:B------:R-:W-:Y:S01]  /*1670*/  DADD R14, R14, R10 ;  /* 0x000000000e0e7229 */ /* 0x000fe2000000000a */
[----:B------:R-:W-:Y:S01]  /*1680*/  LOP3.LUT R10, R8, 0x80000000, RZ, 0x3c, !PT ;  /* 0x80000000080a7812 */ /* 0x000fe200078e3cff */
[----:B------:R-:W-:-:S06]  /*1690*/  IMAD.MOV.U32 R11, RZ, RZ, 0x43300000 ;  /* 0x43300000ff0b7424 */ /* 0x000fcc00078e00ff */
[----:B------:R-:W-:Y:S02]  /*16a0*/  DADD R12, R16, R14 ;  /* 0x00000000100c7229 */ /* 0x000fe4000000000e */
[----:B------:R-:W-:Y:S01]  /*16b0*/  DADD R10, R10, -UR6 ;  /* 0x800000060a0a7e29 */ /* 0x000fe20008000000 */
[----:B------:R-:W-:Y:S01]  /*16c0*/  UMOV UR6, 0xfefa39ef ;  /* 0xfefa39ef00067882 */ /* 0x000fe20000000000 */
[----:B------:R-:W-:-:S04]  /*16d0*/  UMOV UR7, 0x3fe62e42 ;  /* 0x3fe62e4200077882 */ /* 0x000fc80000000000 */
[--C-:B------:R-:W-:Y:S02]  /*16e0*/  DADD R16, R16, -R12.reuse ;  /* 0x0000000010107229 */ /* 0x100fe4000000080c */
[----:B------:R-:W-:-:S06]  /*16f0*/  DFMA R8, R10, UR6, R12 ;  /* 0x000000060a087c2b */ /* 0x000fcc000800000c */
[----:B------:R-:W-:Y:S02]  /*1700*/  DADD R16, R14, R16 ;  /* 0x000000000e107229 */ /* 0x000fe40000000010 */
[----:B------:R-:W-:-:S08]  /*1710*/  DFMA R18, R10, -UR6, R8 ;  /* 0x800000060a127c2b */ /* 0x000fd00008000008 */
[----:B------:R-:W-:-:S08]  /*1720*/  DADD R18, -R12, R18 ;  /* 0x000000000c127229 */ /* 0x000fd00000000112 */
[----:B------:R-:W-:-:S08]  /*1730*/  DADD R16, R16, -R18 ;  /* 0x0000000010107229 */ /* 0x000fd00000000812 */
[----:B------:R-:W-:Y:S01]  /*1740*/  DFMA R10, R10, UR8, R16 ;  /* 0x000000080a0a7c2b */ /* 0x000fe20008000010 */
[----:B------:R-:W-:Y:S01]  /*1750*/  LOP3.LUT R17, R27, 0xff0fffff, RZ, 0xc0, !PT ;  /* 0xff0fffff1b117812 */ /* 0x000fe200078ec0ff */
[----:B------:R-:W-:-:S03]  /*1760*/  IMAD.MOV.U32 R16, RZ, RZ, R26 ;  /* 0x000000ffff107224 */ /* 0x000fc600078e001a */
[----:B------:R-:W-:-:S03]  /*1770*/  SEL R17, R17, R27, P1 ;  /* 0x0000001b11117207 */ /* 0x000fc60000800000 */
[----:B------:R-:W-:-:S08]  /*1780*/  DADD R12, R8, R10 ;  /* 0x00000000080c7229 */ /* 0x000fd0000000000a */
[----:B------:R-:W-:Y:S02]  /*1790*/  DADD R14, R8, -R12 ;  /* 0x00000000080e7229 */ /* 0x000fe4000000080c */
[----:B------:R-:W-:-:S06]  /*17a0*/  DMUL R8, R12, R16 ;  /* 0x000000100c087228 */ /* 0x000fcc0000000000 */
[----:B------:R-:W-:Y:S02]  /*17b0*/  DADD R14, R10, R14 ;  /* 0x000000000a0e7229 */ /* 0x000fe4000000000e */
[----:B------:R-:W-:-:S08]  /*17c0*/  DFMA R12, R12, R16, -R8 ;  /* 0x000000100c0c722b */ /* 0x000fd00000000808 */
[----:B------:R-:W-:Y:S01]  /*17d0*/  DFMA R14, R14, R16, R12 ;  /* 0x000000100e0e722b */ /* 0x000fe2000000000c */
[----:B------:R-:W-:Y:S02]  /*17e0*/  IMAD.MOV.U32 R12, RZ, RZ, 0x652b82fe ;  /* 0x652b82feff0c7424 */ /* 0x000fe400078e00ff */
[----:B------:R-:W-:-:S05]  /*17f0*/  IMAD.MOV.U32 R13, RZ, RZ, 0x3ff71547 ;  /* 0x3ff71547ff0d7424 */ /* 0x000fca00078e00ff */
[----:B------:R-:W-:-:S08]  /*1800*/  DADD R10, R8, R14 ;  /* 0x00000000080a7229 */ /* 0x000fd0000000000e */
[----:B------:R-:W-:Y:S02]  /*1810*/  DFMA R12, R10, R12, 6.75539944105574400000e+15 ;  /* 0x433800000a0c742b */ /* 0x000fe4000000000c */
[----:B------:R-:W-:Y:S01]  /*1820*/  FSETP.GEU.AND P1, PT, |R11|, 4.1917929649353027344, PT ;  /* 0x4086232b0b00780b */ /* 0x000fe20003f2e200 */
[----:B------:R-:W-:-:S05]  /*1830*/  DADD R8, R8, -R10 ;  /* 0x0000000008087229 */ /* 0x000fca000000080a */
[----:B------:R-:W-:-:S03]  /*1840*/  DADD R16, R12, -6.75539944105574400000e+15 ;  /* 0xc33800000c107429 */ /* 0x000fc60000000000 */
[----:B------:R-:W-:-:S05]  /*1850*/  DADD R14, R14, R8 ;  /* 0x000000000e0e7229 */ /* 0x000fca0000000008 */
[----:B------:R-:W-:Y:S01]  /*1860*/  DFMA R18, R16, -UR6, R10 ;  /* 0x8000000610127c2b */ /* 0x000fe2000800000a */
[----:B------:R-:W-:Y:S01]  /*1870*/  UMOV UR6, 0x3b39803f ;  /* 0x3b39803f00067882 */ /* 0x000fe20000000000 */
[----:B------:R-:W-:-:S06]  /*1880*/  UMOV UR7, 0x3c7abc9e ;  /* 0x3c7abc9e00077882 */ /* 0x000fcc0000000000 */
[----:B------:R-:W-:Y:S01]  /*1890*/  DFMA R16, R16, -UR6, R18 ;  /* 0x8000000610107c2b */ /* 0x000fe20008000012 */
[----:B------:R-:W-:Y:S01]  /*18a0*/  UMOV UR6, 0x69ce2bdf ;  /* 0x69ce2bdf00067882 */ /* 0x000fe20000000000 */
[----:B------:R-:W-:Y:S01]  /*18b0*/  IMAD.MOV.U32 R18, RZ, RZ, -0x35dec16 ;  /* 0xfca213eaff127424 */ /* 0x000fe200078e00ff */
[----:B------:R-:W-:Y:S01]  /*18c0*/  UMOV UR7, 0x3e5ade15 ;  /* 0x3e5ade1500077882 */ /* 0x000fe20000000000 */
[----:B------:R-:W-:-:S06]  /*18d0*/  IMAD.MOV.U32 R19, RZ, RZ, 0x3e928af3 ;  /* 0x3e928af3ff137424 */ /* 0x000fcc00078e00ff */
        /* <DEDUP_REMOVED lines=24> */
[----:B------:R-:W-:-:S08]  /*1a60*/  DFMA R18, R16, R18, UR6 ;  /* 0x0000000610127e2b */ /* 0x000fd00008000012 */
[----:B------:R-:W-:-:S08]  /*1a70*/  DFMA R18, R16, R18, 1 ;  /* 0x3ff000001012742b */ /* 0x000fd00000000012 */
[----:B------:R-:W-:-:S10]  /*1a80*/  DFMA R16, R16, R18, 1 ;  /* 0x3ff000001010742b */ /* 0x000fd40000000012 */
[----:B------:R-:W-:Y:S02]  /*1a90*/  IMAD R9, R12, 0x100000, R17 ;  /* 0x001000000c097824 */ /* 0x000fe400078e0211 */
[----:B------:R-:W-:Y:S01]  /*1aa0*/  IMAD.MOV.U32 R8, RZ, RZ, R16 ;  /* 0x000000ffff087224 */ /* 0x000fe200078e0010 */
[----:B------:R-:W-:Y:S06]  /*1ab0*/  @!P1 BRA `(.L_x_183) ;  /* 0x0000000000309947 */ /* 0x000fec0003800000 */
[----:B------:R-:W-:Y:S01]  /*1ac0*/  FSETP.GEU.AND P2, PT, |R11|, 4.2275390625, PT ;  /* 0x408748000b00780b */ /* 0x000fe20003f4e200 */
[C---:B------:R-:W-:Y:S02]  /*1ad0*/  DADD R8, R10.reuse, +INF ;  /* 0x7ff000000a087429 */ /* 0x040fe40000000000 */
[----:B------:R-:W-:-:S08]  /*1ae0*/  DSETP.GEU.AND P1, PT, R10, RZ, PT ;  /* 0x000000ff0a00722a */ /* 0x000fd00003f2e000 */
[----:B------:R-:W-:Y:S02]  /*1af0*/  FSEL R8, R8, RZ, P1 ;  /* 0x000000ff08087208 */ /* 0x000fe40000800000 */
[----:B------:R-:W-:Y:S02]  /*1b00*/  @!P2 LEA.HI R3, R12, R12, RZ, 0x1 ;  /* 0x0000000c0c03a211 */ /* 0x000fe400078f08ff */
[----:B------:R-:W-:Y:S02]  /*1b10*/  FSEL R9, R9, RZ, P1 ;  /* 0x000000ff09097208 */ /* 0x000fe40000800000 */
[----:B------:R-:W-:-:S05]  /*1b20*/  @!P2 SHF.R.S32.HI R3, RZ, 0x1, R3 ;  /* 0x00000001ff03a819 */ /* 0x000fca0000011403 */
[----:B------:R-:W-:Y:S02]  /*1b30*/  @!P2 IMAD.IADD R10, R12, 0x1, -R3 ;  /* 0x000000010c0aa824 */ /* 0x000fe400078e0a03 */
[----:B------:R-:W-:-:S03]  /*1b40*/  @!P2 IMAD R17, R3, 0x100000, R17 ;  /* 0x001000000311a824 */ /* 0x000fc600078e0211 */
[----:B------:R-:W-:Y:S01]  /*1b50*/  @!P2 LEA R11, R10, 0x3ff00000, 0x14 ;  /* 0x3ff000000a0ba811 */ /* 0x000fe200078ea0ff */
[----:B------:R-:W-:-:S06]  /*1b60*/  @!P2 IMAD.MOV.U32 R10, RZ, RZ, RZ ;  /* 0x000000ffff0aa224 */ /* 0x000fcc00078e00ff */
[----:B------:R-:W-:-:S11]  /*1b70*/  @!P2 DMUL R8, R16, R10 ;  /* 0x0000000a1008a228 */ /* 0x000fd60000000000 */
.L_x_183:
[----:B------:R-:W-:Y:S02]  /*1b80*/  DFMA R14, R14, R8, R8 ;  /* 0x000000080e0e722b */ /* 0x000fe40000000008 */
[----:B------:R-:W-:-:S08]  /*1b90*/  DSETP.NEU.AND P1, PT, |R8|, +INF , PT ;  /* 0x7ff000000800742a */ /* 0x000fd00003f2d200 */
[----:B------:R-:W-:Y:S01]  /*1ba0*/  FSEL R10, R8, R14, !P1 ;  /* 0x0000000e080a7208 */ /* 0x000fe20004800000 */
[----:B------:R-:W-:Y:S01]  /*1bb0*/  IMAD.MOV.U32 R8, RZ, RZ, R0 ;  /* 0x000000ffff087224 */ /* 0x000fe200078e0000 */
[----:B------:R-:W-:Y:S01]  /*1bc0*/  FSEL R11, R9, R15, !P1 ;  /* 0x0000000f090b7208 */ /* 0x000fe20004800000 */
[----:B------:R-:W-:-:S04]  /*1bd0*/  IMAD.MOV.U32 R9, RZ, RZ, 0x0 ;  /* 0x00000000ff097424 */ /* 0x000fc800078e00ff */
[----:B------:R-:W-:Y:S05]  /*1be0*/  RET.REL.NODEC R8 `(_Z28fibonacci_sacred_computationPyid) ;  /* 0xffffffe408047950 */ /* 0x000fea0003c3ffff */
        .type           $_Z28fibonacci_sacred_computationPyid$__internal_trig_reduction_slowpathd,@function
        .size           $_Z28fibonacci_sacred_computationPyid$__internal_trig_reduction_slowpathd,(.L_x_312 - $_Z28fibonacci_sacred_computationPyid$__internal_trig_reduction_slowpathd)
$_Z28fibonacci_sacred_computationPyid$__internal_trig_reduction_slowpathd:
[----:B------:R-:W-:Y:S01]  /*1bf0*/  SHF.R.U32.HI R12, RZ, 0x14, R3 ;  /* 0x00000014ff0c7819 */ /* 0x000fe20000011603 */
[----:B------:R-:W-:Y:S02]  /*1c00*/  IMAD.MOV.U32 R5, RZ, RZ, R4 ;  /* 0x000000ffff057224 */ /* 0x000fe400078e0004 */
[----:B------:R-:W-:Y:S01]  /*1c10*/  IMAD.MOV.U32 R6, RZ, RZ, RZ ;  /* 0x000000ffff067224 */ /* 0x000fe200078e00ff */
[----:B------:R-:W-:-:S04]  /*1c20*/  LOP3.LUT R7, R12, 0x7ff, RZ, 0xc0, !PT ;  /* 0x000007ff0c077812 */ /* 0x000fc800078ec0ff */
[----:B------:R-:W-:-:S13]  /*1c30*/  ISETP.NE.AND P0, PT, R7, 0x7ff, PT ;  /* 0x000007ff0700780c */ /* 0x000fda0003f05270 */
[----:B------:R-:W-:Y:S05]  /*1c40*/  @!P0 BRA `(.L_x_184) ;  /* 0x0000000800488947 */ /* 0x000fea0003800000 */
[----:B------:R-:W-:Y:S01]  /*1c50*/  VIADD R4, R7, 0xfffffc00 ;  /* 0xfffffc0007047836 */ /* 0x000fe20000000000 */
[----:B------:R-:W-:Y:S01]  /*1c60*/  BSSY.RECONVERGENT B2, `(.L_x_185) ;  /* 0x000002f000027945 */ /* 0x000fe20003800200 */
[----:B------:R-:W-:-:S03]  /*1c70*/  CS2R R10, SRZ ;  /* 0x00000000000a7805 */ /* 0x000fc6000001ff00 */
[----:B------:R-:W-:Y:S02]  /*1c80*/  SHF.R.U32.HI R17, RZ, 0x6, R4 ;  /* 0x00000006ff117819 */ /* 0x000fe40000011604 */
[----:B------:R-:W-:Y:S02]  /*1c90*/  ISETP.GE.U32.AND P0, PT, R4, 0x80, PT ;  /* 0x000000800400780c */ /* 0x000fe40003f06070 */
[C---:B------:R-:W-:Y:S02]  /*1ca0*/  IADD3 R6, PT, PT, -R17.reuse, 0x13, RZ ;  /* 0x0000001311067810 */ /* 0x040fe40007ffe1ff */
[----:B------:R-:W-:Y:S02]  /*1cb0*/  IADD3 R7, PT, PT, -R17, 0xf, RZ ;  /* 0x0000000f11077810 */ /* 0x000fe40007ffe1ff */
[----:B------:R-:W-:-:S04]  /*1cc0*/  SEL R6, R6, 0x12, P0 ;  /* 0x0000001206067807 */ /* 0x000fc80000000000 */
[----:B------:R-:W-:-:S13]  /*1cd0*/  ISETP.GE.AND P0, PT, R7, R6, PT ;  /* 0x000000060700720c */ /* 0x000fda0003f06270 */
[----:B------:R-:W-:Y:S05]  /*1ce0*/  @P0 BRA `(.L_x_186) ;  /* 0x0000000000980947 */ /* 0x000fea0003800000 */
[----:B------:R-:W0:Y:S01]  /*1cf0*/  LDC.64 R14, c[0x0][0x358] ;  /* 0x0000d600ff0e7b82 */ /* 0x000e220000000a00 */
[C---:B------:R-:W-:Y:S01]  /*1d00*/  SHF.L.U64.HI R19, R5.reuse, 0xb, R3 ;  /* 0x0000000b05137819 */ /* 0x040fe20000010203 */
[----:B------:R-:W-:Y:S01]  /*1d10*/  BSSY.RECONVERGENT B3, `(.L_x_187) ;  /* 0x0000022000037945 */ /* 0x000fe20003800200 */
[----:B------:R-:W-:Y:S01]  /*1d20*/  IMAD.SHL.U32 R13, R5, 0x800, RZ ;  /* 0x00000800050d7824 */ /* 0x000fe200078e00ff */
[----:B------:R-:W-:Y:S01]  /*1d30*/  IADD3 R16, PT, PT, RZ, -R17, -R6 ;  /* 0x80000011ff107210 */ /* 0x000fe20007ffe806 */
[----:B------:R-:W-:Y:S01]  /*1d40*/  IMAD.MOV.U32 R18, RZ, RZ, RZ ;  /* 0x000000ffff127224 */ /* 0x000fe200078e00ff */
[----:B------:R-:W-:Y:S02]  /*1d50*/  CS2R R10, SRZ ;  /* 0x00000000000a7805 */ /* 0x000fe4000001ff00 */
[----:B------:R-:W-:-:S07]  /*1d60*/  LOP3.LUT R19, R19, 0x80000000, RZ, 0xfc, !PT ;  /* 0x8000000013137812 */ /* 0x000fce00078efcff */
.L_x_188:
[----:B------:R-:W1:Y:S01]  /*1d70*/  LDC.64 R4, c[0x4][0x8] ;  /* 0x01000200ff047b82 */ /* 0x000e620000000a00 */
[----:B0-----:R-:W-:Y:S02]  /*1d80*/  R2UR UR6, R14 ;  /* 0x000000000e0672ca */ /* 0x001fe400000e0000 */
[----:B------:R-:W-:Y:S01]  /*1d90*/  R2UR UR7, R15 ;  /* 0x000000000f0772ca */ /* 0x000fe200000e0000 */
[----:B-1----:R-:W-:-:S12]  /*1da0*/  IMAD.WIDE R4, R7, 0x8, R4 ;  /* 0x0000000807047825 */ /* 0x002fd800078e0204 */
[----:B------:R-:W2:Y:S01]  /*1db0*/  LDG.E.64.CONSTANT R4, desc[UR6][R4.64] ;  /* 0x0000000604047981 */ /* 0x000ea2000c1e9b00 */
[----:B------:R-:W-:Y:S02]  /*1dc0*/  VIADD R16, R16, 0x1 ;  /* 0x0000000110107836 */ /* 0x000fe40000000000 */
[----:B------:R-:W-:Y:S02]  /*1dd0*/  VIADD R7, R7, 0x1 ;  /* 0x0000000107077836 */ /* 0x000fe40000000000 */
[----:B--2---:R-:W-:-:S04]  /*1de0*/  IMAD.WIDE.U32 R10, P2, R4, R13, R10 ;  /* 0x0000000d040a7225 */ /* 0x004fc8000784000a */
[----:B------:R-:W-:Y:S02]  /*1df0*/  IMAD R21, R4, R19, RZ ;  /* 0x0000001304157224 */ /* 0x000fe400078e02ff */
[CC--:B------:R-:W-:Y:S02]  /*1e00*/  IMAD R20, R5.reuse, R13.reuse, RZ ;  /* 0x0000000d05147224 */ /* 0x0c0fe400078e02ff */
[----:B------:R-:W-:Y:S01]  /*1e10*/  IMAD.HI.U32 R23, R5, R13, RZ ;  /* 0x0000000d05177227 */ /* 0x000fe200078e00ff */
[----:B------:R-:W-:-:S03]  /*1e20*/  IADD3 R11, P0, PT, R21, R11, RZ ;  /* 0x0000000b150b7210 */ /* 0x000fc60007f1e0ff */
[----:B------:R-:W-:Y:S01]  /*1e30*/  IMAD R21, R18, 0x8, R1 ;  /* 0x0000000812157824 */ /* 0x000fe200078e0201 */
[----:B------:R-:W-:Y:S01]  /*1e40*/  IADD3 R11, P1, PT, R20, R11, RZ ;  /* 0x0000000b140b7210 */ /* 0x000fe20007f3e0ff */
[----:B------:R-:W-:-:S04]  /*1e50*/  IMAD.HI.U32 R20, R4, R19, RZ ;  /* 0x0000001304147227 */ /* 0x000fc800078e00ff */
[----:B------:R-:W-:Y:S01]  /*1e60*/  IMAD.X R4, RZ, RZ, R20, P2 ;  /* 0x000000ffff047224 */ /* 0x000fe200010e0614 */
[----:B------:R0:W-:Y:S01]  /*1e70*/  STL.64 [R21], R10 ;  /* 0x0000000a15007387 */ /* 0x0001e20000100a00 */
[----:B------:R-:W-:-:S03]  /*1e80*/  IMAD.HI.U32 R20, R5, R19, RZ ;  /* 0x0000001305147227 */ /* 0x000fc600078e00ff */
[----:B------:R-:W-:Y:S01]  /*1e90*/  IADD3.X R4, P0, PT, R23, R4, RZ, P0, !PT ;  /* 0x0000000417047210 */ /* 0x000fe2000071e4ff */
[----:B------:R-:W-:Y:S02]  /*1ea0*/  IMAD R5, R5, R19, RZ ;  /* 0x0000001305057224 */ /* 0x000fe400078e02ff */
[----:B------:R-:W-:-:S03]  /*1eb0*/  VIADD R18, R18, 0x1 ;  /* 0x0000000112127836 */ /* 0x000fc60000000000 */
[----:B------:R-:W-:Y:S01]  /*1ec0*/  IADD3.X R5, P1, PT, R5, R4, RZ, P1, !PT ;  /* 0x0000000405057210 */ /* 0x000fe20000f3e4ff */
[----:B------:R-:W-:Y:S01]  /*1ed0*/  IMAD.X R4, RZ, RZ, R20, P0 ;  /* 0x000000ffff047224 */ /* 0x000fe200000e0614 */
[----:B------:R-:W-:-:S03]  /*1ee0*/  ISETP.NE.AND P0, PT, R16, -0xf, PT ;  /* 0xfffffff11000780c */ /* 0x000fc60003f05270 */
[----:B------:R-:W-:Y:S02]  /*1ef0*/  IMAD.X R4, RZ, RZ, R4, P1 ;  /* 0x000000ffff047224 */ /* 0x000fe400008e0604 */
[----:B0-----:R-:W-:Y:S02]  /*1f00*/  IMAD.MOV.U32 R10, RZ, RZ, R5 ;  /* 0x000000ffff0a7224 */ /* 0x001fe400078e0005 */
[----:B------:R-:W-:-:S06]  /*1f10*/  IMAD.MOV.U32 R11, RZ, RZ, R4 ;  /* 0x000000ffff0b7224 */ /* 0x000fcc00078e0004 */
[----:B------:R-:W-:Y:S05]  /*1f20*/  @P0 BRA `(.L_x_188) ;  /* 0xfffffffc00900947 */ /* 0x000fea000383ffff */
[----:B------:R-:W-:Y:S05]  /*1f30*/  BSYNC.RECONVERGENT B3 ;  /* 0x0000000000037941 */ /* 0x000fea0003800200 */
.L_x_187:
[----:B------:R-:W-:-:S07]  /*1f40*/  IMAD.MOV.U32 R7, RZ, RZ, R6 ;  /* 0x000000ffff077224 */ /* 0x000fce00078e0006 */
.L_x_186:
[----:B------:R-:W-:Y:S05]  /*1f50*/  BSYNC.RECONVERGENT B2 ;  /* 0x0000000000027941 */ /* 0x000fea0003800200 */
.L_x_185:
[----:B------:R-:W-:Y:S01]  /*1f60*/  LOP3.LUT P0, R25, R12, 0x3f, RZ, 0xc0, !PT ;  /* 0x0000003f0c197812 */ /* 0x000fe2000780c0ff */
[----:B------:R-:W-:-:S04]  /*1f70*/  IMAD.IADD R4, R17, 0x1, R7 ;  /* 0x0000000111047824 */ /* 0x000fc800078e0207 */
[----:B------:R-:W-:-:S05]  /*1f80*/  IMAD.U32 R23, R4, 0x8, R1 ;  /* 0x0000000804177824 */ /* 0x000fca00078e0001 */
[----:B------:R0:W-:Y:S04]  /*1f90*/  STL.64 [R23+-0x78], R10 ;  /* 0xffff880a17007387 */ /* 0x0001e80000100a00 */
[----:B------:R-:W2:Y:S04]  /*1fa0*/  @P0 LDL.64 R14, [R1+0x8] ;  /* 0x00000800010e0983 */ /* 0x000ea80000100a00 */
[----:B------:R-:W3:Y:S04]  /*1fb0*/  LDL.64 R4, [R1+0x10] ;  /* 0x0000100001047983 */ /* 0x000ee80000100a00 */
[----:B------:R-:W4:Y:S01]  /*1fc0*/  LDL.64 R6, [R1+0x18] ;  /* 0x0000180001067983 */ /* 0x000f220000100a00 */
[----:B------:R-:W-:Y:S01]  /*1fd0*/  @P0 LOP3.LUT R12, R25, 0x3f, RZ, 0x3c, !PT ;  /* 0x0000003f190c0812 */ /* 0x000fe200078e3cff */
[----:B------:R-:W-:Y:S01]  /*1fe0*/  BSSY.RECONVERGENT B2, `(.L_x_189) ;  /* 0x0000034000027945 */ /* 0x000fe20003800200 */
[----:B--2---:R-:W-:-:S02]  /*1ff0*/  @P0 SHF.R.U64 R13, R14, 0x1, R15 ;  /* 0x000000010e0d0819 */ /* 0x004fc4000000120f */
[----:B------:R-:W-:Y:S02]  /*2000*/  @P0 SHF.R.U32.HI R15, RZ, 0x1, R15 ;  /* 0x00000001ff0f0819 */ /* 0x000fe4000001160f */
[CC--:B---3--:R-:W-:Y:S02]  /*2010*/  @P0 SHF.L.U32 R17, R4.reuse, R25.reuse, RZ ;  /* 0x0000001904110219 */ /* 0x0c8fe400000006ff */
[----:B0-----:R-:W-:Y:S02]  /*2020*/  @P0 SHF.R.U64 R10, R13, R12, R15 ;  /* 0x0000000c0d0a0219 */ /* 0x001fe4000000120f */
[--C-:B------:R-:W-:Y:S02]  /*2030*/  @P0 SHF.R.U32.HI R21, RZ, 0x1, R5.reuse ;  /* 0x00000001ff150819 */ /* 0x100fe40000011605 */
[C-C-:B------:R-:W-:Y:S02]  /*2040*/  @P0 SHF.R.U64 R19, R4.reuse, 0x1, R5.reuse ;  /* 0x0000000104130819 */ /* 0x140fe40000001205 */
[----:B------:R-:W-:-:S02]  /*2050*/  @P0 SHF.L.U64.HI R14, R4, R25, R5 ;  /* 0x00000019040e0219 */ /* 0x000fc40000010205 */
[----:B------:R-:W-:Y:S02]  /*2060*/  @P0 SHF.R.U32.HI R11, RZ, R12, R15 ;  /* 0x0000000cff0b0219 */ /* 0x000fe4000001160f */
[----:B------:R-:W-:Y:S02]  /*2070*/  @P0 LOP3.LUT R4, R17, R10, RZ, 0xfc, !PT ;  /* 0x0000000a11040212 */ /* 0x000fe400078efcff */
[----:B----4-:R-:W-:Y:S02]  /*2080*/  @P0 SHF.L.U32 R13, R6, R25, RZ ;  /* 0x00000019060d0219 */ /* 0x010fe400000006ff */
[----:B------:R-:W-:Y:S02]  /*2090*/  @P0 SHF.R.U64 R16, R19, R12, R21 ;  /* 0x0000000c13100219 */ /* 0x000fe40000001215 */
[----:B------:R-:W-:Y:S01]  /*20a0*/  @P0 LOP3.LUT R5, R14, R11, RZ, 0xfc, !PT ;  /* 0x0000000b0e050212 */ /* 0x000fe200078efcff */
[----:B------:R-:W-:Y:S01]  /*20b0*/  IMAD.SHL.U32 R14, R4, 0x4, RZ ;  /* 0x00000004040e7824 */ /* 0x000fe200078e00ff */
[----:B------:R-:W-:-:S02]  /*20c0*/  @P0 SHF.L.U64.HI R11, R6, R25, R7 ;  /* 0x00000019060b0219 */ /* 0x000fc40000010207 */
[----:B------:R-:W-:Y:S02]  /*20d0*/  @P0 LOP3.LUT R6, R13, R16, RZ, 0xfc, !PT ;  /* 0x000000100d060212 */ /* 0x000fe400078efcff */
[----:B------:R-:W-:Y:S02]  /*20e0*/  @P0 SHF.R.U32.HI R12, RZ, R12, R21 ;  /* 0x0000000cff0c0219 */ /* 0x000fe40000011615 */
[----:B------:R-:W-:Y:S02]  /*20f0*/  SHF.L.U64.HI R15, R4, 0x2, R5 ;  /* 0x00000002040f7819 */ /* 0x000fe40000010205 */
[----:B------:R-:W-:Y:S02]  /*2100*/  SHF.L.W.U32.HI R4, R5, 0x2, R6 ;  /* 0x0000000205047819 */ /* 0x000fe40000010e06 */
[----:B------:R-:W-:Y:S02]  /*2110*/  @P0 LOP3.LUT R7, R11, R12, RZ, 0xfc, !PT ;  /* 0x0000000c0b070212 */ /* 0x000fe400078efcff */
[----:B------:R-:W-:-:S02]  /*2120*/  IADD3 RZ, P0, PT, RZ, -R14, RZ ;  /* 0x8000000effff7210 */ /* 0x000fc40007f1e0ff */
[----:B------:R-:W-:Y:S02]  /*2130*/  LOP3.LUT R5, RZ, R15, RZ, 0x33, !PT ;  /* 0x0000000fff057212 */ /* 0x000fe400078e33ff */
[----:B------:R-:W-:Y:S02]  /*2140*/  SHF.L.W.U32.HI R6, R6, 0x2, R7 ;  /* 0x0000000206067819 */ /* 0x000fe40000010e07 */
[----:B------:R-:W-:Y:S02]  /*2150*/  LOP3.LUT R11, RZ, R4, RZ, 0x33, !PT ;  /* 0x00000004ff0b7212 */ /* 0x000fe400078e33ff */
[----:B------:R-:W-:Y:S02]  /*2160*/  IADD3.X R10, P0, PT, RZ, R5, RZ, P0, !PT ;  /* 0x00000005ff0a7210 */ /* 0x000fe4000071e4ff */
[----:B------:R-:W-:Y:S02]  /*2170*/  LOP3.LUT R5, RZ, R6, RZ, 0x33, !PT ;  /* 0x00000006ff057212 */ /* 0x000fe400078e33ff */
[----:B------:R-:W-:-:S02]  /*2180*/  IADD3.X R11, P1, PT, RZ, R11, RZ, P0, !PT ;  /* 0x0000000bff0b7210 */ /* 0x000fc4000073e4ff */
[----:B------:R-:W-:-:S03]  /*2190*/  ISETP.GT.U32.AND P2, PT, R4, -0x1, PT ;  /* 0xffffffff0400780c */ /* 0x000fc60003f44070 */
[----:B------:R-:W-:Y:S01]  /*21a0*/  IMAD.X R5, RZ, RZ, R5, P1 ;  /* 0x000000ffff057224 */ /* 0x000fe200008e0605 */
[----:B------:R-:W-:-:S04]  /*21b0*/  ISETP.GT.AND.EX P0, PT, R6, -0x1, PT, P2 ;  /* 0xffffffff0600780c */ /* 0x000fc80003f04320 */
[----:B------:R-:W-:Y:S02]  /*21c0*/  SEL R5, R6, R5, P0 ;  /* 0x0000000506057207 */ /* 0x000fe40000000000 */
[----:B------:R-:W-:Y:S02]  /*21d0*/  SEL R13, R4, R11, P0 ;  /* 0x0000000b040d7207 */ /* 0x000fe40000000000 */
[----:B------:R-:W-:Y:S02]  /*21e0*/  ISETP.NE.U32.AND P1, PT, R5, RZ, PT ;  /* 0x000000ff0500720c */ /* 0x000fe40003f25070 */
[----:B------:R-:W-:Y:S02]  /*21f0*/  SEL R15, R15, R10, P0 ;  /* 0x0000000a0f0f7207 */ /* 0x000fe40000000000 */
[----:B------:R-:W-:Y:S01]  /*2200*/  SEL R11, R13, R5, !P1 ;  /* 0x000000050d0b7207 */ /* 0x000fe20004800000 */
[----:B------:R-:W-:-:S05]  /*2210*/  @!P0 IMAD.MOV R14, RZ, RZ, -R14 ;  /* 0x000000ffff0e8224 */ /* 0x000fca00078e0a0e */
[----:B------:R-:W0:Y:S02]  /*2220*/  FLO.U32 R11, R11 ;  /* 0x0000000b000b7300 */ /* 0x000e2400000e0000 */
[C---:B0-----:R-:W-:Y:S02]  /*2230*/  IADD3 R12, PT, PT, -R11.reuse, 0x1f, RZ ;  /* 0x0000001f0b0c7810 */ /* 0x041fe40007ffe1ff */
[----:B------:R-:W-:-:S03]  /*2240*/  IADD3 R4, PT, PT, -R11, 0x3f, RZ ;  /* 0x0000003f0b047810 */ /* 0x000fc60007ffe1ff */
[----:B------:R-:W-:-:S05]  /*2250*/  @P1 IMAD.MOV R4, RZ, RZ, R12 ;  /* 0x000000ffff041224 */ /* 0x000fca00078e020c */
[----:B------:R-:W-:-:S13]  /*2260*/  ISETP.NE.AND P1, PT, R4, RZ, PT ;  /* 0x000000ff0400720c */ /* 0x000fda0003f25270 */
[----:B------:R-:W-:Y:S05]  /*2270*/  @!P1 BRA `(.L_x_190) ;  /* 0x0000000000289947 */ /* 0x000fea0003800000 */
[--C-:B------:R-:W-:Y:S02]  /*2280*/  SHF.R.U64 R12, R14, 0x1, R15.reuse ;  /* 0x000000010e0c7819 */ /* 0x100fe4000000120f */
[C---:B------:R-:W-:Y:S02]  /*2290*/  LOP3.LUT R10, R4.reuse, 0x3f, RZ, 0xc0, !PT ;  /* 0x0000003f040a7812 */ /* 0x040fe400078ec0ff */
[----:B------:R-:W-:Y:S02]  /*22a0*/  SHF.R.U32.HI R14, RZ, 0x1, R15 ;  /* 0x00000001ff0e7819 */ /* 0x000fe4000001160f */
[----:B------:R-:W-:Y:S02]  /*22b0*/  LOP3.LUT R11, R4, 0x3f, RZ, 0xc, !PT ;  /* 0x0000003f040b7812 */ /* 0x000fe400078e0cff */
[CC--:B------:R-:W-:Y:S02]  /*22c0*/  SHF.L.U64.HI R16, R13.reuse, R10.reuse, R5 ;  /* 0x0000000a0d107219 */ /* 0x0c0fe40000010205 */
[----:B------:R-:W-:-:S02]  /*22d0*/  SHF.L.U32 R10, R13, R10, RZ ;  /* 0x0000000a0d0a7219 */ /* 0x000fc400000006ff */
[-CC-:B------:R-:W-:Y:S02]  /*22e0*/  SHF.R.U64 R5, R12, R11.reuse, R14.reuse ;  /* 0x0000000b0c057219 */ /* 0x180fe4000000120e */
[----:B------:R-:W-:Y:S02]  /*22f0*/  SHF.R.U32.HI R11, RZ, R11, R14 ;  /* 0x0000000bff0b7219 */ /* 0x000fe4000001160e */
[----:B------:R-:W-:Y:S02]  /*2300*/  LOP3.LUT R13, R10, R5, RZ, 0xfc, !PT ;  /* 0x000000050a0d7212 */ /* 0x000fe400078efcff */
[----:B------:R-:W-:-:S07]  /*2310*/  LOP3.LUT R5, R16, R11, RZ, 0xfc, !PT ;  /* 0x0000000b10057212 */ /* 0x000fce00078efcff */
.L_x_190:
[----:B------:R-:W-:Y:S05]  /*2320*/  BSYNC.RECONVERGENT B2 ;  /* 0x0000000000027941 */ /* 0x000fea0003800200 */
.L_x_189:
[----:B------:R-:W-:-:S04]  /*2330*/  IMAD.WIDE.U32 R14, R13, 0x2168c235, RZ ;  /* 0x2168c2350d0e7825 */ /* 0x000fc800078e00ff */
[----:B------:R-:W-:Y:S01]  /*2340*/  IMAD.MOV.U32 R10, RZ, RZ, R15 ;  /* 0x000000ffff0a7224 */ /* 0x000fe200078e000f */
[----:B------:R-:W-:Y:S01]  /*2350*/  IADD3 RZ, P1, PT, R14, R14, RZ ;  /* 0x0000000e0eff7210 */ /* 0x000fe20007f3e0ff */
[----:B------:R-:W-:Y:S02]  /*2360*/  IMAD.MOV.U32 R11, RZ, RZ, RZ ;  /* 0x000000ffff0b7224 */ /* 0x000fe400078e00ff */
[----:B------:R-:W-:-:S04]  /*2370*/  IMAD.HI.U32 R12, R5, -0x36f0255e, RZ ;  /* 0xc90fdaa2050c7827 */ /* 0x000fc800078e00ff */
[----:B------:R-:W-:-:S04]  /*2380*/  IMAD.WIDE.U32 R10, R13, -0x36f0255e, R10 ;  /* 0xc90fdaa20d0a7825 */ /* 0x000fc800078e000a */
[C---:B------:R-:W-:Y:S02]  /*2390*/  IMAD R13, R5.reuse, -0x36f0255e, RZ ;  /* 0xc90fdaa2050d7824 */ /* 0x040fe400078e02ff */
[----:B------:R-:W-:-:S04]  /*23a0*/  IMAD.WIDE.U32 R10, P2, R5, 0x2168c235, R10 ;  /* 0x2168c235050a7825 */ /* 0x000fc8000784000a */
[----:B------:R-:W-:Y:S01]  /*23b0*/  IMAD.X R5, RZ, RZ, R12, P2 ;  /* 0x000000ffff057224 */ /* 0x000fe200010e060c */
[----:B------:R-:W-:Y:S02]  /*23c0*/  IADD3 R11, P2, PT, R13, R11, RZ ;  /* 0x0000000b0d0b7210 */ /* 0x000fe40007f5e0ff */
[----:B------:R-:W-:Y:S02]  /*23d0*/  IADD3.X RZ, P1, PT, R10, R10, RZ, P1, !PT ;  /* 0x0000000a0aff7210 */ /* 0x000fe40000f3e4ff */
[C---:B------:R-:W-:Y:S01]  /*23e0*/  ISETP.GT.U32.AND P3, PT, R11.reuse, RZ, PT ;  /* 0x000000ff0b00720c */ /* 0x040fe20003f64070 */
[----:B------:R-:W-:Y:S01]  /*23f0*/  IMAD.X R5, RZ, RZ, R5, P2 ;  /* 0x000000ffff057224 */ /* 0x000fe200010e0605 */
[----:B------:R-:W-:-:S04]  /*2400*/  IADD3.X R10, P2, PT, R11, R11, RZ, P1, !PT ;  /* 0x0000000b0b0a7210 */ /* 0x000fc80000f5e4ff */
[C---:B------:R-:W-:Y:S01]  /*2410*/  ISETP.GT.AND.EX P1, PT, R5.reuse, RZ, PT, P3 ;  /* 0x000000ff0500720c */ /* 0x040fe20003f24330 */
[----:B------:R-:W-:-:S03]  /*2420*/  IMAD.X R12, R5, 0x1, R5, P2 ;  /* 0x00000001050c7824 */ /* 0x000fc600010e0605 */
[----:B------:R-:W-:Y:S02]  /*2430*/  SEL R10, R10, R11, P1 ;  /* 0x0000000b0a0a7207 */ /* 0x000fe40000800000 */
[----:B------:R-:W-:Y:S02]  /*2440*/  SEL R12, R12, R5, P1 ;  /* 0x000000050c0c7207 */ /* 0x000fe40000800000 */
[----:B------:R-:W-:Y:S02]  /*2450*/  IADD3 R5, P2, PT, R10, 0x1, RZ ;  /* 0x000000010a057810 */ /* 0x000fe40007f5e0ff */
[----:B------:R-:W-:Y:S02]  /*2460*/  SEL R11, RZ, 0xffffffff, !P1 ;  /* 0xffffffffff0b7807 */ /* 0x000fe40004800000 */
[----:B------:R-:W-:Y:S01]  /*2470*/  LOP3.LUT P1, R3, R3, 0x80000000, RZ, 0xc0, !PT ;  /* 0x8000000003037812 */ /* 0x000fe2000782c0ff */
[----:B------:R-:W-:Y:S02]  /*2480*/  IMAD.X R10, RZ, RZ, R12, P2 ;  /* 0x000000ffff0a7224 */ /* 0x000fe400010e060c */
[----:B------:R-:W-:Y:S01]  /*2490*/  IMAD.IADD R4, R11, 0x1, -R4 ;  /* 0x000000010b047824 */ /* 0x000fe200078e0a04 */
[----:B------:R-:W-:-:S02]  /*24a0*/  SHF.R.U32.HI R11, RZ, 0x1e, R7 ;  /* 0x0000001eff0b7819 */ /* 0x000fc40000011607 */
[----:B------:R-:W-:Y:S01]  /*24b0*/  SHF.R.U64 R5, R5, 0xa, R10 ;  /* 0x0000000a05057819 */ /* 0x000fe2000000120a */
[----:B------:R-:W-:Y:S01]  /*24c0*/  IMAD.SHL.U32 R4, R4, 0x100000, RZ ;  /* 0x0010000004047824 */ /* 0x000fe200078e00ff */
[----:B------:R-:W-:Y:S02]  /*24d0*/  LEA.HI R6, R6, R11, RZ, 0x1 ;  /* 0x0000000b06067211 */ /* 0x000fe400078f08ff */
[----:B------:R-:W-:Y:S02]  /*24e0*/  IADD3 R5, P2, PT, R5, 0x1, RZ ;  /* 0x0000000105057810 */ /* 0x000fe40007f5e0ff */
[----:B------:R-:W-:Y:S01]  /*24f0*/  @!P0 LOP3.LUT R3, R3, 0x80000000, RZ, 0x3c, !PT ;  /* 0x8000000003038812 */ /* 0x000fe200078e3cff */
[----:B------:R-:W-:Y:S01]  /*2500*/  @P1 IMAD.MOV R6, RZ, RZ, -R6 ;  /* 0x000000ffff061224 */ /* 0x000fe200078e0a06 */
[----:B------:R-:W-:-:S04]  /*2510*/  LEA.HI.X R10, R10, RZ, RZ, 0x16, P2 ;  /* 0x000000ff0a0a7211 */ /* 0x000fc800010fb4ff */
[--C-:B------:R-:W-:Y:S02]  /*2520*/  SHF.R.U64 R5, R5, 0x1, R10.reuse ;  /* 0x0000000105057819 */ /* 0x100fe4000000120a */
[----:B------:R-:W-:Y:S02]  /*2530*/  SHF.R.U32.HI R7, RZ, 0x1, R10 ;  /* 0x00000001ff077819 */ /* 0x000fe4000001160a */
[----:B------:R-:W-:-:S04]  /*2540*/  IADD3 R5, P2, P3, RZ, RZ, R5 ;  /* 0x000000ffff057210 */ /* 0x000fc80007b5e005 */
[----:B------:R-:W-:-:S04]  /*2550*/  IADD3.X R4, PT, PT, R4, 0x3fe00000, R7, P2, P3 ;  /* 0x3fe0000004047810 */ /* 0x000fc800017e6407 */
[----:B------:R-:W-:-:S07]  /*2560*/  LOP3.LUT R3, R4, R3, RZ, 0xfc, !PT ;  /* 0x0000000304037212 */ /* 0x000fce00078efcff */
.L_x_184:
[----:B------:R-:W-:Y:S02]  /*2570*/  IMAD.MOV.U32 R10, RZ, RZ, R5 ;  /* 0x000000ffff0a7224 */ /* 0x000fe400078e0005 */
[----:B------:R-:W-:Y:S02]  /*2580*/  IMAD.MOV.U32 R4, RZ, RZ, R0 ;  /* 0x000000ffff047224 */ /* 0x000fe400078e0000 */
[----:B------:R-:W-:Y:S02]  /*2590*/  IMAD.MOV.U32 R5, RZ, RZ, 0x0 ;  /* 0x00000000ff057424 */ /* 0x000fe400078e00ff */
[----:B------:R-:W-:Y:S02]  /*25a0*/  IMAD.MOV.U32 R11, RZ, RZ, R3 ;  /* 0x000000ffff0b7224 */ /* 0x000fe400078e0003 */
[----:B------:R-:W-:Y:S05]  /*25b0*/  RET.REL.NODEC R4 `(_Z28fibonacci_sacred_computationPyid) ;  /* 0xffffffd804907950 */ /* 0x000fea0003c3ffff */
.L_x_191:
        /* <DEDUP_REMOVED lines=12> */
.L_x_312:


//--------------------- .text._Z34consciousness_parameter_modulationPKfPfifi --------------------------
	.section	.text._Z34consciousness_parameter_modulationPKfPfifi,"ax",@progbits
	.align	128
        .global         _Z34consciousness_parameter_modulationPKfPfifi
        .type           _Z34consciousness_parameter_modulationPKfPfifi,@function
        .size           _Z34consciousness_parameter_modulationPKfPfifi,(.L_x_314 - _Z34consciousness_parameter_modulationPKfPfifi)
        .other          _Z34consciousness_parameter_modulationPKfPfifi,@"STO_CUDA_ENTRY STV_DEFAULT"
_Z34consciousness_parameter_modulationPKfPfifi:
.text._Z34consciousness_parameter_modulationPKfPfifi:
[----:B------:R-:W0:Y:S01]  /*0000*/  LDC R1, c[0x0][0x37c] ;  /* 0x0000df00ff017b82 */ /* 0x000e220000000800 */
[----:B------:R-:W1:Y:S01]  /*0010*/  S2R R5, SR_TID.X ;  /* 0x0000000000057919 */ /* 0x000e620000002100 */
[----:B0-----:R-:W-:-:S06]  /*0020*/  VIADD R1, R1, 0xffffffc8 ;  /* 0xffffffc801017836 */ /* 0x001fcc0000000000 */
[----:B------:R-:W0:Y:S01]  /*0030*/  S2UR UR4, SR_CTAID.X ;  /* 0x00000000000479c3 */ /* 0x000e220000002500 */
[----:B------:R-:W2:Y:S01]  /*0040*/  LDCU UR5, c[0x0][0x398] ;  /* 0x00007300ff0577ac */ /* 0x000ea20008000800 */
[----:B-1----:R-:W-:-:S13]  /*0050*/  ISETP.GT.U32.AND P0, PT, R5, 0x6, PT ;  /* 0x000000060500780c */ /* 0x002fda0003f04070 */
[----:B------:R-:W-:Y:S02]  /*0060*/  @!P0 VIADD R2, R1, 0x1c ;  /* 0x0000001c01028836 */ /* 0x000fe40000000000 */
[----:B------:R-:W-:Y:S02]  /*0070*/  @!P0 IMAD.MOV.U32 R8, RZ, RZ, 0x44040000 ;  /* 0x44040000ff088424 */ /* 0x000fe400078e00ff */
[----:B------:R-:W-:Y:S02]  /*0080*/  @!P0 IMAD.MOV.U32 R9, RZ, RZ, 0x44148000 ;  /* 0x44148000ff098424 */ /* 0x000fe400078e00ff */
[----:B------:R-:W-:Y:S02]  /*0090*/  @!P0 IMAD.MOV.U32 R10, RZ, RZ, 0x44280000 ;  /* 0x44280000ff0a8424 */ /* 0x000fe400078e00ff */
[----:B------:R-:W-:Y:S01]  /*00a0*/  @!P0 IMAD.MOV.U32 R11, RZ, RZ, 0x44340000 ;  /* 0x44340000ff0b8424 */ /* 0x000fe200078e00ff */
[----:B------:R1:W-:Y:S01]  /*00b0*/  @!P0 STL.64 [R1+0x20], R8 ;  /* 0x0000200801008387 */ /* 0x0003e20000100a00 */
[----:B------:R-:W-:-:S02]  /*00c0*/  @!P0 IMAD.MOV.U32 R12, RZ, RZ, 0x44400000 ;  /* 0x44400000ff0c8424 */ /* 0x000fc400078e00ff */
[----:B------:R-:W-:Y:S01]  /*00d0*/  @!P0 IMAD.MOV.U32 R13, RZ, RZ, 0x4470c000 ;  /* 0x4470c000ff0d8424 */ /* 0x000fe200078e00ff */
[----:B------:R1:W-:Y:S01]  /*00e0*/  @!P0 STL.64 [R1+0x28], R10 ;  /* 0x0000280a01008387 */ /* 0x0003e20000100a00 */
[----:B------:R-:W-:Y:S02]  /*00f0*/  @!P0 IMAD.MOV.U32 R6, RZ, RZ, 0x43d80000 ;  /* 0x43d80000ff068424 */ /* 0x000fe400078e00ff */
[----:B------:R-:W-:Y:S01]  /*0100*/  @!P0 IMAD R2, R5, 0x4, R2 ;  /* 0x0000000405028824 */ /* 0x000fe200078e0202 */
[----:B------:R1:W-:Y:S04]  /*0110*/  @!P0 STL.64 [R1+0x30], R12 ;  /* 0x0000300c01008387 */ /* 0x0003e80000100a00 */
[----:B------:R1:W-:Y:S04]  /*0120*/  @!P0 STL [R1+0x1c], R6 ;  /* 0x00001c0601008387 */ /* 0x0003e80000100800 */
[----:B------:R-:W3:Y:S01]  /*0130*/  @!P0 LDL R2, [R2] ;  /* 0x0000000002028983 */ /* 0x000ee20000100800 */
[----:B------:R-:W0:Y:S01]  /*0140*/  LDC R0, c[0x0][0x360] ;  /* 0x0000d800ff007b82 */ /* 0x000e220000000800 */
[----:B------:R-:W-:Y:S01]  /*0150*/  @!P0 MOV R3, 0x400 ;  /* 0x0000040000038802 */ /* 0x000fe20000000f00 */
[----:B------:R-:W4:Y:S01]  /*0160*/  @!P0 S2R R4, SR_CgaCtaId ;  /* 0x0000000000048919 */ /* 0x000f220000008800 */
[----:B0-----:R-:W-:-:S05]  /*0170*/  IMAD R0, R0, UR4, R5 ;  /* 0x0000000400007c24 */ /* 0x001fca000f8e0205 */
[----:B--2---:R-:W-:Y:S02]  /*0180*/  ISETP.GE.AND P1, PT, R0, UR5, PT ;  /* 0x0000000500007c0c */ /* 0x004fe4000bf26270 */
[----:B----4-:R-:W-:-:S05]  /*0190*/  @!P0 LEA R3, R4, R3, 0x18 ;  /* 0x0000000304038211 */ /* 0x010fca00078ec0ff */
[----:B------:R-:W-:-:S05]  /*01a0*/  @!P0 IMAD R3, R5, 0x4, R3 ;  /* 0x0000000405038824 */ /* 0x000fca00078e0203 */
[----:B---3--:R1:W-:Y:S01]  /*01b0*/  @!P0 STS [R3], R2 ;  /* 0x0000000203008388 */ /* 0x0083e20000000800 */
[----:B------:R-:W-:Y:S06]  /*01c0*/  BAR.SYNC.DEFER_BLOCKING 0x0 ;  /* 0x0000000000007b1d */ /* 0x000fec0000010000 */
[----:B------:R-:W-:Y:S05]  /*01d0*/  @P1 EXIT ;  /* 0x000000000000194d */ /* 0x000fea0003800000 */
[----:B------:R-:W0:Y:S01]  /*01e0*/  LDC.64 R24, c[0x0][0x380] ;  /* 0x0000e000ff187b82 */ /* 0x000e220000000a00 */
[----:B------:R-:W2:Y:S01]  /*01f0*/  LDCU.64 UR10, c[0x0][0x358] ;  /* 0x00006b00ff0a77ac */ /* 0x000ea20008000a00 */
[----:B------:R-:W3:Y:S01]  /*0200*/  MUFU.RCP64H R5, 180 ;  /* 0x4066800000057908 */ /* 0x000ee20000001800 */
[----:B-1----:R-:W-:Y:S02]  /*0210*/  IMAD.MOV.U32 R8, RZ, RZ, 0x0 ;  /* 0x00000000ff087424 */ /* 0x002fe400078e00ff */
[----:B------:R-:W-:Y:S01]  /*0220*/  IMAD.MOV.U32 R9, RZ, RZ, 0x40668000 ;  /* 0x40668000ff097424 */ /* 0x000fe200078e00ff */
[----:B------:R-:W1:Y:S01]  /*0230*/  LDCU.64 UR6, c[0x0][0x390] ;  /* 0x00007200ff0677ac */ /* 0x000e620008000a00 */
[----:B0-----:R-:W-:-:S06]  /*0240*/  IMAD.WIDE R24, R0, 0x4, R24 ;  /* 0x0000000400187825 */ /* 0x001fcc00078e0218 */
[----:B--2---:R0:W5:Y:S01]  /*0250*/  LDG.E R24, desc[UR10][R24.64] ;  /* 0x0000000a18187981 */ /* 0x004162000c1e1900 */
[----:B------:R-:W-:Y:S01]  /*0260*/  IMAD.MOV.U32 R4, RZ, RZ, 0x1 ;  /* 0x00000001ff047424 */ /* 0x000fe200078e00ff */
[----:B------:R-:W-:Y:S01]  /*0270*/  I2FP.F32.S32 R10, R0 ;  /* 0x00000000000a7245 */ /* 0x000fe20000201400 */
[----:B------:R-:W-:Y:S01]  /*0280*/  UMOV UR12, 0x9a649fe6 ;  /* 0x9a649fe6000c7882 */ /* 0x000fe20000000000 */
[----:B------:R-:W-:Y:S01]  /*0290*/  UMOV UR13, 0x4061303f ;  /* 0x4061303f000d7882 */ /* 0x000fe20000000000 */
[----:B------:R-:W2:Y:S01]  /*02a0*/  S2UR UR9, SR_CgaCtaId ;  /* 0x00000000000979c3 */ /* 0x000ea20000008800 */
[----:B------:R-:W-:Y:S01]  /*02b0*/  UMOV UR4, URZ ;  /* 0x000000ff00047c82 */ /* 0x000fe20008000000 */
[----:B---3--:R-:W-:Y:S01]  /*02c0*/  DFMA R2, R4, -R8, 1 ;  /* 0x3ff000000402742b */ /* 0x008fe20000000808 */
[----:B-1----:R-:W-:Y:S01]  /*02d0*/  UMOV UR5, UR6 ;  /* 0x0000000600057c82 */ /* 0x002fe20008000000 */
[----:B------:R-:W-:Y:S01]  /*02e0*/  UMOV UR8, 0x400 ;  /* 0x0000040000087882 */ /* 0x000fe20000000000 */
[----:B------:R-:W-:Y:S01]  /*02f0*/  UIMAD.WIDE UR4, UR6, -0x6db6db6d, UR4 ;  /* 0x92492493060478a5 */ /* 0x000fe2000f8e0204 */
[----:B------:R-:W-:Y:S01]  /*0300*/  F2F.F64.F32 R22, UR7 ;  /* 0x0000000700167d10 */ /* 0x000fe20008201800 */
[----:B------:R-:W-:Y:S02]  /*0310*/  BSSY.RECONVERGENT B0, `(.L_x_192) ;  /* 0x000001d000007945 */ /* 0x000fe40003800200 */
[----:B------:R-:W-:Y:S01]  /*0320*/  USHF.R.U32.HI UR4, URZ, 0x1f, UR5 ;  /* 0x0000001fff047899 */ /* 0x000fe20008011605 */
[----:B------:R-:W-:-:S03]  /*0330*/  DFMA R6, R2, R2, R2 ;  /* 0x000000020206722b */ /* 0x000fc60000000002 */
[----:B------:R-:W-:Y:S01]  /*0340*/  ULEA.HI UR4, UR5, UR4, URZ, 0x1e ;  /* 0x0000000405047291 */ /* 0x000fe2000f8ff0ff */
[----:B------:R-:W1:Y:S03]  /*0350*/  F2F.F64.F32 R2, R10 ;  /* 0x0000000a00027310 */ /* 0x000e660000201800 */
[----:B------:R-:W-:Y:S01]  /*0360*/  UIMAD UR4, UR4, -0x7, UR6 ;  /* 0xfffffff9040478a4 */ /* 0x000fe2000f8e0206 */
[----:B------:R-:W-:Y:S01]  /*0370*/  DFMA R6, R4, R6, R4 ;  /* 0x000000060406722b */ /* 0x000fe20000000004 */
[----:B--2---:R-:W-:-:S07]  /*0380*/  ULEA UR8, UR9, UR8, 0x18 ;  /* 0x0000000809087291 */ /* 0x004fce000f8ec0ff */
[----:B------:R-:W-:Y:S01]  /*0390*/  DFMA R4, R6, -R8, 1 ;  /* 0x3ff000000604742b */ /* 0x000fe20000000808 */
[----:B------:R-:W-:Y:S01]  /*03a0*/  ULEA UR4, UR4, UR8, 0x2 ;  /* 0x0000000804047291 */ /* 0x000fe2000f8e10ff */
[----:B-1----:R-:W-:Y:S01]  /*03b0*/  DMUL R2, R2, UR12 ;  /* 0x0000000c02027c28 */ /* 0x002fe20008000000 */
[----:B------:R-:W-:Y:S01]  /*03c0*/  UMOV UR12, 0x54442d18 ;  /* 0x54442d18000c7882 */ /* 0x000fe20000000000 */
[----:B------:R-:W-:-:S04]  /*03d0*/  UMOV UR13, 0x400921fb ;  /* 0x400921fb000d7882 */ /* 0x000fc80000000000 */
[----:B------:R-:W-:Y:S02]  /*03e0*/  DFMA R4, R6, R4, R6 ;  /* 0x000000040604722b */ /* 0x000fe40000000006 */
[----:B------:R-:W-:Y:S02]  /*03f0*/  DMUL R6, R2, UR12 ;  /* 0x0000000c02067c28 */ /* 0x000fe40008000000 */
[----:B------:R-:W1:Y:S06]  /*0400*/  LDS R2, [UR4] ;  /* 0x00000004ff027984 */ /* 0x000e6c0008000800 */
[----:B------:R-:W-:-:S02]  /*0410*/  DMUL R8, R6, R4 ;  /* 0x0000000406087228 */ /* 0x000fc40000000000 */
[----:B------:R-:W-:-:S06]  /*0420*/  FSETP.GEU.AND P1, PT, |R7|, 6.5827683646048100446e-37, PT ;  /* 0x036000000700780b */ /* 0x000fcc0003f2e200 */
[----:B------:R-:W-:-:S08]  /*0430*/  DFMA R10, R8, -180, R6 ;  /* 0xc0668000080a782b */ /* 0x000fd00000000006 */
[----:B------:R-:W-:-:S10]  /*0440*/  DFMA R4, R4, R10, R8 ;  /* 0x0000000a0404722b */ /* 0x000fd40000000008 */
[----:B------:R-:W-:-:S05]  /*0450*/  FFMA R3, RZ, 3.6015625, R5 ;  /* 0x40668000ff037823 */ /* 0x000fca0000000005 */
[----:B------:R-:W-:-:S13]  /*0460*/  FSETP.GT.AND P0, PT, |R3|, 1.469367938527859385e-39, PT ;  /* 0x001000000300780b */ /* 0x000fda0003f04200 */
[----:B01----:R-:W-:Y:S05]  /*0470*/  @P0 BRA P1, `(.L_x_193) ;  /* 0x0000000000180947 */ /* 0x003fea0000800000 */
[----:B------:R-:W-:Y:S01]  /*0480*/  IMAD.MOV.U32 R10, RZ, RZ, RZ ;  /* 0x000000ffff0a7224 */ /* 0x000fe200078e00ff */
[----:B------:R-:W-:Y:S01]  /*0490*/  MOV R4, 0x4c0 ;  /* 0x000004c000047802 */ /* 0x000fe20000000f00 */
[----:B------:R-:W-:-:S07]  /*04a0*/  IMAD.MOV.U32 R11, RZ, RZ, 0x40668000 ;  /* 0x40668000ff0b7424 */ /* 0x000fce00078e00ff */
[----:B-----5:R-:W-:Y:S05]  /*04b0*/  CALL.REL.NOINC `($__internal_4_$__cuda_sm20_div_rn_f64_full) ;  /* 0x0000000800787944 */ /* 0x020fea0003c00000 */
[----:B------:R-:W-:Y:S02]  /*04c0*/  IMAD.MOV.U32 R4, RZ, RZ, R16 ;  /* 0x000000ffff047224 */ /* 0x000fe400078e0010 */
[----:B------:R-:W-:-:S07]  /*04d0*/  IMAD.MOV.U32 R5, RZ, RZ, R17 ;  /* 0x000000ffff057224 */ /* 0x000fce00078e0011 */
.L_x_193:
[----:B------:R-:W-:Y:S05]  /*04e0*/  BSYNC.RECONVERGENT B0 ;  /* 0x0000000000007941 */ /* 0x000fea0003800200 */
.L_x_192:
        /* <DEDUP_REMOVED lines=21> */
.L_x_196:
        /* <DEDUP_REMOVED lines=42> */
[----:B------:R-:W0:Y:S02]  /*08e0*/  F2F.F32.F64 R6, R6 ;  /* 0x0000000600067310 */ /* 0x000e240000301000 */
[----:B0-----:R-:W-:-:S07]  /*08f0*/  FSEL R8, -R6, R6, !P1 ;  /* 0x0000000606087208 */ /* 0x001fce0004800100 */
.L_x_195:
[----:B------:R-:W-:Y:S05]  /*0900*/  BSYNC.RECONVERGENT B0 ;  /* 0x0000000000007941 */ /* 0x000fea0003800200 */
.L_x_194:
[----:B------:R-:W-:Y:S02]  /*0910*/  IMAD.MOV.U32 R5, RZ, RZ, 0x37cbac00 ;  /* 0x37cbac00ff057424 */ /* 0x000fe400078e00ff */
[----:B------:R-:W-:Y:S01]  /*0920*/  FMUL R4, R8, R8 ;  /* 0x0000000808047220 */ /* 0x000fe20000400000 */
[C---:B------:R-:W-:Y:S01]  /*0930*/  LOP3.LUT R6, R3.reuse, 0x1, RZ, 0xc0, !PT ;  /* 0x0000000103067812 */ /* 0x040fe200078ec0ff */
[----:B------:R-:W-:Y:S01]  /*0940*/  IMAD.MOV.U32 R7, RZ, RZ, 0x3c0885e4 ;  /* 0x3c0885e4ff077424 */ /* 0x000fe200078e00ff */
[----:B------:R-:W0:Y:S01]  /*0950*/  LDCU UR4, c[0x0][0x394] ;  /* 0x00007280ff0477ac */ /* 0x000e220008000800 */
[----:B------:R-:W-:Y:S01]  /*0960*/  FFMA R5, R4, R5, -0.0013887860113754868507 ;  /* 0xbab607ed04057423 */ /* 0x000fe20000000005 */
[----:B------:R-:W-:Y:S01]  /*0970*/  ISETP.NE.U32.AND P0, PT, R6, 0x1, PT ;  /* 0x000000010600780c */ /* 0x000fe20003f05070 */
[----:B------:R-:W-:Y:S01]  /*0980*/  VIADD R3, R3, 0x1 ;  /* 0x0000000103037836 */ /* 0x000fe20000000000 */
[----:B------:R-:W-:Y:S01]  /*0990*/  UMOV UR5, 0x3ff9e377 ;  /* 0x3ff9e37700057882 */ /* 0x000fe20000000000 */
[----:B------:R-:W-:Y:S01]  /*09a0*/  IMAD.MOV.U32 R6, RZ, RZ, 0x3e2aaaa8 ;  /* 0x3e2aaaa8ff067424 */ /* 0x000fe200078e00ff */
[----:B------:R-:W-:Y:S01]  /*09b0*/  FSEL R5, R5, -0.00019574658654164522886, P0 ;  /* 0xb94d415305057808 */ /* 0x000fe20000000000 */
[----:B------:R-:W-:Y:S01]  /*09c0*/  IMAD.MOV.U32 R9, RZ, RZ, 0x3fb99999 ;  /* 0x3fb99999ff097424 */ /* 0x000fe200078e00ff */
[----:B------:R-:W-:-:S02]  /*09d0*/  FSEL R7, R7, 0.041666727513074874878, !P0 ;  /* 0x3d2aaabb07077808 */ /* 0x000fc40004000000 */
[----:B------:R-:W-:Y:S02]  /*09e0*/  LOP3.LUT P1, RZ, R3, 0x2, RZ, 0xc0, !PT ;  /* 0x0000000203ff7812 */ /* 0x000fe4000782c0ff */
[----:B------:R-:W-:Y:S01]  /*09f0*/  FSEL R3, R8, 1, !P0 ;  /* 0x3f80000008037808 */ /* 0x000fe20004000000 */
[----:B------:R-:W-:Y:S01]  /*0a00*/  FFMA R5, R4, R5, R7 ;  /* 0x0000000504057223 */ /* 0x000fe20000000007 */
[----:B------:R-:W-:Y:S01]  /*0a10*/  FSEL R7, -R6, -0.4999999701976776123, !P0 ;  /* 0xbeffffff06077808 */ /* 0x000fe20004000100 */
[----:B------:R-:W-:Y:S01]  /*0a20*/  IMAD.MOV.U32 R8, RZ, RZ, -0x60000000 ;  /* 0xa0000000ff087424 */ /* 0x000fe200078e00ff */
[----:B------:R-:W1:Y:S03]  /*0a30*/  FCHK P0, R2, 432 ;  /* 0x43d8000002007902 */ /* 0x000e660000000000 */
[C---:B------:R-:W-:Y:S01]  /*0a40*/  FFMA R5, R4.reuse, R5, R7 ;  /* 0x0000000504057223 */ /* 0x040fe20000000007 */
[----:B------:R-:W-:-:S04]  /*0a50*/  FFMA R4, R4, R3, RZ ;  /* 0x0000000304047223 */ /* 0x000fc800000000ff */
[----:B------:R-:W-:Y:S01]  /*0a60*/  FFMA R10, R4, R5, R3 ;  /* 0x00000005040a7223 */ /* 0x000fe20000000003 */
[----:B0-----:R-:W0:Y:S01]  /*0a70*/  F2F.F64.F32 R6, UR4 ;  /* 0x0000000400067d10 */ /* 0x001e220008201800 */
[----:B------:R-:W-:Y:S02]  /*0a80*/  UMOV UR4, 0x9b97f4a8 ;  /* 0x9b97f4a800047882 */ /* 0x000fe40000000000 */
[----:B------:R-:W-:-:S05]  /*0a90*/  @P1 FADD R10, RZ, -R10 ;  /* 0x8000000aff0a1221 */ /* 0x000fca0000000000 */
[----:B------:R-:W2:Y:S01]  /*0aa0*/  F2F.F64.F32 R4, R10 ;  /* 0x0000000a00047310 */ /* 0x000ea20000201800 */
[----:B0-----:R-:W-:Y:S02]  /*0ab0*/  DMUL R6, R6, UR4 ;  /* 0x0000000406067c28 */ /* 0x001fe40008000000 */
[----:B--2---:R-:W-:Y:S01]  /*0ac0*/  DMUL R4, R4, UR4 ;  /* 0x0000000404047c28 */ /* 0x004fe20008000000 */
[----:B------:R-:W-:Y:S01]  /*0ad0*/  UMOV UR4, 0xa0000000 ;  /* 0xa000000000047882 */ /* 0x000fe20000000000 */
[----:B------:R-:W-:-:S04]  /*0ae0*/  UMOV UR5, 0x3fa99999 ;  /* 0x3fa9999900057882 */ /* 0x000fc80000000000 */
[----:B------:R-:W-:Y:S01]  /*0af0*/  DFMA R6, R6, R8, 1 ;  /* 0x3ff000000606742b */ /* 0x000fe20000000008 */
[----:B------:R-:W-:Y:S02]  /*0b00*/  IMAD.MOV.U32 R9, RZ, RZ, 0x3b17b426 ;  /* 0x3b17b426ff097424 */ /* 0x000fe400078e00ff */
[----:B------:R-:W-:Y:S01]  /*0b10*/  IMAD.MOV.U32 R8, RZ, RZ, 0x43d80000 ;  /* 0x43d80000ff087424 */ /* 0x000fe200078e00ff */
[----:B------:R-:W-:Y:S02]  /*0b20*/  DMUL R4, R22, R4 ;  /* 0x0000000416047228 */ /* 0x000fe40000000000 */
[----:B------:R0:W2:Y:S01]  /*0b30*/  F2F.F32.F64 R3, R6 ;  /* 0x0000000600037310 */ /* 0x0000a20000301000 */
[----:B------:R-:W-:-:S04]  /*0b40*/  FFMA R8, -R8, R9, 1 ;  /* 0x3f80000008087423 */ /* 0x000fc80000000109 */
[----:B------:R-:W-:Y:S01]  /*0b50*/  FFMA R9, R8, R9, 0.0023148148320615291595 ;  /* 0x3b17b42608097423 */ /* 0x000fe20000000009 */
[----:B------:R-:W-:-:S03]  /*0b60*/  DMUL R4, R4, UR4 ;  /* 0x0000000404047c28 */ /* 0x000fc60008000000 */
[----:B------:R-:W-:-:S04]  /*0b70*/  FFMA R8, R2, R9, RZ ;  /* 0x0000000902087223 */ /* 0x000fc800000000ff */
[----:B------:R-:W-:-:S03]  /*0b80*/  FFMA R10, R8, -432, R2 ;  /* 0xc3d80000080a7823 */ /* 0x000fc60000000002 */
[----:B------:R0:W3:Y:S01]  /*0b90*/  F2F.F32.F64 R4, R4 ;  /* 0x0000000400047310 */ /* 0x0000e20000301000 */
[----:B------:R-:W-:Y:S01]  /*0ba0*/  FFMA R9, R9, R10, R8 ;  /* 0x0000000a09097223 */ /* 0x000fe20000000008 */
[----:B-12---:R-:W-:Y:S06]  /*0bb0*/  @!P0 BRA `(.L_x_197) ;  /* 0x00000000000c8947 */ /* 0x006fec0003800000 */
[----:B0-----:R-:W-:-:S07]  /*0bc0*/  MOV R6, 0xbe0 ;  /* 0x00000be000067802 */ /* 0x001fce0000000f00 */
[----:B---3-5:R-:W-:Y:S05]  /*0bd0*/  CALL.REL.NOINC `($__internal_5_$__cuda_sm3x_div_rn_noftz_f32_slowpath) ;  /* 0x0000000800247944 */ /* 0x028fea0003c00000 */
[----:B------:R-:W-:-:S07]  /*0be0*/  MOV R9, R2 ;  /* 0x0000000200097202 */ /* 0x000fce0000000f00 */
.L_x_197:
[----:B0----5:R-:W0:Y:S01]  /*0bf0*/  F2F.F64.F32 R6, R24 ;  /* 0x0000001800067310 */ /* 0x021e220000201800 */
[----:B------:R-:W-:Y:S01]  /*0c00*/  FMUL R9, R24, R9 ;  /* 0x0000000918097220 */ /* 0x000fe20000400000 */
[----:B------:R-:W-:Y:S01]  /*0c10*/  UMOV UR4, 0x9b97f4a8 ;  /* 0x9b97f4a800047882 */ /* 0x000fe20000000000 */
[----:B------:R-:W-:Y:S01]  /*0c20*/  UMOV UR5, 0x3ff9e377 ;  /* 0x3ff9e37700057882 */ /* 0x000fe20000000000 */
[----:B------:R-:W-:Y:S01]  /*0c30*/  BSSY.RECONVERGENT B0, `(.L_x_198) ;  /* 0x0000022000007945 */ /* 0x000fe20003800200 */
[----:B---3--:R-:W-:-:S04]  /*0c40*/  FFMA R2, R9, R3, R4 ;  /* 0x0000000309027223 */ /* 0x008fc80000000004 */
[----:B------:R-:W1:Y:S01]  /*0c50*/  F2F.F64.F32 R22, R2 ;  /* 0x0000000200167310 */ /* 0x000e620000201800 */
[----:B0-----:R-:W-:-:S08]  /*0c60*/  DMUL R4, R6, UR4 ;  /* 0x0000000406047c28 */ /* 0x001fd00008000000 */
[----:B------:R-:W-:-:S08]  /*0c70*/  DMUL R4, R4, UR4 ;  /* 0x0000000404047c28 */ /* 0x000fd00008000000 */
[----:B-1----:R-:W-:-:S14]  /*0c80*/  DSETP.GEU.AND P0, PT, R4, R22, PT ;  /* 0x000000160400722a */ /* 0x002fdc0003f0e000 */
[----:B------:R0:W1:Y:S01]  /*0c90*/  @!P0 F2F.F32.F64 R2, R4 ;  /* 0x0000000400028310 */ /* 0x0000620000301000 */
[----:B------:R-:W-:Y:S05]  /*0ca0*/  @!P0 BRA `(.L_x_199) ;  /* 0x0000000000688947 */ /* 0x000fea0003800000 */
[----:B0-----:R-:W0:Y:S01]  /*0cb0*/  MUFU.RCP64H R5, 1.6180334091186523438 ;  /* 0x3ff9e37700057908 */ /* 0x001e220000001800 */
[----:B------:R-:W-:Y:S01]  /*0cc0*/  IMAD.MOV.U32 R10, RZ, RZ, -0x64680b58 ;  /* 0x9b97f4a8ff0a7424 */ /* 0x000fe200078e00ff */
[----:B------:R-:W-:Y:S01]  /*0cd0*/  FSETP.GEU.AND P1, PT, |R7|, 6.5827683646048100446e-37, PT ;  /* 0x036000000700780b */ /* 0x000fe20003f2e200 */
[----:B------:R-:W-:Y:S01]  /*0ce0*/  IMAD.MOV.U32 R11, RZ, RZ, 0x3ff9e377 ;  /* 0x3ff9e377ff0b7424 */ /* 0x000fe200078e00ff */
[----:B------:R-:W-:Y:S01]  /*0cf0*/  BSSY.RECONVERGENT B1, `(.L_x_200) ;  /* 0x0000013000017945 */ /* 0x000fe20003800200 */
[----:B------:R-:W-:-:S06]  /*0d00*/  IMAD.MOV.U32 R4, RZ, RZ, 0x1 ;  /* 0x00000001ff047424 */ /* 0x000fcc00078e00ff */
[----:B0-----:R-:W-:-:S08]  /*0d10*/  DFMA R8, R4, -R10, 1 ;  /* 0x3ff000000408742b */ /* 0x001fd0000000080a */
[----:B------:R-:W-:-:S08]  /*0d20*/  DFMA R8, R8, R8, R8 ;  /* 0x000000080808722b */ /* 0x000fd00000000008 */
[----:B------:R-:W-:-:S08]  /*0d30*/  DFMA R8, R4, R8, R4 ;  /* 0x000000080408722b */ /* 0x000fd00000000004 */
[----:B------:R-:W-:-:S08]  /*0d40*/  DFMA R4, R8, -R10, 1 ;  /* 0x3ff000000804742b */ /* 0x000fd0000000080a */
[----:B------:R-:W-:-:S08]  /*0d50*/  DFMA R4, R8, R4, R8 ;  /* 0x000000040804722b */ /* 0x000fd00000000008 */
[----:B------:R-:W-:-:S08]  /*0d60*/  DMUL R8, R6, R4 ;  /* 0x0000000406087228 */ /* 0x000fd00000000000 */
[----:B------:R-:W-:-:S08]  /*0d70*/  DFMA R10, R8, -R10, R6 ;  /* 0x8000000a080a722b */ /* 0x000fd00000000006 */
[----:B------:R-:W-:-:S10]  /*0d80*/  DFMA R4, R4, R10, R8 ;  /* 0x0000000a0404722b */ /* 0x000fd40000000008 */
[----:B------:R-:W-:-:S05]  /*0d90*/  FFMA R3, RZ, 1.952254176139831543, R5 ;  /* 0x3ff9e377ff037823 */ /* 0x000fca0000000005 */
[----:B------:R-:W-:-:S13]  /*0da0*/  FSETP.GT.AND P0, PT, |R3|, 1.469367938527859385e-39, PT ;  /* 0x001000000300780b */ /* 0x000fda0003f04200 */
[----:B------:R-:W-:Y:S05]  /*0db0*/  @P0 BRA P1, `(.L_x_201) ;  /* 0x0000000000180947 */ /* 0x000fea0000800000 */
[----:B------:R-:W-:Y:S01]  /*0dc0*/  IMAD.MOV.U32 R10, RZ, RZ, -0x64680b58 ;  /* 0x9b97f4a8ff0a7424 */ /* 0x000fe200078e00ff */
[----:B------:R-:W-:Y:S01]  /*0dd0*/  MOV R4, 0xe00 ;  /* 0x00000e0000047802 */ /* 0x000fe20000000f00 */
[----:B------:R-:W-:-:S07]  /*0de0*/  IMAD.MOV.U32 R11, RZ, RZ, 0x3ff9e377 ;  /* 0x3ff9e377ff0b7424 */ /* 0x000fce00078e00ff */
[----:B-1----:R-:W-:Y:S05]  /*0df0*/  CALL.REL.NOINC `($__internal_4_$__cuda_sm20_div_rn_f64_full) ;  /* 0x0000000000287944 */ /* 0x002fea0003c00000 */
[----:B------:R-:W-:Y:S02]  /*0e00*/  IMAD.MOV.U32 R4, RZ, RZ, R16 ;  /* 0x000000ffff047224 */ /* 0x000fe400078e0010 */
[----:B------:R-:W-:-:S07]  /*0e10*/  IMAD.MOV.U32 R5, RZ, RZ, R17 ;  /* 0x000000ffff057224 */ /* 0x000fce00078e0011 */
.L_x_201:
[----:B------:R-:W-:Y:S05]  /*0e20*/  BSYNC.RECONVERGENT B1 ;  /* 0x0000000000017941 */ /* 0x000fea0003800200 */
.L_x_200:
[----:B------:R-:W-:-:S14]  /*0e30*/  DSETP.GT.AND P0, PT, R4, R22, PT ;  /* 0x000000160400722a */ /* 0x000fdc0003f04000 */
[----:B-1----:R2:W3:Y:S02]  /*0e40*/  @P0 F2F.F32.F64 R2, R4 ;  /* 0x0000000400020310 */ /* 0x0024e40000301000 */
.L_x_199:
[----:B------:R-:W-:Y:S05]  /*0e50*/  BSYNC.RECONVERGENT B0 ;  /* 0x0000000000007941 */ /* 0x000fea0003800200 */
.L_x_198:
[----:B0-2---:R-:W0:Y:S02]  /*0e60*/  LDC.64 R4, c[0x0][0x388] ;  /* 0x0000e200ff047b82 */ /* 0x005e240000000a00 */
[----:B0-----:R-:W-:-:S05]  /*0e70*/  IMAD.WIDE R4, R0, 0x4, R4 ;  /* 0x0000000400047825 */ /* 0x001fca00078e0204 */
[----:B-1-3--:R-:W-:Y:S01]  /*0e80*/  STG.E desc[UR10][R4.64], R2 ;  /* 0x0000000204007986 */ /* 0x00afe2000c10190a */
[----:B------:R-:W-:Y:S05]  /*0e90*/  EXIT ;  /* 0x000000000000794d */ /* 0x000fea0003800000 */
        .weak           $__internal_4_$__cuda_sm20_div_rn_f64_full
        .type           $__internal_4_$__cuda_sm20_div_rn_f64_full,@function
        .size           $__internal_4_$__cuda_sm20_div_rn_f64_full,($__internal_5_$__cuda_sm3x_div_rn_noftz_f32_slowpath - $__internal_4_$__cuda_sm20_div_rn_f64_full)
$__internal_4_$__cuda_sm20_div_rn_f64_full:
[C---:B------:R-:W-:Y:S01]  /*0ea0*/  FSETP.GEU.AND P0, PT, |R11|.reuse, 1.469367938527859385e-39, PT ;  /* 0x001000000b00780b */ /* 0x040fe20003f0e200 */
[----:B------:R-:W-:Y:S01]  /*0eb0*/  IMAD.MOV.U32 R13, RZ, RZ, R7 ;  /* 0x000000ffff0d7224 */ /* 0x000fe200078e0007 */
[----:B------:R-:W-:Y:S01]  /*0ec0*/  LOP3.LUT R8, R11, 0x800fffff, RZ, 0xc0, !PT ;  /* 0x800fffff0b087812 */ /* 0x000fe200078ec0ff */
[----:B------:R-:W-:Y:S01]  /*0ed0*/  IMAD.MOV.U32 R14, RZ, RZ, 0x1 ;  /* 0x00000001ff0e7424 */ /* 0x000fe200078e00ff */
[----:B------:R-:W-:Y:S01]  /*0ee0*/  BSSY.RECONVERGENT B2, `(.L_x_202) ;  /* 0x0000056000027945 */ /* 0x000fe20003800200 */
[----:B------:R-:W-:Y:S01]  /*0ef0*/  IMAD.MOV.U32 R12, RZ, RZ, R6 ;  /* 0x000000ffff0c7224 */ /* 0x000fe200078e0006 */
[----:B------:R-:W-:Y:S01]  /*0f00*/  LOP3.LUT R9, R8, 0x3ff00000, RZ, 0xfc, !PT ;  /* 0x3ff0000008097812 */ /* 0x000fe200078efcff */
[----:B------:R-:W-:Y:S01]  /*0f10*/  IMAD.MOV.U32 R8, RZ, RZ, R10 ;  /* 0x000000ffff087224 */ /* 0x000fe200078e000a */
[C---:B------:R-:W-:Y:S01]  /*0f20*/  FSETP.GEU.AND P2, PT, |R13|.reuse, 1.469367938527859385e-39, PT ;  /* 0x001000000d00780b */ /* 0x040fe20003f4e200 */
[----:B------:R-:W-:Y:S01]  /*0f30*/  IMAD.MOV.U32 R5, RZ, RZ, 0x1ca00000 ;  /* 0x1ca00000ff057424 */ /* 0x000fe200078e00ff */
[----:B------:R-:W-:-:S02]  /*0f40*/  LOP3.LUT R3, R13, 0x7ff00000, RZ, 0xc0, !PT ;  /* 0x7ff000000d037812 */ /* 0x000fc400078ec0ff */
[----:B------:R-:W-:Y:S01]  /*0f50*/  LOP3.LUT R6, R11, 0x7ff00000, RZ, 0xc0, !PT ;  /* 0x7ff000000b067812 */ /* 0x000fe200078ec0ff */
[----:B------:R-:W-:-:S03]  /*0f60*/  @!P0 DMUL R8, R10, 8.98846567431157953865e+307 ;  /* 0x7fe000000a088828 */ /* 0x000fc60000000000 */
[----:B------:R-:W-:-:S03]  /*0f70*/  ISETP.GE.U32.AND P1, PT, R3, R6, PT ;  /* 0x000000060300720c */ /* 0x000fc60003f26070 */
[----:B------:R-:W0:Y:S02]  /*0f80*/  MUFU.RCP64H R15, R9 ;  /* 0x00000009000f7308 */ /* 0x000e240000001800 */
[----:B------:R-:W-:Y:S01]  /*0f90*/  @!P2 LOP3.LUT R18, R11, 0x7ff00000, RZ, 0xc0, !PT ;  /* 0x7ff000000b12a812 */ /* 0x000fe200078ec0ff */
[----:B------:R-:W-:-:S03]  /*0fa0*/  @!P2 IMAD.MOV.U32 R20, RZ, RZ, RZ ;  /* 0x000000ffff14a224 */ /* 0x000fc600078e00ff */
[----:B------:R-:W-:-:S04]  /*0fb0*/  @!P2 ISETP.GE.U32.AND P3, PT, R3, R18, PT ;  /* 0x000000120300a20c */ /* 0x000fc80003f66070 */
[----:B------:R-:W-:-:S04]  /*0fc0*/  @!P2 SEL R7, R5, 0x63400000, !P3 ;  /* 0x634000000507a807 */ /* 0x000fc80005800000 */
[----:B------:R-:W-:Y:S01]  /*0fd0*/  @!P2 LOP3.LUT R7, R7, 0x80000000, R13, 0xf8, !PT ;  /* 0x800000000707a812 */ /* 0x000fe200078ef80d */
[----:B0-----:R-:W-:-:S03]  /*0fe0*/  DFMA R16, R14, -R8, 1 ;  /* 0x3ff000000e10742b */ /* 0x001fc60000000808 */
[----:B------:R-:W-:-:S05]  /*0ff0*/  @!P2 LOP3.LUT R21, R7, 0x100000, RZ, 0xfc, !PT ;  /* 0x001000000715a812 */ /* 0x000fca00078efcff */
[----:B------:R-:W-:-:S08]  /*1000*/  DFMA R16, R16, R16, R16 ;  /* 0x000000101010722b */ /* 0x000fd00000000010 */
[----:B------:R-:W-:Y:S01]  /*1010*/  DFMA R16, R14, R16, R14 ;  /* 0x000000100e10722b */ /* 0x000fe2000000000e */
[----:B------:R-:W-:Y:S01]  /*1020*/  SEL R15, R5, 0x63400000, !P1 ;  /* 0x63400000050f7807 */ /* 0x000fe20004800000 */
[----:B------:R-:W-:-:S03]  /*1030*/  IMAD.MOV.U32 R14, RZ, RZ, R12 ;  /* 0x000000ffff0e7224 */ /* 0x000fc600078e000c */
[----:B------:R-:W-:-:S03]  /*1040*/  LOP3.LUT R15, R15, 0x800fffff, R13, 0xf8, !PT ;  /* 0x800fffff0f0f7812 */ /* 0x000fc600078ef80d */
[----:B------:R-:W-:-:S03]  /*1050*/  DFMA R18, R16, -R8, 1 ;  /* 0x3ff000001012742b */ /* 0x000fc60000000808 */
[----:B------:R-:W-:Y:S01]  /*1060*/  @!P2 DFMA R14, R14, 2, -R20 ;  /* 0x400000000e0ea82b */ /* 0x000fe20000000814 */
[----:B------:R-:W-:Y:S01]  /*1070*/  IMAD.MOV.U32 R20, RZ, RZ, R3 ;  /* 0x000000ffff147224 */ /* 0x000fe200078e0003 */
[----:B------:R-:W-:-:S03]  /*1080*/  MOV R21, R6 ;  /* 0x0000000600157202 */ /* 0x000fc60000000f00 */
[----:B------:R-:W-:Y:S01]  /*1090*/  DFMA R18, R16, R18, R16 ;  /* 0x000000121012722b */ /* 0x000fe20000000010 */
[----:B------:R-:W-:-:S04]  /*10a0*/  @!P0 LOP3.LUT R21, R9, 0x7ff00000, RZ, 0xc0, !PT ;  /* 0x7ff0000009158812 */ /* 0x000fc800078ec0ff */
        /* <DEDUP_REMOVED lines=27> */
[----:B------:R-:W-:Y:S01]  /*1260*/  IADD3 R3, PT, PT, -R3, -0x43300000, RZ ;  /* 0xbcd0000003037810 */ /* 0x000fe20007ffe1ff */
[----:B------:R-:W-:-:S06]  /*1270*/  IMAD.MOV.U32 R8, RZ, RZ, RZ ;  /* 0x000000ffff087224 */ /* 0x000fcc00078e00ff */
[----:B------:R-:W-:Y:S02]  /*1280*/  DFMA R8, R16, -R8, R6 ;  /* 0x800000081008722b */ /* 0x000fe40000000006 */
[----:B------:R-:W-:-:S08]  /*1290*/  DMUL.RP R6, R6, R12 ;  /* 0x0000000c06067228 */ /* 0x000fd00000008000 */
[----:B------:R-:W-:Y:S02]  /*12a0*/  FSETP.NEU.AND P0, PT, |R9|, R3, PT ;  /* 0x000000030900720b */ /* 0x000fe40003f0d200 */
[----:B------:R-:W-:Y:S02]  /*12b0*/  LOP3.LUT R11, R7, R11, RZ, 0x3c, !PT ;  /* 0x0000000b070b7212 */ /* 0x000fe400078e3cff */
[----:B------:R-:W-:Y:S02]  /*12c0*/  FSEL R16, R6, R16, !P0 ;  /* 0x0000001006107208 */ /* 0x000fe40004000000 */
[----:B------:R-:W-:Y:S01]  /*12d0*/  FSEL R17, R11, R17, !P0 ;  /* 0x000000110b117208 */ /* 0x000fe20004000000 */
[----:B------:R-:W-:Y:S06]  /*12e0*/  BRA `(.L_x_204) ;  /* 0x0000000000547947 */ /* 0x000fec0003800000 */
.L_x_203:
        /* <DEDUP_REMOVED lines=16> */
.L_x_206:
[----:B------:R-:W-:Y:S01]  /*13f0*/  LOP3.LUT R17, R11, 0x80000, RZ, 0xfc, !PT ;  /* 0x000800000b117812 */ /* 0x000fe200078efcff */
[----:B------:R-:W-:Y:S01]  /*1400*/  IMAD.MOV.U32 R16, RZ, RZ, R10 ;  /* 0x000000ffff107224 */ /* 0x000fe200078e000a */
[----:B------:R-:W-:Y:S06]  /*1410*/  BRA `(.L_x_204) ;  /* 0x0000000000087947 */ /* 0x000fec0003800000 */
.L_x_205:
[----:B------:R-:W-:Y:S01]  /*1420*/  LOP3.LUT R17, R13, 0x80000, RZ, 0xfc, !PT ;  /* 0x000800000d117812 */ /* 0x000fe200078efcff */
[----:B------:R-:W-:-:S07]  /*1430*/  IMAD.MOV.U32 R16, RZ, RZ, R12 ;  /* 0x000000ffff107224 */ /* 0x000fce00078e000c */
.L_x_204:
[----:B------:R-:W-:Y:S05]  /*1440*/  BSYNC.RECONVERGENT B2 ;  /* 0x0000000000027941 */ /* 0x000fea0003800200 */
.L_x_202:
[----:B------:R-:W-:-:S04]  /*1450*/  MOV R5, 0x0 ;  /* 0x0000000000057802 */ /* 0x000fc80000000f00 */
[----:B------:R-:W-:Y:S05]  /*1460*/  RET.REL.NODEC R4 `(_Z34consciousness_parameter_modulationPKfPfifi) ;  /* 0xffffffe804e47950 */ /* 0x000fea0003c3ffff */
        .weak           $__internal_5_$__cuda_sm3x_div_rn_noftz_f32_slowpath
        .type           $__internal_5_$__cuda_sm3x_div_rn_noftz_f32_slowpath,@function
        .size           $__internal_5_$__cuda_sm3x_div_rn_noftz_f32_slowpath,(.L_x_314 - $__internal_5_$__cuda_sm3x_div_rn_noftz_f32_slowpath)
$__internal_5_$__cuda_sm3x_div_rn_noftz_f32_slowpath:
[--C-:B------:R-:W-:Y:S01]  /*1470*/  SHF.R.U32.HI R5, RZ, 0x17, R2.reuse ;  /* 0x00000017ff057819 */ /* 0x100fe20000011602 */
[----:B------:R-:W-:-:S03]  /*1480*/  IMAD.MOV.U32 R7, RZ, RZ, R2 ;  /* 0x000000ffff077224 */ /* 0x000fc600078e0002 */
[----:B------:R-:W-:-:S05]  /*1490*/  LOP3.LUT R5, R5, 0xff, RZ, 0xc0, !PT ;  /* 0x000000ff05057812 */ /* 0x000fca00078ec0ff */
[----:B------:R-:W-:-:S05]  /*14a0*/  VIADD R9, R5, 0xffffffff ;  /* 0xffffffff05097836 */ /* 0x000fca0000000000 */
[----:B------:R-:W-:-:S13]  /*14b0*/  ISETP.GT.U32.OR P0, PT, R9, 0xfd, !PT ;  /* 0x000000fd0900780c */ /* 0x000fda0007f04470 */
[----:B------:R-:W-:Y:S01]  /*14c0*/  @!P0 IMAD.MOV.U32 R8, RZ, RZ, RZ ;  /* 0x000000ffff088224 */ /* 0x000fe200078e00ff */
[----:B------:R-:W-:Y:S06]  /*14d0*/  @!P0 BRA `(.L_x_207) ;  /* 0x00000000003c8947 */ /* 0x000fec0003800000 */
[----:B------:R-:W-:-:S13]  /*14e0*/  FSETP.GTU.FTZ.AND P0, PT, |R2|, +INF , PT ;  /* 0x7f8000000200780b */ /* 0x000fda0003f1c200 */
[----:B------:R-:W-:Y:S05]  /*14f0*/  @P0 BRA `(.L_x_208) ;  /* 0x0000000400280947 */ /* 0x000fea0003800000 */
[----:B------:R-:W-:-:S05]  /*1500*/  IMAD.MOV.U32 R8, RZ, RZ, 0x43d80000 ;  /* 0x43d80000ff087424 */ /* 0x000fca00078e00ff */
[----:B------:R-:W-:-:S13]  /*1510*/  LOP3.LUT P0, RZ, R8, 0x7fffffff, R7, 0xc8, !PT ;  /* 0x7fffffff08ff7812 */ /* 0x000fda000780c807 */
[----:B------:R-:W-:Y:S05]  /*1520*/  @!P0 BRA `(.L_x_209) ;  /* 0x0000000400148947 */ /* 0x000fea0003800000 */
[----:B------:R-:W-:-:S13]  /*1530*/  LOP3.LUT P0, RZ, R7, 0x7fffffff, RZ, 0xc0, !PT ;  /* 0x7fffffff07ff7812 */ /* 0x000fda000780c0ff */
[----:B------:R-:W-:Y:S05]  /*1540*/  @!P0 BRA `(.L_x_210) ;  /* 0x0000000400048947 */ /* 0x000fea0003800000 */
[----:B------:R-:W-:Y:S02]  /*1550*/  FSETP.NEU.FTZ.AND P0, PT, |R2|, +INF , PT ;  /* 0x7f8000000200780b */ /* 0x000fe40003f1d200 */
[----:B------:R-:W-:-:S04]  /*1560*/  LOP3.LUT P1, RZ, R8, 0x7fffffff, RZ, 0xc0, !PT ;  /* 0x7fffffff08ff7812 */ /* 0x000fc8000782c0ff */
[----:B------:R-:W-:-:S13]  /*1570*/  PLOP3.LUT P0, PT, P0, P1, PT, 0x2f, 0xf2 ;  /* 0x0000000000f2781c */ /* 0x000fda0000702577 */
[----:B------:R-:W-:Y:S05]  /*1580*/  @P0 BRA `(.L_x_211) ;  /* 0x0000000000e80947 */ /* 0x000fea0003800000 */
[----:B------:R-:W-:-:S13]  /*1590*/  ISETP.GE.AND P0, PT, R9, RZ, PT ;  /* 0x000000ff0900720c */ /* 0x000fda0003f06270 */
[----:B------:R-:W-:Y:S02]  /*15a0*/  @P0 IMAD.MOV.U32 R8, RZ, RZ, RZ ;  /* 0x000000ffff080224 */ /* 0x000fe400078e00ff */
[----:B------:R-:W-:Y:S01]  /*15b0*/  @!P0 FFMA R7, R2, 1.84467440737095516160e+19, RZ ;  /* 0x5f80000002078823 */ /* 0x000fe200000000ff */
[----:B------:R-:W-:-:S07]  /*15c0*/  @!P0 IMAD.MOV.U32 R8, RZ, RZ, -0x40 ;  /* 0xffffffc0ff088424 */ /* 0x000fce00078e00ff */
.L_x_207:
[----:B------:R-:W-:Y:S01]  /*15d0*/  UMOV UR4, 0x43d80000 ;  /* 0x43d8000000047882 */ /* 0x000fe20000000000 */
[----:B------:R-:W-:Y:S01]  /*15e0*/  VIADD R5, R5, 0xffffff81 ;  /* 0xffffff8105057836 */ /* 0x000fe20000000000 */
[----:B------:R-:W-:-:S03]  /*15f0*/  UIADD3 UR4, UPT, UPT, UR4, -0x4000000, URZ ;  /* 0xfc00000004047890 */ /* 0x000fc6000fffe0ff */
[----:B------:R-:W-:Y:S01]  /*1600*/  IMAD R2, R5, -0x800000, R7 ;  /* 0xff80000005027824 */ /* 0x000fe200078e0207 */
[----:B------:R-:W-:Y:S02]  /*1610*/  IADD3 R8, PT, PT, R8, -0x8, R5 ;  /* 0xfffffff808087810 */ /* 0x000fe40007ffe005 */
[----:B------:R-:W-:-:S03]  /*1620*/  FADD.FTZ R11, -RZ, -UR4 ;  /* 0x80000004ff0b7e21 */ /* 0x000fc60008010100 */
[----:B------:R-:W0:Y:S02]  /*1630*/  MUFU.RCP R9, UR4 ;  /* 0x0000000400097d08 */ /* 0x000e240008001000 */
[----:B0-----:R-:W-:-:S04]  /*1640*/  FFMA R10, R9, R11, 1 ;  /* 0x3f800000090a7423 */ /* 0x001fc8000000000b */
        /* <DEDUP_REMOVED lines=20> */
[-CC-:B------:R-:W-:Y:S01]  /*1790*/  FFMA.RM R8, R9, R11.reuse, R10.reuse ;  /* 0x0000000b09087223 */ /* 0x180fe2000000400a */
[C---:B------:R-:W-:Y:S02]  /*17a0*/  ISETP.NE.AND P2, PT, R12.reuse, RZ, PT ;  /* 0x000000ff0c00720c */ /* 0x040fe40003f45270 */
[C---:B------:R-:W-:Y:S02]  /*17b0*/  ISETP.NE.AND P1, PT, R12.reuse, RZ, PT ;  /* 0x000000ff0c00720c */ /* 0x040fe40003f25270 */
[----:B------:R-:W-:Y:S01]  /*17c0*/  LOP3.LUT R7, R5, 0x7fffff, RZ, 0xc0, !PT ;  /* 0x007fffff05077812 */ /* 0x000fe200078ec0ff */
[----:B------:R-:W-:Y:S01]  /*17d0*/  FFMA.RP R5, R9, R11, R10 ;  /* 0x0000000b09057223 */ /* 0x000fe2000000800a */
[----:B------:R-:W-:Y:S02]  /*17e0*/  VIADD R10, R12, 0x20 ;  /* 0x000000200c0a7836 */ /* 0x000fe40000000000 */
[----:B------:R-:W-:Y:S01]  /*17f0*/  LOP3.LUT R7, R7, 0x800000, RZ, 0xfc, !PT ;  /* 0x0080000007077812 */ /* 0x000fe200078efcff */
[----:B------:R-:W-:Y:S01]  /*1800*/  IMAD.MOV R9, RZ, RZ, -R12 ;  /* 0x000000ffff097224 */ /* 0x000fe200078e0a0c */
[----:B------:R-:W-:-:S02]  /*1810*/  FSETP.NEU.FTZ.AND P0, PT, R5, R8, PT ;  /* 0x000000080500720b */ /* 0x000fc40003f1d000 */
[----:B------:R-:W-:Y:S02]  /*1820*/  SHF.L.U32 R10, R7, R10, RZ ;  /* 0x0000000a070a7219 */ /* 0x000fe400000006ff */
[----:B------:R-:W-:Y:S02]  /*1830*/  SEL R8, R9, RZ, P2 ;  /* 0x000000ff09087207 */ /* 0x000fe40001000000 */
[----:B------:R-:W-:Y:S02]  /*1840*/  ISETP.NE.AND P1, PT, R10, RZ, P1 ;  /* 0x000000ff0a00720c */ /* 0x000fe40000f25270 */
[----:B------:R-:W-:Y:S02]  /*1850*/  SHF.R.U32.HI R8, RZ, R8, R7 ;  /* 0x00000008ff087219 */ /* 0x000fe40000011607 */
[----:B------:R-:W-:Y:S02]  /*1860*/  PLOP3.LUT P0, PT, P0, P1, PT, 0xf8, 0x8f ;  /* 0x00000000008f781c */ /* 0x000fe40000703f70 */
[----:B------:R-:W-:-:S02]  /*1870*/  SHF.R.U32.HI R10, RZ, 0x1, R8 ;  /* 0x00000001ff0a7819 */ /* 0x000fc40000011608 */
[----:B------:R-:W-:-:S04]  /*1880*/  SEL R5, RZ, 0x1, !P0 ;  /* 0x00000001ff057807 */ /* 0x000fc80004000000 */
[----:B------:R-:W-:-:S04]  /*1890*/  LOP3.LUT R5, R5, 0x1, R10, 0xf8, !PT ;  /* 0x0000000105057812 */ /* 0x000fc800078ef80a */
[----:B------:R-:W-:-:S05]  /*18a0*/  LOP3.LUT R5, R5, R8, RZ, 0xc0, !PT ;  /* 0x0000000805057212 */ /* 0x000fca00078ec0ff */
[----:B------:R-:W-:-:S05]  /*18b0*/  IMAD.IADD R5, R10, 0x1, R5 ;  /* 0x000000010a057824 */ /* 0x000fca00078e0205 */
[----:B------:R-:W-:Y:S01]  /*18c0*/  LOP3.LUT R2, R5, R2, RZ, 0xfc, !PT ;  /* 0x0000000205027212 */ /* 0x000fe200078efcff */
[----:B------:R-:W-:Y:S06]  /*18d0*/  BRA `(.L_x_214) ;  /* 0x0000000000347947 */ /* 0x000fec0003800000 */
.L_x_213:
[----:B------:R-:W-:-:S04]  /*18e0*/  LOP3.LUT R2, R2, 0x80000000, RZ, 0xc0, !PT ;  /* 0x8000000002027812 */ /* 0x000fc800078ec0ff */
[----:B------:R-:W-:Y:S01]  /*18f0*/  LOP3.LUT R2, R2, 0x7f800000, RZ, 0xfc, !PT ;  /* 0x7f80000002027812 */ /* 0x000fe200078efcff */
[----:B------:R-:W-:Y:S06]  /*1900*/  BRA `(.L_x_214) ;  /* 0x0000000000287947 */ /* 0x000fec0003800000 */
.L_x_212:
[----:B------:R-:W-:Y:S01]  /*1910*/  IMAD R2, R8, 0x800000, R2 ;  /* 0x0080000008027824 */ /* 0x000fe200078e0202 */
[----:B------:R-:W-:Y:S06]  /*1920*/  BRA `(.L_x_214) ;  /* 0x0000000000207947 */ /* 0x000fec0003800000 */
.L_x_211:
[----:B------:R-:W-:-:S04]  /*1930*/  LOP3.LUT R2, R8, 0x80000000, R7, 0x48, !PT ;  /* 0x8000000008027812 */ /* 0x000fc800078e4807 */
[----:B------:R-:W-:Y:S01]  /*1940*/  LOP3.LUT R2, R2, 0x7f800000, RZ, 0xfc, !PT ;  /* 0x7f80000002027812 */ /* 0x000fe200078efcff */
[----:B------:R-:W-:Y:S06]  /*1950*/  BRA `(.L_x_214) ;  /* 0x0000000000147947 */ /* 0x000fec0003800000 */
.L_x_210:
[----:B------:R-:W-:Y:S01]  /*1960*/  LOP3.LUT R2, R8, 0x80000000, R7, 0x48, !PT ;  /* 0x8000000008027812 */ /* 0x000fe200078e4807 */
[----:B------:R-:W-:Y:S06]  /*1970*/  BRA `(.L_x_214) ;  /* 0x00000000000c7947 */ /* 0x000fec0003800000 */
.L_x_209:
[----:B------:R-:W0:Y:S01]  /*1980*/  MUFU.RSQ R2, -QNAN ;  /* 0xffc0000000027908 */ /* 0x000e220000001400 */
[----:B------:R-:W-:Y:S05]  /*1990*/  BRA `(.L_x_214) ;  /* 0x0000000000047947 */ /* 0x000fea0003800000 */
.L_x_208:
[----:B------:R-:W-:-:S07]  /*19a0*/  FADD.FTZ R2, R2, 432 ;  /* 0x43d8000002027421 */ /* 0x000fce0000010000 */
.L_x_214:
[----:B------:R-:W-:-:S04]  /*19b0*/  IMAD.MOV.U32 R7, RZ, RZ, 0x0 ;  /* 0x00000000ff077424 */ /* 0x000fc800078e00ff */
[----:B0-----:R-:W-:Y:S05]  /*19c0*/  RET.REL.NODEC R6 `(_Z34consciousness_parameter_modulationPKfPfifi) ;  /* 0xffffffe4068c7950 */ /* 0x001fea0003c3ffff */
.L_x_215:
        /* <DEDUP_REMOVED lines=11> */
.L_x_314:


//--------------------- .text._Z26sacred_frequency_synthesisPfPKfiiff --------------------------
	.section	.text._Z26sacred_frequency_synthesisPfPKfiiff,"ax",@progbits
	.align	128
        .global         _Z26sacred_frequency_synthesisPfPKfiiff
        .type           _Z26sacred_frequency_synthesisPfPKfiiff,@function
        .size           _Z26sacred_frequency_synthesisPfPKfiiff,(.L_x_315 - _Z26sacred_frequency_synthesisPfPKfiiff)
        .other          _Z26sacred_frequency_synthesisPfPKfiiff,@"STO_CUDA_ENTRY STV_DEFAULT"
_Z26sacred_frequency_synthesisPfPKfiiff:
.text._Z26sacred_frequency_synthesisPfPKfiiff:
[----:B------:R-:W0:Y:S01]  /*0000*/  LDC R1, c[0x0][0x37c] ;  /* 0x0000df00ff017b82 */ /* 0x000e220000000800 */
[----:B------:R-:W1:Y:S07]  /*0010*/  S2R R3, SR_TID.Y ;  /* 0x0000000000037919 */ /* 0x000e6e0000002200 */
[----:B------:R-:W2:Y:S01]  /*0020*/  LDC R5, c[0x0][0x360] ;  /* 0x0000d800ff057b82 */ /* 0x000ea20000000800 */
[----:B------:R-:W3:Y:S01]  /*0030*/  LDCU.64 UR6, c[0x0][0x390] ;  /* 0x00007200ff0677ac */ /* 0x000ee20008000a00 */
[----:B0-----:R-:W-:Y:S01]  /*0040*/  VIADD R1, R1, 0xffffffe0 ;  /* 0xffffffe001017836 */ /* 0x001fe20000000000 */
[----:B------:R-:W2:Y:S05]  /*0050*/  S2R R0, SR_TID.X ;  /* 0x0000000000007919 */ /* 0x000eaa0000002100 */
[----:B------:R-:W1:Y:S08]  /*0060*/  S2UR UR5, SR_CTAID.Y ;  /* 0x00000000000579c3 */ /* 0x000e700000002600 */
[----:B------:R-:W1:Y:S08]  /*0070*/  LDC R6, c[0x0][0x364] ;  /* 0x0000d900ff067b82 */ /* 0x000e700000000800 */
[----:B------:R-:W2:Y:S01]  /*0080*/  S2UR UR4, SR_CTAID.X ;  /* 0x00000000000479c3 */ /* 0x000ea20000002500 */
[----:B-1----:R-:W-:-:S05]  /*0090*/  IMAD R6, R6, UR5, R3 ;  /* 0x0000000506067c24 */ /* 0x002fca000f8e0203 */
[----:B---3--:R-:W-:Y:S01]  /*00a0*/  ISETP.GE.AND P0, PT, R6, UR7, PT ;  /* 0x0000000706007c0c */ /* 0x008fe2000bf06270 */
[----:B--2---:R-:W-:-:S05]  /*00b0*/  IMAD R5, R5, UR4, R0 ;  /* 0x0000000405057c24 */ /* 0x004fca000f8e0200 */
[----:B------:R-:W-:-:S13]  /*00c0*/  ISETP.GE.OR P0, PT, R5, UR6, P0 ;  /* 0x0000000605007c0c */ /* 0x000fda0008706670 */
[----:B------:R-:W-:Y:S05]  /*00d0*/  @P0 EXIT ;  /* 0x000000000000094d */ /* 0x000fea0003800000 */
[----:B------:R-:W0:Y:S01]  /*00e0*/  LDC.64 R2, c[0x0][0x388] ;  /* 0x0000e200ff027b82 */ /* 0x000e220000000a00 */
[----:B------:R-:W1:Y:S07]  /*00f0*/  LDCU.64 UR6, c[0x0][0x358] ;  /* 0x00006b00ff0677ac */ /* 0x000e6e0008000a00 */
[----:B------:R-:W2:Y:S01]  /*0100*/  LDC R9, c[0x0][0x398] ;  /* 0x0000e600ff097b82 */ /* 0x000ea20000000800 */
[----:B0-----:R-:W-:-:S06]  /*0110*/  IMAD.WIDE.U32 R2, R6, 0x4, R2 ;  /* 0x0000000406027825 */ /* 0x001fcc00078e0002 */
[----:B-1----:R0:W5:Y:S01]  /*0120*/  LDG.E R2, desc[UR6][R2.64] ;  /* 0x0000000602027981 */ /* 0x002162000c1e1900 */
[----:B------:R-:W-:Y:S01]  /*0130*/  I2FP.F32.S32 R0, R5 ;  /* 0x0000000500007245 */ /* 0x000fe20000201400 */
[----:B--2---:R-:W1:Y:S01]  /*0140*/  MUFU.RCP R4, R9 ;  /* 0x0000000900047308 */ /* 0x004e620000001000 */
[----:B------:R-:W-:Y:S07]  /*0150*/  BSSY.RECONVERGENT B0, `(.L_x_216) ;  /* 0x000000d000007945 */ /* 0x000fee0003800200 */
[----:B------:R-:W2:Y:S01]  /*0160*/  FCHK P0, R0, R9 ;  /* 0x0000000900007302 */ /* 0x000ea20000000000 */
[----:B-1----:R-:W-:-:S04]  /*0170*/  FFMA R7, R4, -R9, 1 ;  /* 0x3f80000004077423 */ /* 0x002fc80000000809 */
[----:B------:R-:W-:-:S04]  /*0180*/  FFMA R7, R4, R7, R4 ;  /* 0x0000000704077223 */ /* 0x000fc80000000004 */
[----:B------:R-:W-:-:S04]  /*0190*/  FFMA R4, R0, R7, RZ ;  /* 0x0000000700047223 */ /* 0x000fc800000000ff */
[----:B------:R-:W-:-:S04]  /*01a0*/  FFMA R8, R4, -R9, R0 ;  /* 0x8000000904087223 */ /* 0x000fc80000000000 */
[----:B------:R-:W-:Y:S01]  /*01b0*/  FFMA R10, R7, R8, R4 ;  /* 0x00000008070a7223 */ /* 0x000fe20000000004 */
[----:B0-2---:R-:W-:Y:S06]  /*01c0*/  @!P0 BRA `(.L_x_217) ;  /* 0x0000000000148947 */ /* 0x005fec0003800000 */
[----:B------:R-:W0:Y:S01]  /*01d0*/  LDCU UR4, c[0x0][0x398] ;  /* 0x00007300ff0477ac */ /* 0x000e220008000800 */
[----:B------:R-:W-:Y:S01]  /*01e0*/  MOV R4, 0x210 ;  /* 0x0000021000047802 */ /* 0x000fe20000000f00 */
[----:B0-----:R-:W-:-:S07]  /*01f0*/  IMAD.U32 R3, RZ, RZ, UR4 ;  /* 0x00000004ff037e24 */ /* 0x001fce000f8e00ff */
[----:B-----5:R-:W-:Y:S05]  /*0200*/  CALL.REL.NOINC `($__internal_6_$__cuda_sm3x_div_rn_noftz_f32_slowpath) ;  /* 0x0000001000d07944 */ /* 0x020fea0003c00000 */
[----:B------:R-:W-:-:S07]  /*0210*/  IMAD.MOV.U32 R10, RZ, RZ, R0 ;  /* 0x000000ffff0a7224 */ /* 0x000fce00078e0000 */
.L_x_217:
[----:B------:R-:W-:Y:S05]  /*0220*/  BSYNC.RECONVERGENT B0 ;  /* 0x0000000000007941 */ /* 0x000fea0003800200 */
.L_x_216:
[----:B-----5:R-:W0:Y:S01]  /*0230*/  F2F.F64.F32 R2, R2 ;  /* 0x0000000200027310 */ /* 0x020e220000201800 */
[----:B------:R-:W-:Y:S01]  /*0240*/  UMOV UR4, 0x54442d18 ;  /* 0x54442d1800047882 */ /* 0x000fe20000000000 */
[----:B------:R-:W-:Y:S01]  /*0250*/  UMOV UR5, 0x401921fb ;  /* 0x401921fb00057882 */ /* 0x000fe20000000000 */
[----:B------:R-:W1:Y:S01]  /*0260*/  LDCU UR10, c[0x0][0x39c] ;  /* 0x00007380ff0a77ac */ /* 0x000e620008000800 */
[----:B------:R-:W-:Y:S04]  /*0270*/  BSSY.RECONVERGENT B0, `(.L_x_218) ;  /* 0x0000045000007945 */ /* 0x000fe80003800200 */
[----:B------:R-:W2:Y:S01]  /*0280*/  F2F.F64.F32 R10, R10 ;  /* 0x0000000a000a7310 */ /* 0x000ea20000201800 */
[----:B0-----:R-:W-:-:S08]  /*0290*/  DMUL R8, R2, UR4 ;  /* 0x0000000402087c28 */ /* 0x001fd00008000000 */
[----:B--2---:R-:W-:-:S06]  /*02a0*/  DMUL R8, R8, R10 ;  /* 0x0000000a08087228 */ /* 0x004fcc0000000000 */
[----:B------:R-:W0:Y:S02]  /*02b0*/  F2F.F32.F64 R13, R8 ;  /* 0x00000008000d7310 */ /* 0x000e240000301000 */
[C---:B0-----:R-:W-:Y:S01]  /*02c0*/  FMUL R0, R13.reuse, 0.63661974668502807617 ;  /* 0x3f22f9830d007820 */ /* 0x041fe20000400000 */
[C---:B------:R-:W-:Y:S01]  /*02d0*/  FSETP.GE.AND P0, PT, |R13|.reuse, 105615, PT ;  /* 0x47ce47800d00780b */ /* 0x040fe20003f06200 */
[----:B-1----:R-:W-:-:S04]  /*02e0*/  FMUL R15, R13, UR10 ;  /* 0x0000000a0d0f7c20 */ /* 0x002fc80008400000 */
        /* <DEDUP_REMOVED lines=17> */
.L_x_220:
        /* <DEDUP_REMOVED lines=44> */
.L_x_219:
[----:B------:R-:W-:Y:S05]  /*06c0*/  BSYNC.RECONVERGENT B0 ;  /* 0x0000000000007941 */ /* 0x000fea0003800200 */
.L_x_218:
[----:B------:R-:W-:Y:S01]  /*06d0*/  FMUL R2, R15, 0.63661974668502807617 ;  /* 0x3f22f9830f027820 */ /* 0x000fe20000400000 */
[----:B------:R-:W-:Y:S02]  /*06e0*/  IMAD.MOV.U32 R9, RZ, RZ, 0x37cbac00 ;  /* 0x37cbac00ff097424 */ /* 0x000fe400078e00ff */
[----:B------:R-:W-:Y:S01]  /*06f0*/  FMUL R4, R3, R3 ;  /* 0x0000000303047220 */ /* 0x000fe20000400000 */
[----:B------:R-:W-:Y:S01]  /*0700*/  LOP3.LUT R8, R0, 0x1, RZ, 0xc0, !PT ;  /* 0x0000000100087812 */ /* 0x000fe200078ec0ff */
[----:B------:R-:W-:Y:S01]  /*0710*/  IMAD.MOV.U32 R12, RZ, RZ, 0x3d2aaabb ;  /* 0x3d2aaabbff0c7424 */ /* 0x000fe200078e00ff */
[----:B------:R-:W-:Y:S01]  /*0720*/  MOV R14, 0x3effffff ;  /* 0x3effffff000e7802 */ /* 0x000fe20000000f00 */
[----:B------:R-:W0:Y:S01]  /*0730*/  F2I.NTZ R2, R2 ;  /* 0x0000000200027305 */ /* 0x000e220000203100 */
[----:B------:R-:W-:Y:S01]  /*0740*/  FFMA R7, R4, R9, -0.0013887860113754868507 ;  /* 0xbab607ed04077423 */ /* 0x000fe20000000009 */
[----:B------:R-:W-:Y:S01]  /*0750*/  ISETP.NE.U32.AND P0, PT, R8, 0x1, PT ;  /* 0x000000010800780c */ /* 0x000fe20003f05070 */
[----:B------:R-:W-:Y:S01]  /*0760*/  BSSY.RECONVERGENT B0, `(.L_x_221) ;  /* 0x0000048000007945 */ /* 0x000fe20003800200 */
[----:B------:R-:W-:-:S02]  /*0770*/  LOP3.LUT P1, RZ, R0, 0x2, RZ, 0xc0, !PT ;  /* 0x0000000200ff7812 */ /* 0x000fc4000782c0ff */
[----:B------:R-:W-:Y:S02]  /*0780*/  FSEL R7, R7, -0.00019574658654164522886, !P0 ;  /* 0xb94d415307077808 */ /* 0x000fe40004000000 */
[----:B------:R-:W-:Y:S02]  /*0790*/  FSEL R11, R12, 0.0083327032625675201416, !P0 ;  /* 0x3c0885e40c0b7808 */ /* 0x000fe40004000000 */
[----:B------:R-:W-:-:S03]  /*07a0*/  FSEL R0, R3, 1, P0 ;  /* 0x3f80000003007808 */ /* 0x000fc60000000000 */
[----:B------:R-:W-:Y:S01]  /*07b0*/  FFMA R7, R4, R7, R11 ;  /* 0x0000000704077223 */ /* 0x000fe2000000000b */
[----:B------:R-:W-:Y:S02]  /*07c0*/  FSEL R11, -R14, -0.16666662693023681641, !P0 ;  /* 0xbe2aaaa80e0b7808 */ /* 0x000fe40004000100 */
[----:B------:R-:W-:Y:S02]  /*07d0*/  FSETP.GE.AND P0, PT, |R15|, 105615, PT ;  /* 0x47ce47800f00780b */ /* 0x000fe40003f06200 */
[----:B0-----:R-:W-:Y:S01]  /*07e0*/  I2FP.F32.S32 R8, R2 ;  /* 0x0000000200087245 */ /* 0x001fe20000201400 */
[C---:B------:R-:W-:Y:S01]  /*07f0*/  FFMA R11, R4.reuse, R7, R11 ;  /* 0x00000007040b7223 */ /* 0x040fe2000000000b */
[----:B------:R-:W-:-:S03]  /*0800*/  FFMA R7, R4, R0, RZ ;  /* 0x0000000004077223 */ /* 0x000fc600000000ff */
[----:B------:R-:W-:Y:S01]  /*0810*/  FFMA R3, R8, -1.5707962512969970703, R15 ;  /* 0xbfc90fda08037823 */ /* 0x000fe2000000000f */
[----:B------:R-:W-:-:S03]  /*0820*/  FFMA R7, R7, R11, R0 ;  /* 0x0000000b07077223 */ /* 0x000fc60000000000 */
[----:B------:R-:W-:Y:S01]  /*0830*/  FFMA R3, R8, -7.5497894158615963534e-08, R3 ;  /* 0xb3a2216808037823 */ /* 0x000fe20000000003 */
[----:B------:R-:W-:-:S03]  /*0840*/  @P1 FADD R7, RZ, -R7 ;  /* 0x80000007ff071221 */ /* 0x000fc60000000000 */
        /* <DEDUP_REMOVED lines=13> */
.L_x_223:
        /* <DEDUP_REMOVED lines=44> */
.L_x_222:
[----:B------:R-:W-:Y:S05]  /*0be0*/  BSYNC.RECONVERGENT B0 ;  /* 0x0000000000007941 */ /* 0x000fea0003800200 */
.L_x_221:
[----:B------:R0:W1:Y:S01]  /*0bf0*/  F2F.F64.F32 R10, R13 ;  /* 0x0000000d000a7310 */ /* 0x0000620000201800 */
[----:B------:R-:W-:Y:S01]  /*0c00*/  UMOV UR4, 0xebfa4bf9 ;  /* 0xebfa4bf900047882 */ /* 0x000fe20000000000 */
[----:B------:R-:W-:Y:S01]  /*0c10*/  UMOV UR5, 0x4003331f ;  /* 0x4003331f00057882 */ /* 0x000fe20000000000 */
[----:B------:R-:W-:Y:S01]  /*0c20*/  LOP3.LUT R8, R2, 0x1, RZ, 0xc0, !PT ;  /* 0x0000000102087812 */ /* 0x000fe200078ec0ff */
[----:B------:R-:W-:Y:S01]  /*0c30*/  FMUL R4, R0, R0 ;  /* 0x0000000000047220 */ /* 0x000fe20000400000 */
[----:B------:R-:W-:Y:S01]  /*0c40*/  LOP3.LUT P1, RZ, R2, 0x2, RZ, 0xc0, !PT ;  /* 0x0000000202ff7812 */ /* 0x000fe2000782c0ff */
[----:B------:R-:W-:Y:S01]  /*0c50*/  BSSY.RECONVERGENT B0, `(.L_x_224) ;  /* 0x000004d000007945 */ /* 0x000fe20003800200 */
[----:B------:R-:W-:Y:S01]  /*0c60*/  ISETP.NE.U32.AND P0, PT, R8, 0x1, PT ;  /* 0x000000010800780c */ /* 0x000fe20003f05070 */
[----:B------:R-:W-:-:S03]  /*0c70*/  FFMA R8, R4, R9, -0.0013887860113754868507 ;  /* 0xbab607ed04087423 */ /* 0x000fc60000000009 */
[----:B------:R-:W-:Y:S02]  /*0c80*/  FSEL R17, R12, 0.0083327032625675201416, !P0 ;  /* 0x3c0885e40c117808 */ /* 0x000fe40004000000 */
[----:B0-----:R-:W-:Y:S01]  /*0c90*/  FSEL R13, R8, -0.00019574658654164522886, !P0 ;  /* 0xb94d4153080d7808 */ /* 0x001fe20004000000 */
[----:B-1----:R-:W-:Y:S01]  /*0ca0*/  DADD R10, R10, UR4 ;  /* 0x000000040a0a7e29 */ /* 0x002fe20008000000 */
[----:B------:R-:W-:-:S03]  /*0cb0*/  FSEL R0, R0, 1, P0 ;  /* 0x3f80000000007808 */ /* 0x000fc60000000000 */
[----:B------:R-:W-:Y:S02]  /*0cc0*/  FFMA R13, R4, R13, R17 ;  /* 0x0000000d040d7223 */ /* 0x000fe40000000011 */
[----:B------:R0:W1:Y:S02]  /*0cd0*/  F2F.F32.F64 R15, R10 ;  /* 0x0000000a000f7310 */ /* 0x0000640000301000 */
[----:B0-----:R-:W-:Y:S01]  /*0ce0*/  FSEL R11, -R14, -0.16666662693023681641, !P0 ;  /* 0xbe2aaaa80e0b7808 */ /* 0x001fe20004000100 */
[C---:B-1----:R-:W-:Y:S01]  /*0cf0*/  FMUL R3, R15.reuse, 0.63661974668502807617 ;  /* 0x3f22f9830f037820 */ /* 0x042fe20000400000 */
[----:B------:R-:W-:-:S03]  /*0d00*/  FSETP.GE.AND P0, PT, |R15|, 105615, PT ;  /* 0x47ce47800f00780b */ /* 0x000fc60003f06200 */
        /* <DEDUP_REMOVED lines=21> */
.L_x_226:
        /* <DEDUP_REMOVED lines=44> */
.L_x_225:
[----:B------:R-:W-:Y:S05]  /*1120*/  BSYNC.RECONVERGENT B0 ;  /* 0x0000000000007941 */ /* 0x000fea0003800200 */
.L_x_224:
[----:B------:R-:W-:Y:S01]  /*1130*/  FMUL R2, R0, R0 ;  /* 0x0000000000027220 */ /* 0x000fe20000400000 */
[----:B------:R-:W-:Y:S01]  /*1140*/  LOP3.LUT R8, R3, 0x1, RZ, 0xc0, !PT ;  /* 0x0000000103087812 */ /* 0x000fe200078ec0ff */
[----:B------:R-:W-:-:S04]  /*1150*/  IMAD.HI R4, R5, 0x4ec4ec4f, RZ ;  /* 0x4ec4ec4f05047827 */ /* 0x000fc800078e02ff */
[----:B------:R-:W-:Y:S01]  /*1160*/  FFMA R7, R12, 0.15000000596046447754, R7 ;  /* 0x3e19999a0c077823 */ /* 0x000fe20000000007 */
[----:B------:R-:W-:Y:S01]  /*1170*/  FFMA R9, R2, R9, -0.0013887860113754868507 ;  /* 0xbab607ed02097423 */ /* 0x000fe20000000009 */
[----:B------:R-:W-:Y:S01]  /*1180*/  ISETP.NE.U32.AND P0, PT, R8, 0x1, PT ;  /* 0x000000010800780c */ /* 0x000fe20003f05070 */
[----:B------:R-:W-:Y:S01]  /*1190*/  VIADD R3, R3, 0x1 ;  /* 0x0000000103037836 */ /* 0x000fe20000000000 */
[----:B------:R-:W-:Y:S01]  /*11a0*/  SHF.R.U32.HI R13, RZ, 0x1f, R4 ;  /* 0x0000001fff0d7819 */ /* 0x000fe20000011604 */
[----:B------:R-:W-:Y:S01]  /*11b0*/  IMAD.MOV.U32 R11, RZ, RZ, 0x3c0885e4 ;  /* 0x3c0885e4ff0b7424 */ /* 0x000fe200078e00ff */
[----:B------:R-:W-:Y:S01]  /*11c0*/  FSEL R9, R9, -0.00019574658654164522886, P0 ;  /* 0xb94d415309097808 */ /* 0x000fe20000000000 */
[----:B------:R-:W-:Y:S01]  /*11d0*/  IMAD.MOV.U32 R8, RZ, RZ, 0x42c80000 ;  /* 0x42c80000ff087424 */ /* 0x000fe200078e00ff */
[----:B------:R-:W-:Y:S01]  /*11e0*/  LOP3.LUT P1, RZ, R3, 0x2, RZ, 0xc0, !PT ;  /* 0x0000000203ff7812 */ /* 0x000fe2000782c0ff */
[----:B------:R-:W-:Y:S01]  /*11f0*/  IMAD.MOV.U32 R3, RZ, RZ, 0x3e2aaaa8 ;  /* 0x3e2aaaa8ff037424 */ /* 0x000fe200078e00ff */
[----:B------:R-:W-:Y:S01]  /*1200*/  FSEL R11, R11, 0.041666727513074874878, !P0 ;  /* 0x3d2aaabb0b0b7808 */ /* 0x000fe20004000000 */
[----:B------:R-:W-:Y:S01]  /*1210*/  BSSY.RECONVERGENT B0, `(.L_x_227) ;  /* 0x000001a000007945 */ /* 0x000fe20003800200 */
[----:B------:R-:W-:-:S02]  /*1220*/  LEA.HI.SX32 R4, R4, R13, 0x1e ;  /* 0x0000000d04047211 */ /* 0x000fc400078ff2ff */
[----:B------:R-:W-:Y:S01]  /*1230*/  FSEL R3, -R3, -0.4999999701976776123, !P0 ;  /* 0xbeffffff03037808 */ /* 0x000fe20004000100 */
[----:B------:R-:W-:Y:S01]  /*1240*/  FFMA R9, R2, R9, R11 ;  /* 0x0000000902097223 */ /* 0x000fe2000000000b */
[----:B------:R-:W-:Y:S01]  /*1250*/  FSEL R0, R0, 1, !P0 ;  /* 0x3f80000000007808 */ /* 0x000fe20004000000 */
[----:B------:R-:W-:Y:S01]  /*1260*/  IMAD R4, R4, -0xd, R5 ;  /* 0xfffffff304047824 */ /* 0x000fe200078e0205 */
[----:B------:R-:W-:Y:S01]  /*1270*/  MOV R11, 0x3c23d70a ;  /* 0x3c23d70a000b7802 */ /* 0x000fe20000000f00 */
[C---:B------:R-:W-:Y:S02]  /*1280*/  FFMA R9, R2.reuse, R9, R3 ;  /* 0x0000000902097223 */ /* 0x040fe40000000003 */
[----:B------:R-:W-:Y:S01]  /*1290*/  FFMA R3, R2, R0, RZ ;  /* 0x0000000002037223 */ /* 0x000fe200000000ff */
[----:B------:R-:W-:Y:S02]  /*12a0*/  VIADD R4, R4, 0x1 ;  /* 0x0000000104047836 */ /* 0x000fe40000000000 */
[----:B------:R-:W-:Y:S01]  /*12b0*/  FFMA R2, R11, -R8, 1 ;  /* 0x3f8000000b027423 */ /* 0x000fe20000000808 */
[----:B------:R-:W-:-:S02]  /*12c0*/  FFMA R3, R3, R9, R0 ;  /* 0x0000000903037223 */ /* 0x000fc40000000000 */
[----:B------:R-:W-:Y:S01]  /*12d0*/  I2FP.F32.S32 R0, R4 ;  /* 0x0000000400007245 */ /* 0x000fe20000201400 */
[----:B------:R-:W-:Y:S01]  /*12e0*/  FFMA R9, R2, R11, 0.0099999997764825820923 ;  /* 0x3c23d70a02097423 */ /* 0x000fe2000000000b */
[----:B------:R-:W-:Y:S02]  /*12f0*/  @P1 FADD R3, RZ, -R3 ;  /* 0x80000003ff031221 */ /* 0x000fe40000000000 */
[----:B------:R-:W0:Y:S01]  /*1300*/  FCHK P0, R0, 100 ;  /* 0x42c8000000007902 */ /* 0x000e220000000000 */
[----:B------:R-:W-:Y:S01]  /*1310*/  FFMA R4, R0, R9, RZ ;  /* 0x0000000900047223 */ /* 0x000fe200000000ff */
[----:B------:R-:W-:-:S03]  /*1320*/  FMUL R2, R3, UR10 ;  /* 0x0000000a03027c20 */ /* 0x000fc60008400000 */
[----:B------:R-:W-:Y:S01]  /*1330*/  FFMA R8, R4, -100, R0 ;  /* 0xc2c8000004087823 */ /* 0x000fe20000000000 */
[----:B------:R-:W-:-:S03]  /*1340*/  FFMA R2, R2, 0.10000000149011611938, R7 ;  /* 0x3dcccccd02027823 */ /* 0x000fc60000000007 */
[----:B------:R-:W-:Y:S01]  /*1350*/  FFMA R4, R9, R8, R4 ;  /* 0x0000000809047223 */ /* 0x000fe20000000004 */
[----:B0-----:R-:W-:Y:S06]  /*1360*/  @!P0 BRA `(.L_x_228) ;  /* 0x0000000000108947 */ /* 0x001fec0003800000 */
[----:B------:R-:W-:Y:S01]  /*1370*/  IMAD.MOV.U32 R3, RZ, RZ, 0x42c80000 ;  /* 0x42c80000ff037424 */ /* 0x000fe200078e00ff */
[----:B------:R-:W-:-:S07]  /*1380*/  MOV R4, 0x13a0 ;  /* 0x000013a000047802 */ /* 0x000fce0000000f00 */
[----:B------:R-:W-:Y:S05]  /*1390*/  CALL.REL.NOINC `($__internal_6_$__cuda_sm3x_div_rn_noftz_f32_slowpath) ;  /* 0x00000000006c7944 */ /* 0x000fea0003c00000 */
[----:B------:R-:W-:-:S07]  /*13a0*/  IMAD.MOV.U32 R4, RZ, RZ, R0 ;  /* 0x000000ffff047224 */ /* 0x000fce00078e0000 */
.L_x_228:
[----:B------:R-:W-:Y:S05]  /*13b0*/  BSYNC.RECONVERGENT B0 ;  /* 0x0000000000007941 */ /* 0x000fea0003800200 */
.L_x_227:
[----:B------:R-:W0:Y:S01]  /*13c0*/  LDC R0, c[0x0][0x39c] ;  /* 0x0000e700ff007b82 */ /* 0x000e220000000800 */
[----:B------:R-:W-:Y:S01]  /*13d0*/  IMAD.MOV.U32 R7, RZ, RZ, 0x3f800000 ;  /* 0x3f800000ff077424 */ /* 0x000fe200078e00ff */
[----:B------:R-:W-:Y:S03]  /*13e0*/  BSSY.RECONVERGENT B0, `(.L_x_229) ;  /* 0x0000010000007945 */ /* 0x000fe60003800200 */
[----:B0-----:R-:W-:Y:S01]  /*13f0*/  FFMA R7, R0, 0.30000001192092895508, R7 ;  /* 0x3e99999a00077823 */ /* 0x001fe20000000007 */
[----:B------:R-:W-:-:S03]  /*1400*/  FFMA R3, R4, R0, 1 ;  /* 0x3f80000004037423 */ /* 0x000fc60000000000 */
[----:B------:R-:W0:Y:S01]  /*1410*/  MUFU.RCP R8, R7 ;  /* 0x0000000700087308 */ /* 0x000e220000001000 */
[----:B------:R-:W-:-:S07]  /*1420*/  FMUL R0, R2, R3 ;  /* 0x0000000302007220 */ /* 0x000fce0000400000 */
[----:B------:R-:W1:Y:S01]  /*1430*/  FCHK P0, R0, R7 ;  /* 0x0000000700007302 */ /* 0x000e620000000000 */
[----:B0-----:R-:W-:-:S04]  /*1440*/  FFMA R9, -R7, R8, 1 ;  /* 0x3f80000007097423 */ /* 0x001fc80000000108 */
[----:B------:R-:W-:-:S04]  /*1450*/  FFMA R9, R8, R9, R8 ;  /* 0x0000000908097223 */ /* 0x000fc80000000008 */
[----:B------:R-:W-:-:S04]  /*1460*/  FFMA R2, R0, R9, RZ ;  /* 0x0000000900027223 */ /* 0x000fc800000000ff */
[----:B------:R-:W-:-:S04]  /*1470*/  FFMA R3, -R7, R2, R0 ;  /* 0x0000000207037223 */ /* 0x000fc80000000100 */
[----:B------:R-:W-:Y:S01]  /*1480*/  FFMA R9, R9, R3, R2 ;  /* 0x0000000309097223 */ /* 0x000fe20000000002 */
[----:B-1----:R-:W-:Y:S06]  /*1490*/  @!P0 BRA `(.L_x_230) ;  /* 0x0000000000108947 */ /* 0x002fec0003800000 */
[----:B------:R-:W-:Y:S01]  /*14a0*/  IMAD.MOV.U32 R3, RZ, RZ, R7 ;  /* 0x000000ffff037224 */ /* 0x000fe200078e0007 */
[----:B------:R-:W-:-:S07]  /*14b0*/  MOV R4, 0x14d0 ;  /* 0x000014d000047802 */ /* 0x000fce0000000f00 */
[----:B------:R-:W-:Y:S05]  /*14c0*/  CALL.REL.NOINC `($__internal_6_$__cuda_sm3x_div_rn_noftz_f32_slowpath) ;  /* 0x0000000000207944 */ /* 0x000fea0003c00000 */
[----:B------:R-:W-:-:S07]  /*14d0*/  IMAD.MOV.U32 R9, RZ, RZ, R0 ;  /* 0x000000ffff097224 */ /* 0x000fce00078e0000 */
.L_x_230:
[----:B------:R-:W-:Y:S05]  /*14e0*/  BSYNC.RECONVERGENT B0 ;  /* 0x0000000000007941 */ /* 0x000fea0003800200 */
.L_x_229:
[----:B------:R-:W0:Y:S01]  /*14f0*/  LDC.64 R2, c[0x0][0x380] ;  /* 0x0000e000ff027b82 */ /* 0x000e220000000a00 */
[----:B------:R-:W1:Y:S02]  /*1500*/  LDCU UR4, c[0x0][0x390] ;  /* 0x00007200ff0477ac */ /* 0x000e640008000800 */
[----:B-1----:R-:W-:-:S04]  /*1510*/  IMAD R5, R6, UR4, R5 ;  /* 0x0000000406057c24 */ /* 0x002fc8000f8e0205 */
[----:B0-----:R-:W-:-:S05]  /*1520*/  IMAD.WIDE R2, R5, 0x4, R2 ;  /* 0x0000000405027825 */ /* 0x001fca00078e0202 */
[----:B------:R-:W-:Y:S01]  /*1530*/  STG.E desc[UR6][R2.64], R9 ;  /* 0x0000000902007986 */ /* 0x000fe2000c101906 */
[----:B------:R-:W-:Y:S05]  /*1540*/  EXIT ;  /* 0x000000000000794d */ /* 0x000fea0003800000 */
        .weak           $__internal_6_$__cuda_sm3x_div_rn_noftz_f32_slowpath
        .type           $__internal_6_$__cuda_sm3x_div_rn_noftz_f32_slowpath,@function
        .size           $__internal_6_$__cuda_sm3x_div_rn_noftz_f32_slowpath,(.L_x_315 - $__internal_6_$__cuda_sm3x_div_rn_noftz_f32_slowpath)
$__internal_6_$__cuda_sm3x_div_rn_noftz_f32_slowpath:
[----:B------:R-:W-:Y:S01]  /*1550*/  SHF.R.U32.HI R8, RZ, 0x17, R3 ;  /* 0x00000017ff087819 */ /* 0x000fe20000011603 */
[----:B------:R-:W-:Y:S01]  /*1560*/  BSSY.RECONVERGENT B1, `(.L_x_231) ;  /* 0x0000062000017945 */ /* 0x000fe20003800200 */
[----:B------:R-:W-:Y:S02]  /*1570*/  SHF.R.U32.HI R7, RZ, 0x17, R0 ;  /* 0x00000017ff077819 */ /* 0x000fe40000011600 */
        /* <DEDUP_REMOVED lines=29> */
[----:B------:R-:W-:-:S03]  /*1750*/  @!P1 FFMA R3, R3, 1.84467440737095516160e+19, RZ ;  /* 0x5f80000003039823 */ /* 0x000fc600000000ff */
[----:B------:R-:W-:-:S07]  /*1760*/  @!P1 IADD3 R7, PT, PT, R7, 0x40, RZ ;  /* 0x0000004007079810 */ /* 0x000fce0007ffe0ff */
.L_x_232:
[----:B------:R-:W-:Y:S01]  /*1770*/  LEA R8, R12, 0xc0800000, 0x17 ;  /* 0xc08000000c087811 */ /* 0x000fe200078eb8ff */
[----:B------:R-:W-:Y:S04]  /*1780*/  BSSY.RECONVERGENT B2, `(.L_x_237) ;  /* 0x0000036000027945 */ /* 0x000fe80003800200 */
[----:B------:R-:W-:Y:S02]  /*1790*/  IMAD.IADD R8, R3, 0x1, -R8 ;  /* 0x0000000103087824 */ /* 0x000fe400078e0a08 */
[----:B------:R-:W-:Y:S02]  /*17a0*/  VIADD R3, R10, 0xffffff81 ;  /* 0xffffff810a037836 */ /* 0x000fe40000000000 */
[----:B------:R0:W1:Y:S01]  /*17b0*/  MUFU.RCP R9, R8 ;  /* 0x0000000800097308 */ /* 0x0000620000001000 */
[----:B------:R-:W-:Y:S01]  /*17c0*/  FADD.FTZ R11, -R8, -RZ ;  /* 0x800000ff080b7221 */ /* 0x000fe20000010100 */
[C---:B------:R-:W-:Y:S01]  /*17d0*/  IMAD R0, R3.reuse, -0x800000, R0 ;  /* 0xff80000003007824 */ /* 0x040fe200078e0200 */
        /* <DEDUP_REMOVED lines=23> */
[CCC-:B------:R-:W-:Y:S01]  /*1950*/  FFMA.RM R8, R14.reuse, R10.reuse, R9.reuse ;  /* 0x0000000a0e087223 */ /* 0x1c0fe20000004009 */
[C---:B------:R-:W-:Y:S02]  /*1960*/  ISETP.NE.AND P2, PT, R11.reuse, RZ, PT ;  /* 0x000000ff0b00720c */ /* 0x040fe40003f45270 */
[----:B------:R-:W-:Y:S02]  /*1970*/  ISETP.NE.AND P1, PT, R11, RZ, PT ;  /* 0x000000ff0b00720c */ /* 0x000fe40003f25270 */
        /* <DEDUP_REMOVED lines=18> */
.L_x_239:
[----:B------:R-:W-:-:S04]  /*1aa0*/  LOP3.LUT R0, R0, 0x80000000, RZ, 0xc0, !PT ;  /* 0x8000000000007812 */ /* 0x000fc800078ec0ff */
[----:B------:R-:W-:Y:S01]  /*1ab0*/  LOP3.LUT R0, R0, 0x7f800000, RZ, 0xfc, !PT ;  /* 0x7f80000000007812 */ /* 0x000fe200078efcff */
[----:B------:R-:W-:Y:S06]  /*1ac0*/  BRA `(.L_x_240) ;  /* 0x0000000000047947 */ /* 0x000fec0003800000 */
.L_x_238:
[----:B------:R-:W-:-:S07]  /*1ad0*/  IMAD R0, R8, 0x800000, R0 ;  /* 0x0080000008007824 */ /* 0x000fce00078e0200 */
.L_x_240:
[----:B------:R-:W-:Y:S05]  /*1ae0*/  BSYNC.RECONVERGENT B2 ;  /* 0x0000000000027941 */ /* 0x000fea0003800200 */
.L_x_237:
[----:B------:R-:W-:Y:S05]  /*1af0*/  BRA `(.L_x_241) ;  /* 0x0000000000207947 */ /* 0x000fea0003800000 */
.L_x_236:
[----:B------:R-:W-:-:S04]  /*1b00*/  LOP3.LUT R0, R3, 0x80000000, R0, 0x48, !PT ;  /* 0x8000000003007812 */ /* 0x000fc800078e4800 */
[----:B------:R-:W-:Y:S01]  /*1b10*/  LOP3.LUT R0, R0, 0x7f800000, RZ, 0xfc, !PT ;  /* 0x7f80000000007812 */ /* 0x000fe200078efcff */
[----:B------:R-:W-:Y:S06]  /*1b20*/  BRA `(.L_x_241) ;  /* 0x0000000000147947 */ /* 0x000fec0003800000 */
.L_x_235:
[----:B------:R-:W-:Y:S01]  /*1b30*/  LOP3.LUT R0, R3, 0x80000000, R0, 0x48, !PT ;  /* 0x8000000003007812 */ /* 0x000fe200078e4800 */
[----:B------:R-:W-:Y:S06]  /*1b40*/  BRA `(.L_x_241) ;  /* 0x00000000000c7947 */ /* 0x000fec0003800000 */
.L_x_234:
[----:B------:R-:W0:Y:S01]  /*1b50*/  MUFU.RSQ R0, -QNAN ;  /* 0xffc0000000007908 */ /* 0x000e220000001400 */
[----:B------:R-:W-:Y:S05]  /*1b60*/  BRA `(.L_x_241) ;  /* 0x0000000000047947 */ /* 0x000fea0003800000 */
.L_x_233:
[----:B------:R-:W-:-:S07]  /*1b70*/  FADD.FTZ R0, R0, R3 ;  /* 0x0000000300007221 */ /* 0x000fce0000010000 */
.L_x_241:
[----:B------:R-:W-:Y:S05]  /*1b80*/  BSYNC.RECONVERGENT B1 ;  /* 0x0000000000017941 */ /* 0x000fea0003800200 */
.L_x_231:
[----:B------:R-:W-:Y:S02]  /*1b90*/  IMAD.MOV.U32 R8, RZ, RZ, R4 ;  /* 0x000000ffff087224 */ /* 0x000fe400078e0004 */
[----:B------:R-:W-:-:S04]  /*1ba0*/  IMAD.MOV.U32 R9, RZ, RZ, 0x0 ;  /* 0x00000000ff097424 */ /* 0x000fc800078e00ff */
[----:B0-----:R-:W-:Y:S05]  /*1bb0*/  RET.REL.NODEC R8 `(_Z26sacred_frequency_synthesisPfPKfiiff) ;  /* 0xffffffe408107950 */ /* 0x001fea0003c3ffff */
.L_x_242:
        /* <DEDUP_REMOVED lines=12> */
.L_x_315:


//--------------------- .text._Z31sacred_phi_parallel_computationPKdPdidi --------------------------
	.section	.text._Z31sacred_phi_parallel_computationPKdPdidi,"ax",@progbits
	.align	128
        .global         _Z31sacred_phi_parallel_computationPKdPdidi
        .type           _Z31sacred_phi_parallel_computationPKdPdidi,@function
        .size           _Z31sacred_phi_parallel_computationPKdPdidi,(.L_x_318 - _Z31sacred_phi_parallel_computationPKdPdidi)
        .other          _Z31sacred_phi_parallel_computationPKdPdidi,@"STO_CUDA_ENTRY STV_DEFAULT"
_Z31sacred_phi_parallel_computationPKdPdidi:
.text._Z31sacred_phi_parallel_computationPKdPdidi:
[----:B------:R-:W0:Y:S01]  /*0000*/  LDC R1, c[0x0][0x37c] ;  /* 0x0000df00ff017b82 */ /* 0x000e220000000800 */
[----:B------:R-:W1:Y:S01]  /*0010*/  S2R R7, SR_TID.X ;  /* 0x0000000000077919 */ /* 0x000e620000002100 */
[----:B------:R-:W2:Y:S06]  /*0020*/  LDCU UR4, c[0x0][0x360] ;  /* 0x00006c00ff0477ac */ /* 0x000eac0008000800 */
[----:B------:R-:W3:Y:S01]  /*0030*/  S2UR UR6, SR_CTAID.X ;  /* 0x00000000000679c3 */ /* 0x000ee20000002500 */
[----:B------:R-:W-:Y:S01]  /*0040*/  BSSY.RECONVERGENT B0, `(.L_x_243) ;  /* 0x000001f000007945 */ /* 0x000fe20003800200 */
[----:B0-----:R-:W-:-:S06]  /*0050*/  VIADD R1, R1, 0xffffffd8 ;  /* 0xffffffd801017836 */ /* 0x001fcc0000000000 */
[----:B------:R-:W3:Y:S01]  /*0060*/  LDC R0, c[0x0][0x360] ;  /* 0x0000d800ff007b82 */ /* 0x000ee20000000800 */
[----:B------:R-:W2:Y:S02]  /*0070*/  LDCU UR5, c[0x0][0x370] ;  /* 0x00006e00ff0577ac */ /* 0x000ea40008000800 */
[----:B--2---:R-:W-:Y:S01]  /*0080*/  UIMAD UR4, UR4, UR5, URZ ;  /* 0x00000005040472a4 */ /* 0x004fe2000f8e02ff */
[----:B-1----:R-:W-:Y:S01]  /*0090*/  ISETP.NE.AND P0, PT, R7, RZ, PT ;  /* 0x000000ff0700720c */ /* 0x002fe20003f05270 */
[----:B---3--:R-:W-:-:S12]  /*00a0*/  IMAD R7, R0, UR6, R7 ;  /* 0x0000000600077c24 */ /* 0x008fd8000f8e0207 */
[----:B------:R-:W-:Y:S05]  /*00b0*/  @P0 BRA `(.L_x_244) ;  /* 0x00000000005c0947 */ /* 0x000fea0003800000 */
[----:B------:R-:W0:Y:S01]  /*00c0*/  LDC R0, c[0x0][0x39c] ;  /* 0x0000e700ff007b82 */ /* 0x000e220000000800 */
[----:B------:R-:W-:-:S07]  /*00d0*/  UMOV UR5, 0x400 ;  /* 0x0000040000057882 */ /* 0x000fce0000000000 */
[----:B------:R-:W1:Y:S08]  /*00e0*/  LDC.64 R10, c[0x0][0x398] ;  /* 0x0000e600ff0a7b82 */ /* 0x000e700000000a00 */
[----:B------:R-:W2:Y:S01]  /*00f0*/  S2UR UR6, SR_CgaCtaId ;  /* 0x00000000000679c3 */ /* 0x000ea20000008800 */
[----:B0-----:R-:W1:Y:S01]  /*0100*/  MUFU.RCP64H R3, R0 ;  /* 0x0000000000037308 */ /* 0x001e620000001800 */
[----:B------:R-:W-:-:S05]  /*0110*/  VIADD R2, R0, 0x300402 ;  /* 0x0030040200027836 */ /* 0x000fca0000000000 */
[----:B------:R-:W-:Y:S01]  /*0120*/  FSETP.GEU.AND P0, PT, |R2|, 5.8789094863358348022e-39, PT ;  /* 0x004004020200780b */ /* 0x000fe20003f0e200 */
[----:B--2---:R-:W-:Y:S01]  /*0130*/  ULEA UR5, UR6, UR5, 0x18 ;  /* 0x0000000506057291 */ /* 0x004fe2000f8ec0ff */
[----:B-1----:R-:W-:-:S08]  /*0140*/  DFMA R4, R2, -R10, 1 ;  /* 0x3ff000000204742b */ /* 0x002fd0000000080a */
[----:B------:R-:W-:Y:S01]  /*0150*/  DFMA R4, R4, R4, R4 ;  /* 0x000000040404722b */ /* 0x000fe20000000004 */
[----:B------:R0:W-:Y:S07]  /*0160*/  STS.64 [UR5], R10 ;  /* 0x0000000aff007988 */ /* 0x0001ee0008000a05 */
[----:B------:R-:W-:-:S08]  /*0170*/  DFMA R4, R2, R4, R2 ;  /* 0x000000040204722b */ /* 0x000fd00000000002 */
[----:B------:R-:W-:-:S08]  /*0180*/  DFMA R8, R4, -R10, 1 ;  /* 0x3ff000000408742b */ /* 0x000fd0000000080a */
[----:B------:R-:W-:Y:S01]  /*0190*/  DFMA R4, R4, R8, R4 ;  /* 0x000000080404722b */ /* 0x000fe20000000004 */
[----:B0-----:R-:W-:Y:S10]  /*01a0*/  @P0 BRA `(.L_x_245) ;  /* 0x0000000000100947 */ /* 0x001ff40003800000 */
[----:B------:R-:W-:-:S05]  /*01b0*/  LOP3.LUT R0, R0, 0x7fffffff, RZ, 0xc0, !PT ;  /* 0x7fffffff00007812 */ /* 0x000fca00078ec0ff */
[----:B------:R-:W-:Y:S01]  /*01c0*/  VIADD R9, R0, 0xfff00000 ;  /* 0xfff0000000097836 */ /* 0x000fe20000000000 */
[----:B------:R-:W-:-:S07]  /*01d0*/  MOV R0, 0x1f0 ;  /* 0x000001f000007802 */ /* 0x000fce0000000f00 */
[----:B------:R-:W-:Y:S05]  /*01e0*/  CALL.REL.NOINC `($__internal_7_$__cuda_sm20_dblrcp_rn_slowpath_v3) ;  /* 0x0000002c00587944 */ /* 0x000fea0003c00000 */
.L_x_245:
[----:B------:R-:W0:Y:S01]  /*01f0*/  S2UR UR6, SR_CgaCtaId ;  /* 0x00000000000679c3 */ /* 0x000e220000008800 */
[----:B------:R-:W-:Y:S02]  /*0200*/  UMOV UR5, 0x400 ;  /* 0x0000040000057882 */ /* 0x000fe40000000000 */
[----:B0-----:R-:W-:-:S09]  /*0210*/  ULEA UR5, UR6, UR5, 0x18 ;  /* 0x0000000506057291 */ /* 0x001fd2000f8ec0ff */
[----:B------:R0:W-:Y:S03]  /*0220*/  STS.64 [UR5+0x8], R4 ;  /* 0x00000804ff007988 */ /* 0x0001e60008000a05 */
.L_x_244:
[----:B------:R-:W-:Y:S05]  /*0230*/  BSYNC.RECONVERGENT B0 ;  /* 0x0000000000007941 */ /* 0x000fea0003800200 */
.L_x_243:
[----:B------:R-:W1:Y:S01]  /*0240*/  LDCU UR5, c[0x0][0x390] ;  /* 0x00007200ff0577ac */ /* 0x000e620008000800 */
[----:B------:R-:W-:Y:S01]  /*0250*/  BAR.SYNC.DEFER_BLOCKING 0x0 ;  /* 0x0000000000007b1d */ /* 0x000fe20000010000 */
[----:B-1----:R-:W-:-:S13]  /*0260*/  ISETP.GE.AND P0, PT, R7, UR5, PT ;  /* 0x0000000507007c0c */ /* 0x002fda000bf06270 */
[----:B------:R-:W-:Y:S05]  /*0270*/  @P0 EXIT ;  /* 0x000000000000094d */ /* 0x000fea0003800000 */
[----:B------:R-:W1:Y:S01]  /*0280*/  S2UR UR6, SR_CgaCtaId ;  /* 0x00000000000679c3 */ /* 0x000e620000008800 */
[----:B------:R-:W-:Y:S01]  /*0290*/  UMOV UR5, 0x400 ;  /* 0x0000040000057882 */ /* 0x000fe20000000000 */
[----:B------:R-:W2:Y:S01]  /*02a0*/  LDCU.64 UR8, c[0x0][0x358] ;  /* 0x00006b00ff0877ac */ /* 0x000ea20008000a00 */
[----:B------:R-:W3:Y:S05]  /*02b0*/  LDCU UR16, c[0x0][0x390] ;  /* 0x00007200ff1077ac */ /* 0x000eea0008000800 */
[----:B------:R-:W4:Y:S01]  /*02c0*/  LDC.64 R20, c[0x0][0x380] ;  /* 0x0000e000ff147b82 */ /* 0x000f220000000a00 */
[----:B------:R-:W2:Y:S07]  /*02d0*/  LDCU.64 UR14, c[0x4][0x10] ;  /* 0x01000200ff0e77ac */ /* 0x000eae0008000a00 */
[----:B0-----:R-:W0:Y:S01]  /*02e0*/  LDC.64 R4, c[0x0][0x388] ;  /* 0x0000e200ff047b82 */ /* 0x001e220000000a00 */
[----:B-1----:R-:W-:-:S09]  /*02f0*/  ULEA UR5, UR6, UR5, 0x18 ;  /* 0x0000000506057291 */ /* 0x002fd2000f8ec0ff */
[----:B------:R-:W1:Y:S02]  /*0300*/  LDS.128 R8, [UR5] ;  /* 0x00000005ff087984 */ /* 0x000e640008000c00 */
[----:B------:R-:W5:Y:S02]  /*0310*/  LDCU UR5, c[0x0][0x3a0] ;  /* 0x00007400ff0577ac */ /* 0x000f640008000800 */
[----:B-----5:R-:W-:Y:S01]  /*0320*/  UISETP.GT.AND UP0, UPT, UR5, URZ, UPT ;  /* 0x000000ff0500728c */ /* 0x020fe2000bf04270 */
[----:B-1----:R-:W-:Y:S02]  /*0330*/  R2UR UR10, R10 ;  /* 0x000000000a0a72ca */ /* 0x002fe400000e0000 */
[----:B------:R-:W-:Y:S02]  /*0340*/  R2UR UR11, R11 ;  /* 0x000000000b0b72ca */ /* 0x000fe400000e0000 */
[----:B------:R-:W-:Y:S02]  /*0350*/  R2UR UR12, R8 ;  /* 0x00000000080c72ca */ /* 0x000fe400000e0000 */
[----:B------:R-:W-:-:S02]  /*0360*/  R2UR UR13, R9 ;  /* 0x00000000090d72ca */ /* 0x000fc400000e0000 */
[----:B0-234-:R-:W-:-:S13]  /*0370*/  BRA.U UP0, `(.L_x_246) ;  /* 0x0000000500a07547 */ /* 0x01dfda000b800000 */
.L_x_253:
[----:B------:R-:W-:-:S06]  /*0380*/  IMAD.WIDE R2, R7, 0x8, R20 ;  /* 0x0000000807027825 */ /* 0x000fcc00078e0214 */
[----:B------:R-:W5:Y:S01]  /*0390*/  LDG.E.64 R2, desc[UR8][R2.64] ;  /* 0x0000000802027981 */ /* 0x000f62000c1e1b00 */
[----:B------:R-:W0:Y:S01]  /*03a0*/  MUFU.RCP64H R11, 180 ;  /* 0x40668000000b7908 */ /* 0x000e220000001800 */
[----:B------:R-:W-:Y:S01]  /*03b0*/  IMAD.MOV.U32 R14, RZ, RZ, 0x0 ;  /* 0x00000000ff0e7424 */ /* 0x000fe200078e00ff */
[----:B------:R-:W-:Y:S01]  /*03c0*/  UMOV UR6, 0x9a649fe6 ;  /* 0x9a649fe600067882 */ /* 0x000fe20000000000 */
[----:B------:R-:W-:Y:S01]  /*03d0*/  IMAD.MOV.U32 R15, RZ, RZ, 0x40668000 ;  /* 0x40668000ff0f7424 */ /* 0x000fe200078e00ff */
[----:B------:R-:W-:Y:S01]  /*03e0*/  UMOV UR7, 0x4061303f ;  /* 0x4061303f00077882 */ /* 0x000fe20000000000 */
[----:B------:R-:W-:Y:S01]  /*03f0*/  IMAD.MOV.U32 R10, RZ, RZ, 0x1 ;  /* 0x00000001ff0a7424 */ /* 0x000fe200078e00ff */
[----:B------:R-:W-:Y:S02]  /*0400*/  BSSY.RECONVERGENT B0, `(.L_x_247) ;  /* 0x0000019000007945 */ /* 0x000fe40003800200 */
[----:B------:R-:W1:Y:S03]  /*0410*/  I2F.F64 R8, R7 ;  /* 0x0000000700087312 */ /* 0x000e660000201c00 */
[----:B0-----:R-:W-:-:S02]  /*0420*/  DFMA R12, R10, -R14, 1 ;  /* 0x3ff000000a0c742b */ /* 0x001fc4000000080e */
[----:B-1----:R-:W-:Y:S01]  /*0430*/  DMUL R8, R8, UR6 ;  /* 0x0000000608087c28 */ /* 0x002fe20008000000 */
[----:B------:R-:W-:-:S05]  /*0440*/  UMOV UR6, 0x54442d18 ;  /* 0x54442d1800067882 */ /* 0x000fca0000000000 */
[----:B------:R-:W-:Y:S01]  /*0450*/  DFMA R12, R12, R12, R12 ;  /* 0x0000000c0c0c722b */ /* 0x000fe2000000000c */
[----:B------:R-:W-:Y:S01]  /*0460*/  UMOV UR7, 0x400921fb ;  /* 0x400921fb00077882 */ /* 0x000fe20000000000 */
[----:B------:R-:W-:-:S06]  /*0470*/  DMUL R8, R8, UR12 ;  /* 0x0000000c08087c28 */ /* 0x000fcc0008000000 */
[----:B------:R-:W-:-:S08]  /*0480*/  DFMA R12, R10, R12, R10 ;  /* 0x0000000c0a0c722b */ /* 0x000fd0000000000a */
[----:B------:R-:W-:Y:S02]  /*0490*/  DFMA R10, R12, -R14, 1 ;  /* 0x3ff000000c0a742b */ /* 0x000fe4000000080e */
[----:B------:R-:W-:-:S06]  /*04a0*/  DMUL R14, R8, UR6 ;  /* 0x00000006080e7c28 */ /* 0x000fcc0008000000 */
[----:B------:R-:W-:-:S04]  /*04b0*/  DFMA R10, R12, R10, R12 ;  /* 0x0000000a0c0a722b */ /* 0x000fc8000000000c */
[----:B------:R-:W-:-:S04]  /*04c0*/  FSETP.GEU.AND P1, PT, |R15|, 6.5827683646048100446e-37, PT ;  /* 0x036000000f00780b */ /* 0x000fc80003f2e200 */
[----:B------:R-:W-:-:S08]  /*04d0*/  DMUL R8, R14, R10 ;  /* 0x0000000a0e087228 */ /* 0x000fd00000000000 */
[----:B------:R-:W-:-:S08]  /*04e0*/  DFMA R12, R8, -180, R14 ;  /* 0xc0668000080c782b */ /* 0x000fd0000000000e */
[----:B------:R-:W-:-:S10]  /*04f0*/  DFMA R8, R10, R12, R8 ;  /* 0x0000000c0a08722b */ /* 0x000fd40000000008 */
        /* <DEDUP_REMOVED lines=8> */
[----:B-----5:R-:W-:Y:S05]  /*0580*/  CALL.REL.NOINC `($__internal_8_$__cuda_sm20_div_rn_f64_full) ;  /* 0x0000002c00207944 */ /* 0x020fea0003c00000 */
.L_x_248:
[----:B------:R-:W-:Y:S05]  /*0590*/  BSYNC.RECONVERGENT B0 ;  /* 0x0000000000007941 */ /* 0x000fea0003800200 */
.L_x_247:
        /* <DEDUP_REMOVED lines=24> */
[----:B-----5:R-:W-:Y:S05]  /*0720*/  CALL.REL.NOINC `($_Z31sacred_phi_parallel_computationPKdPdidi$__internal_trig_reduction_slowpathd) ;  /* 0x0000003000287944 */ /* 0x020fea0003c00000 */
[----:B------:R-:W-:Y:S02]  /*0730*/  IMAD.MOV.U32 R0, RZ, RZ, R8 ;  /* 0x000000ffff007224 */ /* 0x000fe400078e0008 */
[----:B------:R-:W-:Y:S02]  /*0740*/  IMAD.MOV.U32 R22, RZ, RZ, R10 ;  /* 0x000000ffff167224 */ /* 0x000fe400078e000a */
[----:B------:R-:W-:-:S07]  /*0750*/  IMAD.MOV.U32 R23, RZ, RZ, R11 ;  /* 0x000000ffff177224 */ /* 0x000fce00078e000b */
.L_x_252:
[----:B------:R-:W-:Y:S05]  /*0760*/  BSYNC.RECONVERGENT B3 ;  /* 0x0000000000037941 */ /* 0x000fea0003800200 */
.L_x_251:
[----:B------:R-:W-:-:S07]  /*0770*/  VIADD R0, R0, 0x1 ;  /* 0x0000000100007836 */ /* 0x000fce0000000000 */
.L_x_250:
[----:B------:R-:W-:Y:S05]  /*0780*/  BSYNC.RECONVERGENT B2 ;  /* 0x0000000000027941 */ /* 0x000fea0003800200 */
.L_x_249:
[----:B------:R-:W-:-:S05]  /*0790*/  IMAD.SHL.U32 R6, R0, 0x40, RZ ;  /* 0x0000004000067824 */ /* 0x000fca00078e00ff */
[----:B------:R-:W-:-:S04]  /*07a0*/  LOP3.LUT R6, R6, 0x40, RZ, 0xc0, !PT ;  /* 0x0000004006067812 */ /* 0x000fc800078ec0ff */
[----:B------:R-:W-:-:S05]  /*07b0*/  IADD3 R26, P0, PT, R6, UR14, RZ ;  /* 0x0000000e061a7c10 */ /* 0x000fca000ff1e0ff */
[----:B------:R-:W-:-:S05]  /*07c0*/  IMAD.X R27, RZ, RZ, UR15, P0 ;  /* 0x0000000fff1b7e24 */ /* 0x000fca00080e06ff */
[----:B------:R-:W2:Y:S04]  /*07d0*/  LDG.E.128.CONSTANT R8, desc[UR8][R26.64] ;  /* 0x000000081a087981 */ /* 0x000ea8000c1e9d00 */
[----:B------:R-:W3:Y:S04]  /*07e0*/  LDG.E.128.CONSTANT R12, desc[UR8][R26.64+0x10] ;  /* 0x000010081a0c7981 */ /* 0x000ee8000c1e9d00 */
[----:B------:R-:W4:Y:S01]  /*07f0*/  LDG.E.128.CONSTANT R16, desc[UR8][R26.64+0x20] ;  /* 0x000020081a107981 */ /* 0x000f22000c1e9d00 */
[----:B------:R-:W-:Y:S01]  /*0800*/  LOP3.LUT R6, R0, 0x1, RZ, 0xc0, !PT ;  /* 0x0000000100067812 */ /* 0x000fe200078ec0ff */
[----:B------:R-:W-:Y:S01]  /*0810*/  IMAD.MOV.U32 R28, RZ, RZ, 0x20fd8164 ;  /* 0x20fd8164ff1c7424 */ /* 0x000fe200078e00ff */
[----:B------:R-:W-:Y:S01]  /*0820*/  DMUL R24, R22, R22 ;  /* 0x0000001616187228 */ /* 0x000fe20000000000 */
[----:B------:R-:W-:Y:S01]  /*0830*/  UMOV UR6, 0x9999999a ;  /* 0x9999999a00067882 */ /* 0x000fe20000000000 */
[----:B------:R-:W-:Y:S01]  /*0840*/  ISETP.NE.U32.AND P0, PT, R6, 0x1, PT ;  /* 0x000000010600780c */ /* 0x000fe20003f05070 */
[----:B------:R-:W-:Y:S01]  /*0850*/  IMAD.MOV.U32 R6, RZ, RZ, 0x3da8ff83 ;  /* 0x3da8ff83ff067424 */ /* 0x000fe200078e00ff */
[----:B------:R-:W-:-:S02]  /*0860*/  UMOV UR7, 0x3fa99999 ;  /* 0x3fa9999900077882 */ /* 0x000fc40000000000 */
        /* <DEDUP_REMOVED lines=10> */
[----:B------:R-:W-:Y:S02]  /*0910*/  FSEL R10, R8, R22, !P0 ;  /* 0x00000016080a7208 */ /* 0x000fe40004000000 */
[----:B------:R-:W-:Y:S02]  /*0920*/  FSEL R11, R9, R23, !P0 ;  /* 0x00000017090b7208 */ /* 0x000fe40004000000 */
[----:B------:R-:W-:-:S04]  /*0930*/  LOP3.LUT P0, RZ, R0, 0x2, RZ, 0xc0, !PT ;  /* 0x0000000200ff7812 */ /* 0x000fc8000780c0ff */
[----:B------:R-:W-:-:S10]  /*0940*/  DADD R8, RZ, -R10 ;  /* 0x00000000ff087229 */ /* 0x000fd4000000080a */
[----:B------:R-:W-:Y:S02]  /*0950*/  FSEL R8, R10, R8, !P0 ;  /* 0x000000080a087208 */ /* 0x000fe40004000000 */
[----:B------:R-:W-:-:S06]  /*0960*/  FSEL R9, R11, R9, !P0 ;  /* 0x000000090b097208 */ /* 0x000fcc0004000000 */
[----:B-----5:R-:W-:-:S08]  /*0970*/  DMUL R8, R2, R8 ;  /* 0x0000000802087228 */ /* 0x020fd00000000000 */
[----:B------:R-:W-:-:S08]  /*0980*/  DMUL R8, R8, UR10 ;  /* 0x0000000a08087c28 */ /* 0x000fd00008000000 */
[----:B------:R-:W-:Y:S01]  /*0990*/  DFMA R8, R8, UR6, R2 ;  /* 0x0000000608087c2b */ /* 0x000fe20008000002 */
[----:B------:R-:W-:-:S04]  /*09a0*/  IMAD.WIDE R2, R7, 0x8, R4 ;  /* 0x0000000807027825 */ /* 0x000fc800078e0204 */
[----:B------:R-:W-:Y:S02]  /*09b0*/  VIADD R7, R7, UR4 ;  /* 0x0000000407077c36 */ /* 0x000fe40008000000 */
[----:B------:R0:W-:Y:S03]  /*09c0*/  STG.E.64 desc[UR8][R2.64], R8 ;  /* 0x0000000802007986 */ /* 0x0001e6000c101b08 */
[----:B------:R-:W-:-:S13]  /*09d0*/  ISETP.GE.AND P0, PT, R7, UR16, PT ;  /* 0x0000001007007c0c */ /* 0x000fda000bf06270 */
[----:B0-----:R-:W-:Y:S05]  /*09e0*/  @!P0 BRA `(.L_x_253) ;  /* 0xfffffff800648947 */ /* 0x001fea000383ffff */
[----:B------:R-:W-:Y:S05]  /*09f0*/  EXIT ;  /* 0x000000000000794d */ /* 0x000fea0003800000 */
.L_x_246:
[----:B------:R-:W-:Y:S01]  /*0a00*/  IMAD.MOV.U32 R2, RZ, RZ, -0x66666666 ;  /* 0x9999999aff027424 */ /* 0x000fe200078e00ff */
[----:B------:R-:W0:Y:S01]  /*0a10*/  LDCU.64 UR16, c[0x4][0x10] ;  /* 0x01000200ff1077ac */ /* 0x000e220008000a00 */
[----:B------:R-:W-:Y:S02]  /*0a20*/  IMAD.MOV.U32 R3, RZ, RZ, 0x3fb99999 ;  /* 0x3fb99999ff037424 */ /* 0x000fe400078e00ff */
[----:B------:R-:W-:Y:S01]  /*0a30*/  IMAD.U32 R4, RZ, RZ, UR12 ;  /* 0x0000000cff047e24 */ /* 0x000fe2000f8e00ff */
[----:B------:R-:W-:Y:S01]  /*0a40*/  ULOP3.LUT UR5, UR5, 0x1, URZ, 0xc0, !UPT ;  /* 0x0000000105057892 */ /* 0x000fe2000f8ec0ff */
[----:B------:R-:W-:-:S06]  /*0a50*/  IMAD.U32 R5, RZ, RZ, UR13 ;  /* 0x0000000dff057e24 */ /* 0x000fcc000f8e00ff */
[----:B------:R-:W-:-:S10]  /*0a60*/  DFMA R2, R2, R4, 1 ;  /* 0x3ff000000202742b */ /* 0x000fd40000000004 */
[----:B------:R-:W-:Y:S02]  /*0a70*/  R2UR UR14, R2 ;  /* 0x00000000020e72ca */ /* 0x000fe400000e0000 */
[----:B0-----:R-:W-:-:S15]  /*0a80*/  R2UR UR15, R3 ;  /* 0x00000000030f72ca */ /* 0x001fde00000e0000 */
.L_x_290:
[----:B0-----:R-:W0:Y:S01]  /*0a90*/  LDC.64 R24, c[0x0][0x380] ;  /* 0x0000e000ff187b82 */ /* 0x001e220000000a00 */
[----:B------:R-:W1:Y:S01]  /*0aa0*/  MUFU.RCP64H R3, 180 ;  /* 0x4066800000037908 */ /* 0x000e620000001800 */
[----:B------:R-:W-:Y:S02]  /*0ab0*/  IMAD.MOV.U32 R4, RZ, RZ, 0x0 ;  /* 0x00000000ff047424 */ /* 0x000fe400078e00ff */
[----:B------:R-:W-:Y:S02]  /*0ac0*/  IMAD.MOV.U32 R5, RZ, RZ, 0x40668000 ;  /* 0x40668000ff057424 */ /* 0x000fe400078e00ff */
[----:B------:R-:W-:-:S03]  /*0ad0*/  IMAD.MOV.U32 R2, RZ, RZ, 0x1 ;  /* 0x00000001ff027424 */ /* 0x000fc600078e00ff */
[----:B------:R-:W2:Y:S01]  /*0ae0*/  I2F.F64 R22, R7 ;  /* 0x0000000700167312 */ /* 0x000ea20000201c00 */
[----:B------:R-:W-:Y:S01]  /*0af0*/  UMOV UR6, 0x9a649fe6 ;  /* 0x9a649fe600067882 */ /* 0x000fe20000000000 */
[----:B------:R-:W-:Y:S01]  /*0b00*/  UMOV UR7, 0x4061303f ;  /* 0x4061303f00077882 */ /* 0x000fe20000000000 */
[----:B------:R-:W3:Y:S01]  /*0b10*/  LDC R0, c[0x0][0x3a0] ;  /* 0x0000e800ff007b82 */ /* 0x000ee20000000800 */
[----:B0-----:R-:W-:-:S06]  /*0b20*/  IMAD.WIDE R24, R7, 0x8, R24 ;  /* 0x0000000807187825 */ /* 0x001fcc00078e0218 */
[----:B------:R-:W5:Y:S01]  /*0b30*/  LDG.E.64 R24, desc[UR8][R24.64] ;  /* 0x0000000818187981 */ /* 0x000f62000c1e1b00 */
[----:B-1----:R-:W-:Y:S01]  /*0b40*/  DFMA R8, R2, -R4, 1 ;  /* 0x3ff000000208742b */ /* 0x002fe20000000804 */
[----:B------:R-:W-:Y:S01]  /*0b50*/  BSSY.RECONVERGENT B0, `(.L_x_254) ;  /* 0x0000017000007945 */ /* 0x000fe20003800200 */
[----:B--2---:R-:W-:Y:S01]  /*0b60*/  DMUL R22, R22, UR6 ;  /* 0x0000000616167c28 */ /* 0x004fe20008000000 */
[----:B------:R-:W-:Y:S01]  /*0b70*/  UMOV UR6, 0x54442d18 ;  /* 0x54442d1800067882 */ /* 0x000fe20000000000 */
[----:B------:R-:W-:Y:S01]  /*0b80*/  UMOV UR7, 0x400921fb ;  /* 0x400921fb00077882 */ /* 0x000fe20000000000 */
[----:B---3--:R-:W-:-:S03]  /*0b90*/  ISETP.NE.AND P3, PT, R0, 0x1, PT ;  /* 0x000000010000780c */ /* 0x008fc60003f65270 */
[----:B------:R-:W-:-:S08]  /*0ba0*/  DFMA R8, R8, R8, R8 ;  /* 0x000000080808722b */ /* 0x000fd00000000008 */
[----:B------:R-:W-:Y:S02]  /*0bb0*/  DFMA R2, R2, R8, R2 ;  /* 0x000000080202722b */ /* 0x000fe40000000002 */
[----:B------:R-:W-:-:S06]  /*0bc0*/  DMUL R8, R22, UR6 ;  /* 0x0000000616087c28 */ /* 0x000fcc0008000000 */
[----:B------:R-:W-:-:S04]  /*0bd0*/  DFMA R4, R2, -R4, 1 ;  /* 0x3ff000000204742b */ /* 0x000fc80000000804 */
[----:B------:R-:W-:-:S04]  /*0be0*/  FSETP.GEU.AND P1, PT, |R9|, 6.5827683646048100446e-37, PT ;  /* 0x036000000900780b */ /* 0x000fc80003f2e200 */
[----:B------:R-:W-:-:S08]  /*0bf0*/  DFMA R4, R2, R4, R2 ;  /* 0x000000040204722b */ /* 0x000fd00000000002 */
[----:B------:R-:W-:-:S08]  /*0c00*/  DMUL R26, R8, R4 ;  /* 0x00000004081a7228 */ /* 0x000fd00000000000 */
[----:B------:R-:W-:-:S08]  /*0c10*/  DFMA R2, R26, -180, R8 ;  /* 0xc06680001a02782b */ /* 0x000fd00000000008 */
[----:B------:R-:W-:-:S10]  /*0c20*/  DFMA R26, R2, R4, R26 ;  /* 0x00000004021a722b */ /* 0x000fd4000000001a */
[----:B------:R-:W-:-:S05]  /*0c30*/  FFMA R2, RZ, 3.6015625, R27 ;  /* 0x40668000ff027823 */ /* 0x000fca000000001b */
[----:B------:R-:W-:-:S13]  /*0c40*/  FSETP.GT.AND P0, PT, |R2|, 1.469367938527859385e-39, PT ;  /* 0x001000000200780b */ /* 0x000fda0003f04200 */
[----:B------:R-:W-:Y:S05]  /*0c50*/  @P0 BRA P1, `(.L_x_255) ;  /* 0x0000000000180947 */ /* 0x000fea0000800000 */
[----:B------:R-:W-:Y:S01]  /*0c60*/  IMAD.MOV.U32 R10, RZ, RZ, RZ ;  /* 0x000000ffff0a7224 */ /* 0x000fe200078e00ff */
[----:B------:R-:W-:Y:S01]  /*0c70*/  MOV R14, 0xca0 ;  /* 0x00000ca0000e7802 */ /* 0x000fe20000000f00 */
[----:B------:R-:W-:-:S07]  /*0c80*/  IMAD.MOV.U32 R11, RZ, RZ, 0x40668000 ;  /* 0x40668000ff0b7424 */ /* 0x000fce00078e00ff */
[----:B-----5:R-:W-:Y:S05]  /*0c90*/  CALL.REL.NOINC `($__internal_8_$__cuda_sm20_div_rn_f64_full) ;  /* 0x00000024005c7944 */ /* 0x020fea0003c00000 */
[----:B------:R-:W-:Y:S02]  /*0ca0*/  IMAD.MOV.U32 R26, RZ, RZ, R8 ;  /* 0x000000ffff1a7224 */ /* 0x000fe400078e0008 */
[----:B------:R-:W-:-:S07]  /*0cb0*/  IMAD.MOV.U32 R27, RZ, RZ, R9 ;  /* 0x000000ffff1b7224 */ /* 0x000fce00078e0009 */
.L_x_255:
[----:B------:R-:W-:Y:S05]  /*0cc0*/  BSYNC.RECONVERGENT B0 ;  /* 0x0000000000007941 */ /* 0x000fea0003800200 */
.L_x_254:
[----:B------:R-:W-:Y:S01]  /*0cd0*/  UMOV UR6, 0x6dc9c883 ;  /* 0x6dc9c88300067882 */ /* 0x000fe20000000000 */
[----:B------:R-:W-:Y:S01]  /*0ce0*/  UMOV UR7, 0x3fe45f30 ;  /* 0x3fe45f3000077882 */ /* 0x000fe20000000000 */
[----:B------:R-:W-:Y:S01]  /*0cf0*/  PLOP3.LUT P0, PT, PT, PT, PT, 0x80, 0x8 ;  /* 0x000000000008781c */ /* 0x000fe20003f0f070 */
[----:B------:R-:W-:Y:S01]  /*0d00*/  DMUL R2, R26, UR6 ;  /* 0x000000061a027c28 */ /* 0x000fe20008000000 */
[----:B------:R-:W-:Y:S01]  /*0d10*/  UMOV UR6, 0x54442d18 ;  /* 0x54442d1800067882 */ /* 0x000fe20000000000 */
[----:B------:R-:W-:Y:S01]  /*0d20*/  UMOV UR7, 0x3ff921fb ;  /* 0x3ff921fb00077882 */ /* 0x000fe20000000000 */
[----:B-----5:R-:W-:Y:S02]  /*0d30*/  IMAD.MOV.U32 R28, RZ, RZ, R24 ;  /* 0x000000ffff1c7224 */ /* 0x020fe400078e0018 */
[----:B------:R-:W-:Y:S01]  /*0d40*/  IMAD.MOV.U32 R29, RZ, RZ, R25 ;  /* 0x000000ffff1d7224 */ /* 0x000fe200078e0019 */
        /* <DEDUP_REMOVED lines=10> */
[----:B------:R-:W0:Y:S01]  /*0df0*/  LDCU UR6, c[0x0][0x3a0] ;  /* 0x00007400ff0677ac */ /* 0x000e220008000800 */
[C---:B------:R-:W-:Y:S01]  /*0e00*/  DSETP.GE.AND P0, PT, |R26|.reuse, 2.14748364800000000000e+09, PT ;  /* 0x41e000001a00742a */ /* 0x040fe20003f06200 */
[----:B------:R-:W-:Y:S01]  /*0e10*/  IMAD.MOV.U32 R2, RZ, RZ, -0x1 ;  /* 0xffffffffff027424 */ /* 0x000fe200078e00ff */
[----:B------:R-:W-:Y:S01]  /*0e20*/  CS2R R4, SRZ ;  /* 0x0000000000047805 */ /* 0x000fe2000001ff00 */
[----:B------:R-:W-:Y:S02]  /*0e30*/  IMAD.MOV.U32 R3, RZ, RZ, 0x1 ;  /* 0x00000001ff037424 */ /* 0x000fe400078e00ff */
[----:B------:R-:W-:Y:S01]  /*0e40*/  IMAD.MOV.U32 R28, RZ, RZ, R24 ;  /* 0x000000ffff1c7224 */ /* 0x000fe200078e0018 */
[----:B------:R-:W-:Y:S01]  /*0e50*/  DSETP.EQ.OR P0, PT, |R26|, +INF , !P0 ;  /* 0x7ff000001a00742a */ /* 0x000fe20004702600 */
[----:B------:R-:W-:Y:S01]  /*0e60*/  IMAD.MOV.U32 R29, RZ, RZ, R25 ;  /* 0x000000ffff1d7224 */ /* 0x000fe200078e0019 */
[----:B0-----:R-:W-:-:S04]  /*0e70*/  ULOP3.LUT UR6, UR6, 0x7ffffffe, URZ, 0xc0, !UPT ;  /* 0x7ffffffe06067892 */ /* 0x001fc8000f8ec0ff */
[----:B------:R-:W-:-:S06]  /*0e80*/  UIADD3 UR6, UPT, UPT, -UR6, URZ, URZ ;  /* 0x000000ff06067290 */ /* 0x000fcc000fffe1ff */
[----:B------:R-:W-:-:S07]  /*0e90*/  IMAD.U32 R6, RZ, RZ, UR6 ;  /* 0x00000006ff067e24 */ /* 0x000fce000f8e00ff */
.L_x_273:
[----:B------:R-:W-:Y:S01]  /*0ea0*/  DSETP.NEU.AND P1, PT, |R26|, +INF , PT ;  /* 0x7ff000001a00742a */ /* 0x000fe20003f2d200 */
[----:B------:R-:W-:Y:S01]  /*0eb0*/  IMAD.U32 R8, RZ, RZ, UR12 ;  /* 0x0000000cff087e24 */ /* 0x000fe2000f8e00ff */
[----:B------:R-:W-:Y:S01]  /*0ec0*/  BSSY.RECONVERGENT B2, `(.L_x_257) ;  /* 0x0000014000027945 */ /* 0x000fe20003800200 */
[----:B------:R-:W-:Y:S01]  /*0ed0*/  IMAD.U32 R9, RZ, RZ, UR13 ;  /* 0x0000000dff097e24 */ /* 0x000fe2000f8e00ff */
[----:B------:R-:W-:Y:S01]  /*0ee0*/  DMUL R30, RZ, R26 ;  /* 0x0000001aff1e7228 */ /* 0x000fe20000000000 */
[----:B------:R-:W-:-:S04]  /*0ef0*/  IMAD.MOV.U32 R36, RZ, RZ, 0x1 ;  /* 0x00000001ff247424 */ /* 0x000fc800078e00ff */
[----:B------:R-:W-:-:S05]  /*0f00*/  DFMA R28, R28, R8, UR10 ;  /* 0x0000000a1c1c7e2b */ /* 0x000fca0008000008 */
[----:B------:R-:W-:Y:S06]  /*0f10*/  @!P1 BRA `(.L_x_258) ;  /* 0x0000000000389947 */ /* 0x000fec0003800000 */
[----:B------:R-:W-:Y:S01]  /*0f20*/  DSETP.GE.AND P1, PT, |R26|, 2.14748364800000000000e+09, PT ;  /* 0x41e000001a00742a */ /* 0x000fe20003f26200 */
[----:B------:R-:W-:Y:S01]  /*0f30*/  BSSY.RECONVERGENT B3, `(.L_x_259) ;  /* 0x000000b000037945 */ /* 0x000fe20003800200 */
[----:B------:R-:W-:Y:S02]  /*0f40*/  IMAD.MOV.U32 R8, RZ, RZ, R0 ;  /* 0x000000ffff087224 */ /* 0x000fe400078e0000 */
[----:B------:R-:W-:Y:S02]  /*0f50*/  IMAD.MOV.U32 R30, RZ, RZ, R20 ;  /* 0x000000ffff1e7224 */ /* 0x000fe400078e0014 */
[----:B------:R-:W-:-:S08]  /*0f60*/  IMAD.MOV.U32 R31, RZ, RZ, R21 ;  /* 0x000000ffff1f7224 */ /* 0x000fd000078e0015 */
[----:B------:R-:W-:Y:S05]  /*0f70*/  @!P1 BRA `(.L_x_260) ;  /* 0x0000000000189947 */ /* 0x000fea0003800000 */
[----:B------:R-:W-:Y:S01]  /*0f80*/  IMAD.MOV.U32 R8, RZ, RZ, R26 ;  /* 0x000000ffff087224 */ /* 0x000fe200078e001a */
[----:B------:R-:W-:Y:S01]  /*0f90*/  MOV R18, 0xfc0 ;  /* 0x00000fc000127802 */ /* 0x000fe20000000f00 */
[----:B------:R-:W-:-:S07]  /*0fa0*/  IMAD.MOV.U32 R19, RZ, RZ, R27 ;  /* 0x000000ffff137224 */ /* 0x000fce00078e001b */
[----:B------:R-:W-:Y:S05]  /*0fb0*/  CALL.REL.NOINC `($_Z31sacred_phi_parallel_computationPKdPdidi$__internal_trig_reduction_slowpathd) ;  /* 0x0000002800047944 */ /* 0x000fea0003c00000 */
[----:B------:R-:W-:Y:S02]  /*0fc0*/  IMAD.MOV.U32 R30, RZ, RZ, R10 ;  /* 0x000000ffff1e7224 */ /* 0x000fe400078e000a */
[----:B------:R-:W-:-:S07]  /*0fd0*/  IMAD.MOV.U32 R31, RZ, RZ, R11 ;  /* 0x000000ffff1f7224 */ /* 0x000fce00078e000b */
.L_x_260:
[----:B------:R-:W-:Y:S05]  /*0fe0*/  BSYNC.RECONVERGENT B3 ;  /* 0x0000000000037941 */ /* 0x000fea0003800200 */
.L_x_259:
[----:B------:R-:W-:-:S07]  /*0ff0*/  VIADD R36, R8, 0x1 ;  /* 0x0000000108247836 */ /* 0x000fce0000000000 */
.L_x_258:
[----:B------:R-:W-:Y:S05]  /*1000*/  BSYNC.RECONVERGENT B2 ;  /* 0x0000000000027941 */ /* 0x000fea0003800200 */
.L_x_257:
        /* <DEDUP_REMOVED lines=10> */
[----:B------:R-:W-:Y:S01]  /*10b0*/  BSSY.RECONVERGENT B2, `(.L_x_261) ;  /* 0x0000020000027945 */ /* 0x000fe20003800200 */
[----:B------:R-:W-:Y:S01]  /*10c0*/  ISETP.NE.U32.AND P1, PT, R32, 0x1, PT ;  /* 0x000000012000780c */ /* 0x000fe20003f25070 */
[----:B------:R-:W-:Y:S01]  /*10d0*/  IMAD.MOV.U32 R32, RZ, RZ, 0x20fd8164 ;  /* 0x20fd8164ff207424 */ /* 0x000fe200078e00ff */
[----:B------:R-:W-:-:S02]  /*10e0*/  DSETP.NEU.AND P3, PT, |R26|, +INF , PT ;  /* 0x7ff000001a00742a */ /* 0x000fc40003f6d200 */
[----:B------:R-:W-:Y:S02]  /*10f0*/  FSEL R33, -R33, 0.11223486810922622681, !P1 ;  /* 0x3de5db6521217808 */ /* 0x000fe40004800100 */
[----:B------:R-:W-:-:S06]  /*1100*/  FSEL R32, R32, -8.06006814911005101289e+34, !P1 ;  /* 0xf9785eba20207808 */ /* 0x000fcc0004800000 */
[----:B--2---:R-:W-:-:S08]  /*1110*/  DFMA R8, R34, R32, R8 ;  /* 0x000000202208722b */ /* 0x004fd00000000008 */
[----:B------:R-:W-:-:S08]  /*1120*/  DFMA R8, R34, R8, R10 ;  /* 0x000000082208722b */ /* 0x000fd0000000000a */
[----:B---3--:R-:W-:Y:S02]  /*1130*/  DFMA R8, R34, R8, R12 ;  /* 0x000000082208722b */ /* 0x008fe4000000000c */
[----:B------:R-:W-:-:S06]  /*1140*/  DMUL R12, RZ, R26 ;  /* 0x0000001aff0c7228 */ /* 0x000fcc0000000000 */
[----:B------:R-:W-:-:S04]  /*1150*/  DFMA R8, R34, R8, R14 ;  /* 0x000000082208722b */ /* 0x000fc8000000000e */
[----:B------:R-:W-:-:S04]  /*1160*/  FSEL R37, R13, R21, !P3 ;  /* 0x000000150d257208 */ /* 0x000fc80005800000 */
[----:B----4-:R-:W-:-:S08]  /*1170*/  DFMA R8, R34, R8, R16 ;  /* 0x000000082208722b */ /* 0x010fd00000000010 */
[----:B------:R-:W-:-:S08]  /*1180*/  DFMA R8, R34, R8, R18 ;  /* 0x000000082208722b */ /* 0x000fd00000000012 */
[----:B------:R-:W-:Y:S02]  /*1190*/  DFMA R10, R8, R30, R30 ;  /* 0x0000001e080a722b */ /* 0x000fe4000000001e */
[----:B------:R-:W-:Y:S01]  /*11a0*/  DFMA R8, R34, R8, 1 ;  /* 0x3ff000002208742b */ /* 0x000fe20000000008 */
[----:B------:R-:W-:-:S09]  /*11b0*/  SEL R34, R0, RZ, P3 ;  /* 0x000000ff00227207 */ /* 0x000fd20001800000 */
[----:B------:R-:W-:Y:S02]  /*11c0*/  FSEL R10, R8, R10, !P1 ;  /* 0x0000000a080a7208 */ /* 0x000fe40004800000 */
[----:B------:R-:W-:Y:S02]  /*11d0*/  FSEL R11, R9, R11, !P1 ;  /* 0x0000000b090b7208 */ /* 0x000fe40004800000 */
[----:B------:R-:W-:Y:S02]  /*11e0*/  LOP3.LUT P1, RZ, R36, 0x2, RZ, 0xc0, !PT ;  /* 0x0000000224ff7812 */ /* 0x000fe4000782c0ff */
[----:B------:R-:W-:Y:S02]  /*11f0*/  FSEL R36, R12, R20, !P3 ;  /* 0x000000140c247208 */ /* 0x000fe40005800000 */
[----:B------:R-:W-:-:S10]  /*1200*/  DADD R8, RZ, -R10 ;  /* 0x00000000ff087229 */ /* 0x000fd4000000080a */
[----:B------:R-:W-:Y:S02]  /*1210*/  FSEL R30, R10, R8, !P1 ;  /* 0x000000080a1e7208 */ /* 0x000fe40004800000 */
[----:B------:R-:W-:Y:S01]  /*1220*/  FSEL R31, R11, R9, !P1 ;  /* 0x000000090b1f7208 */ /* 0x000fe20004800000 */
[----:B------:R-:W-:Y:S06]  /*1230*/  @P0 BRA `(.L_x_262) ;  /* 0x00000000001c0947 */ /* 0x000fec0003800000 */
[----:B------:R-:W-:Y:S01]  /*1240*/  IMAD.MOV.U32 R8, RZ, RZ, R26 ;  /* 0x000000ffff087224 */ /* 0x000fe200078e001a */
[----:B------:R-:W-:Y:S01]  /*1250*/  MOV R18, 0x1280 ;  /* 0x0000128000127802 */ /* 0x000fe20000000f00 */
[----:B------:R-:W-:-:S07]  /*1260*/  IMAD.MOV.U32 R19, RZ, RZ, R27 ;  /* 0x000000ffff137224 */ /* 0x000fce00078e001b */
[----:B------:R-:W-:Y:S05]  /*1270*/  CALL.REL.NOINC `($_Z31sacred_phi_parallel_computationPKdPdidi$__internal_trig_reduction_slowpathd) ;  /* 0x0000002400547944 */ /* 0x000fea0003c00000 */
[----:B------:R-:W-:Y:S02]  /*1280*/  IMAD.MOV.U32 R34, RZ, RZ, R8 ;  /* 0x000000ffff227224 */ /* 0x000fe400078e0008 */
[----:B------:R-:W-:Y:S02]  /*1290*/  IMAD.MOV.U32 R36, RZ, RZ, R10 ;  /* 0x000000ffff247224 */ /* 0x000fe400078e000a */
[----:B------:R-:W-:-:S07]  /*12a0*/  IMAD.MOV.U32 R37, RZ, RZ, R11 ;  /* 0x000000ffff257224 */ /* 0x000fce00078e000b */
.L_x_262:
[----:B------:R-:W-:Y:S05]  /*12b0*/  BSYNC.RECONVERGENT B2 ;  /* 0x0000000000027941 */ /* 0x000fea0003800200 */
.L_x_261:
[----:B------:R-:W-:-:S05]  /*12c0*/  IMAD.SHL.U32 R8, R34, 0x40, RZ ;  /* 0x0000004022087824 */ /* 0x000fca00078e00ff */
[----:B------:R-:W-:-:S04]  /*12d0*/  LOP3.LUT R8, R8, 0x40, RZ, 0xc0, !PT ;  /* 0x0000004008087812 */ /* 0x000fc800078ec0ff */
[----:B------:R-:W-:-:S05]  /*12e0*/  IADD3 R16, P1, PT, R8, UR16, RZ ;  /* 0x0000001008107c10 */ /* 0x000fca000ff3e0ff */
[----:B------:R-:W-:-:S05]  /*12f0*/  IMAD.X R17, RZ, RZ, UR17, P1 ;  /* 0x00000011ff117e24 */ /* 0x000fca00088e06ff */
[----:B------:R-:W2:Y:S01]  /*1300*/  LDG.E.128.CONSTANT R8, desc[UR8][R16.64] ;  /* 0x0000000810087981 */ /* 0x000ea2000c1e9d00 */
[----:B------:R-:W-:Y:S01]  /*1310*/  LOP3.LUT R12, R34, 0x1, RZ, 0xc0, !PT ;  /* 0x00000001220c7812 */ /* 0x000fe200078ec0ff */
[----:B------:R-:W-:Y:S01]  /*1320*/  IMAD.MOV.U32 R13, RZ, RZ, 0x20fd8164 ;  /* 0x20fd8164ff0d7424 */ /* 0x000fe200078e00ff */
[----:B------:R-:W-:Y:S01]  /*1330*/  DMUL R32, R36, R36 ;  /* 0x0000002424207228 */ /* 0x000fe20000000000 */
[----:B------:R-:W-:Y:S01]  /*1340*/  IMAD.MOV.U32 R14, RZ, RZ, 0x3da8ff83 ;  /* 0x3da8ff83ff0e7424 */ /* 0x000fe200078e00ff */
[----:B------:R-:W-:-:S04]  /*1350*/  ISETP.NE.U32.AND P1, PT, R12, 0x1, PT ;  /* 0x000000010c00780c */ /* 0x000fc80003f25070 */
[----:B------:R-:W-:Y:S02]  /*1360*/  FSEL R12, R13, -8.06006814911005101289e+34, !P1 ;  /* 0xf9785eba0d0c7808 */ /* 0x000fe40004800000 */
[----:B------:R-:W-:-:S06]  /*1370*/  FSEL R13, -R14, 0.11223486810922622681, !P1 ;  /* 0x3de5db650e0d7808 */ /* 0x000fcc0004800100 */
[C---:B--2---:R-:W-:Y:S01]  /*1380*/  DFMA R8, R32.reuse, R12, R8 ;  /* 0x0000000c2008722b */ /* 0x044fe20000000008 */
[----:B------:R-:W2:Y:S04]  /*1390*/  LDG.E.128.CONSTANT R12, desc[UR8][R16.64+0x10] ;  /* 0x00001008100c7981 */ /* 0x000ea8000c1e9d00 */
[----:B------:R-:W3:Y:S03]  /*13a0*/  LDG.E.128.CONSTANT R16, desc[UR8][R16.64+0x20] ;  /* 0x0000200810107981 */ /* 0x000ee6000c1e9d00 */
[C---:B------:R-:W-:Y:S01]  /*13b0*/  DFMA R8, R32.reuse, R8, R10 ;  /* 0x000000082008722b */ /* 0x040fe2000000000a */
[----:B------:R-:W-:Y:S01]  /*13c0*/  UMOV UR6, 0x9999999a ;  /* 0x9999999a00067882 */ /* 0x000fe20000000000 */
[----:B------:R-:W-:Y:S01]  /*13d0*/  UMOV UR7, 0x3fb99999 ;  /* 0x3fb9999900077882 */ /* 0x000fe20000000000 */
[----:B------:R-:W-:Y:S05]  /*13e0*/  BSSY.RECONVERGENT B0, `(.L_x_263) ;  /* 0x0000031000007945 */ /* 0x000fea0003800200 */
[----:B--2---:R-:W-:-:S08]  /*13f0*/  DFMA R8, R32, R8, R12 ;  /* 0x000000082008722b */ /* 0x004fd0000000000c */
[----:B------:R-:W-:Y:S01]  /*1400*/  DFMA R8, R32, R8, R14 ;  /* 0x000000082008722b */ /* 0x000fe2000000000e */
[----:B------:R-:W-:Y:S02]  /*1410*/  IMAD.U32 R14, RZ, RZ, UR14 ;  /* 0x0000000eff0e7e24 */ /* 0x000fe4000f8e00ff */
[----:B------:R-:W-:-:S05]  /*1420*/  IMAD.U32 R15, RZ, RZ, UR15 ;  /* 0x0000000fff0f7e24 */ /* 0x000fca000f8e00ff */
[----:B---3--:R-:W-:-:S08]  /*1430*/  DFMA R8, R32, R8, R16 ;  /* 0x000000082008722b */ /* 0x008fd00000000010 */
[----:B------:R-:W-:-:S08]  /*1440*/  DFMA R8, R32, R8, R18 ;  /* 0x000000082008722b */ /* 0x000fd00000000012 */
[----:B------:R-:W-:Y:S02]  /*1450*/  DFMA R36, R8, R36, R36 ;  /* 0x000000240824722b */ /* 0x000fe40000000024 */
[----:B------:R-:W-:Y:S01]  /*1460*/  DFMA R32, R32, R8, 1 ;  /* 0x3ff000002020742b */ /* 0x000fe20000000008 */
[----:B------:R-:W0:Y:S01]  /*1470*/  MUFU.RCP64H R9, UR15 ;  /* 0x0000000f00097d08 */ /* 0x000e220008001800 */
[----:B------:R-:W-:-:S08]  /*1480*/  IMAD.MOV.U32 R8, RZ, RZ, 0x1 ;  /* 0x00000001ff087424 */ /* 0x000fd000078e00ff */
[----:B------:R-:W-:Y:S02]  /*1490*/  FSEL R12, R32, R36, !P1 ;  /* 0x00000024200c7208 */ /* 0x000fe40004800000 */
[----:B------:R-:W-:Y:S02]  /*14a0*/  FSEL R13, R33, R37, !P1 ;  /* 0x00000025210d7208 */ /* 0x000fe40004800000 */
[----:B------:R-:W-:-:S04]  /*14b0*/  LOP3.LUT P1, RZ, R34, 0x2, RZ, 0xc0, !PT ;  /* 0x0000000222ff7812 */ /* 0x000fc8000782c0ff */
[----:B------:R-:W-:Y:S02]  /*14c0*/  DADD R10, RZ, -R12 ;  /* 0x00000000ff0a7229 */ /* 0x000fe4000000080c */
[----:B0-----:R-:W-:-:S08]  /*14d0*/  DFMA R14, R8, -R14, 1 ;  /* 0x3ff00000080e742b */ /* 0x001fd0000000080e */
[----:B------:R-:W-:Y:S01]  /*14e0*/  FSEL R10, R12, R10, !P1 ;  /* 0x0000000a0c0a7208 */ /* 0x000fe20004800000 */
[----:B------:R-:W-:Y:S01]  /*14f0*/  DFMA R14, R14, R14, R14 ;  /* 0x0000000e0e0e722b */ /* 0x000fe2000000000e */
[----:B------:R-:W-:Y:S01]  /*1500*/  FSEL R11, R13, R11, !P1 ;  /* 0x0000000b0d0b7208 */ /* 0x000fe20004800000 */
[----:B------:R-:W-:Y:S02]  /*1510*/  IMAD.U32 R12, RZ, RZ, UR14 ;  /* 0x0000000eff0c7e24 */ /* 0x000fe4000f8e00ff */
[----:B------:R-:W-:-:S03]  /*1520*/  IMAD.U32 R13, RZ, RZ, UR15 ;  /* 0x0000000fff0d7e24 */ /* 0x000fc6000f8e00ff */
[----:B------:R-:W-:Y:S02]  /*1530*/  DMUL R10, R28, R10 ;  /* 0x0000000a1c0a7228 */ /* 0x000fe40000000000 */
[----:B------:R-:W-:Y:S01]  /*1540*/  DFMA R8, R8, R14, R8 ;  /* 0x0000000e0808722b */ /* 0x000fe20000000008 */
[----:B------:R-:W-:-:S05]  /*1550*/  IMAD.HI.U32 R14, R5, -0x55555555, RZ ;  /* 0xaaaaaaab050e7827 */ /* 0x000fca00078e00ff */
[----:B------:R-:W-:Y:S02]  /*1560*/  DMUL R10, R10, UR12 ;  /* 0x0000000c0a0a7c28 */ /* 0x000fe40008000000 */
[----:B------:R-:W-:-:S06]  /*1570*/  DFMA R12, R8, -R12, 1 ;  /* 0x3ff00000080c742b */ /* 0x000fcc000000080c */
[----:B------:R-:W-:Y:S02]  /*1580*/  DMUL R10, R10, UR6 ;  /* 0x000000060a0a7c28 */ /* 0x000fe40008000000 */
[----:B------:R-:W-:-:S06]  /*1590*/  DFMA R8, R8, R12, R8 ;  /* 0x0000000c0808722b */ /* 0x000fcc0000000008 */
[----:B------:R-:W-:Y:S02]  /*15a0*/  DFMA R28, R28, R30, R10 ;  /* 0x0000001e1c1c722b */ /* 0x000fe4000000000a */
[----:B------:R-:W-:-:S06]  /*15b0*/  DMUL R30, RZ, R26 ;  /* 0x0000001aff1e7228 */ /* 0x000fcc0000000000 */
[----:B------:R-:W-:Y:S02]  /*15c0*/  DMUL R10, R28, R8 ;  /* 0x000000081c0a7228 */ /* 0x000fe40000000000 */
[----:B------:R-:W-:-:S06]  /*15d0*/  FSETP.GEU.AND P2, PT, |R29|, 6.5827683646048100446e-37, PT ;  /* 0x036000001d00780b */ /* 0x000fcc0003f4e200 */
[----:B------:R-:W-:-:S08]  /*15e0*/  DFMA R12, R10, -UR14, R28 ;  /* 0x8000000e0a0c7c2b */ /* 0x000fd0000800001c */
[----:B------:R-:W-:Y:S01]  /*15f0*/  DFMA R8, R8, R12, R10 ;  /* 0x0000000c0808722b */ /* 0x000fe2000000000a */
[----:B------:R-:W-:-:S05]  /*1600*/  SHF.R.U32.HI R11, RZ, 0x1, R14 ;  /* 0x00000001ff0b7819 */ /* 0x000fca000001160e */
[----:B------:R-:W-:-:S04]  /*1610*/  IMAD R11, R11, 0x3, R4 ;  /* 0x000000030b0b7824 */ /* 0x000fc800078e0204 */
[----:B------:R-:W-:Y:S01]  /*1620*/  FFMA R10, RZ, UR15, R9 ;  /* 0x0000000fff0a7c23 */ /* 0x000fe20008000009 */
[----:B------:R-:W-:-:S04]  /*1630*/  ISETP.NE.AND P6, PT, R11, RZ, PT ;  /* 0x000000ff0b00720c */ /* 0x000fc80003fc5270 */
[----:B------:R-:W-:-:S13]  /*1640*/  FSETP.GT.AND P1, PT, |R10|, 1.469367938527859385e-39, PT ;  /* 0x001000000a00780b */ /* 0x000fda0003f24200 */
[----:B------:R-:W-:Y:S05]  /*1650*/  @P1 BRA P2, `(.L_x_264) ;  /* 0x0000000000241947 */ /* 0x000fea0001000000 */
[----:B------:R-:W-:Y:S01]  /*1660*/  IMAD.U32 R9, RZ, RZ, UR15 ;  /* 0x0000000fff097e24 */ /* 0x000fe2000f8e00ff */
[----:B------:R-:W-:Y:S01]  /*1670*/  MOV R14, 0x16f0 ;  /* 0x000016f0000e7802 */ /* 0x000fe20000000f00 */
[----:B------:R-:W-:Y:S02]  /*1680*/  IMAD.U32 R11, RZ, RZ, UR15 ;  /* 0x0000000fff0b7e24 */ /* 0x000fe4000f8e00ff */
[----:B------:R-:W-:Y:S02]  /*1690*/  IMAD.U32 R8, RZ, RZ, UR14 ;  /* 0x0000000eff087e24 */ /* 0x000fe4000f8e00ff */
[----:B------:R-:W-:Y:S02]  /*16a0*/  IMAD.MOV.U32 R11, RZ, RZ, R9 ;  /* 0x000000ffff0b7224 */ /* 0x000fe400078e0009 */
[----:B------:R-:W-:Y:S02]  /*16b0*/  IMAD.U32 R10, RZ, RZ, UR14 ;  /* 0x0000000eff0a7e24 */ /* 0x000fe4000f8e00ff */
[----:B------:R-:W-:-:S02]  /*16c0*/  IMAD.MOV.U32 R8, RZ, RZ, R28 ;  /* 0x000000ffff087224 */ /* 0x000fc400078e001c */
[----:B------:R-:W-:-:S07]  /*16d0*/  IMAD.MOV.U32 R9, RZ, RZ, R29 ;  /* 0x000000ffff097224 */ /* 0x000fce00078e001d */
[----:B------:R-:W-:Y:S05]  /*16e0*/  CALL.REL.NOINC `($__internal_8_$__cuda_sm20_div_rn_f64_full) ;  /* 0x0000001800c87944 */ /* 0x000fea0003c00000 */
.L_x_264:
[----:B------:R-:W-:Y:S05]  /*16f0*/  BSYNC.RECONVERGENT B0 ;  /* 0x0000000000007941 */ /* 0x000fea0003800200 */
.L_x_263:
[----:B------:R-:W-:Y:S01]  /*1700*/  FSEL R28, R8, R28, !P6 ;  /* 0x0000001c081c7208 */ /* 0x000fe20007000000 */
[----:B------:R-:W-:Y:S01]  /*1710*/  IMAD.U32 R8, RZ, RZ, UR12 ;  /* 0x0000000cff087e24 */ /* 0x000fe2000f8e00ff */
[----:B------:R-:W-:Y:S01]  /*1720*/  FSEL R29, R9, R29, !P6 ;  /* 0x0000001d091d7208 */ /* 0x000fe20007000000 */
[----:B------:R-:W-:Y:S01]  /*1730*/  IMAD.U32 R9, RZ, RZ, UR13 ;  /* 0x0000000dff097e24 */ /* 0x000fe2000f8e00ff */
[----:B------:R-:W-:Y:S01]  /*1740*/  BSSY.RECONVERGENT B2, `(.L_x_265) ;  /* 0x0000012000027945 */ /* 0x000fe20003800200 */
[----:B------:R-:W-:-:S04]  /*1750*/  IMAD.MOV.U32 R36, RZ, RZ, 0x1 ;  /* 0x00000001ff247424 */ /* 0x000fc800078e00ff */
[----:B------:R-:W-:Y:S01]  /*1760*/  DFMA R28, R28, R8, UR10 ;  /* 0x0000000a1c1c7e2b */ /* 0x000fe20008000008 */
[----:B------:R-:W-:Y:S10]  /*1770*/  @!P3 BRA `(.L_x_266) ;  /* 0x000000000038b947 */ /* 0x000ff40003800000 */
        /* <DEDUP_REMOVED lines=12> */
.L_x_268:
[----:B------:R-:W-:Y:S05]  /*1840*/  BSYNC.RECONVERGENT B3 ;  /* 0x0000000000037941 */ /* 0x000fea0003800200 */
.L_x_267:
[----:B------:R-:W-:-:S07]  /*1850*/  VIADD R36, R8, 0x1 ;  /* 0x0000000108247836 */ /* 0x000fce0000000000 */
.L_x_266:
[----:B------:R-:W-:Y:S05]  /*1860*/  BSYNC.RECONVERGENT B2 ;  /* 0x0000000000027941 */ /* 0x000fea0003800200 */
.L_x_265:
        /* <DEDUP_REMOVED lines=42> */
.L_x_270:
[----:B------:R-:W-:Y:S05]  /*1b10*/  BSYNC.RECONVERGENT B2 ;  /* 0x0000000000027941 */ /* 0x000fea0003800200 */
.L_x_269:
        /* <DEDUP_REMOVED lines=46> */
[----:B------:R-:W-:-:S08]  /*1e00*/  DFMA R30, R28, R30, R10 ;  /* 0x0000001e1c1e722b */ /* 0x000fd0000000000a */
        /* <DEDUP_REMOVED lines=19> */
.L_x_272:
[----:B------:R-:W-:Y:S05]  /*1f40*/  BSYNC.RECONVERGENT B0 ;  /* 0x0000000000007941 */ /* 0x000fea0003800200 */
.L_x_271:
[----:B------:R-:W-:Y:S01]  /*1f50*/  VIADD R6, R6, 0x2 ;  /* 0x0000000206067836 */ /* 0x000fe20000000000 */
[----:B------:R-:W-:Y:S01]  /*1f60*/  FSEL R28, R8, R30, !P3 ;  /* 0x0000001e081c7208 */ /* 0x000fe20005800000 */
[----:B------:R-:W-:Y:S01]  /*1f70*/  VIADD R5, R5, 0x2 ;  /* 0x0000000205057836 */ /* 0x000fe20000000000 */
[----:B------:R-:W-:Y:S01]  /*1f80*/  FSEL R29, R9, R31, !P3 ;  /* 0x0000001f091d7208 */ /* 0x000fe20005800000 */
[----:B------:R-:W-:Y:S01]  /*1f90*/  VIADD R2, R2, 0xfffffffe ;  /* 0xfffffffe02027836 */ /* 0x000fe20000000000 */
[----:B------:R-:W-:Y:S01]  /*1fa0*/  ISETP.NE.AND P1, PT, R6, RZ, PT ;  /* 0x000000ff0600720c */ /* 0x000fe20003f25270 */
[----:B------:R-:W-:Y:S02]  /*1fb0*/  VIADD R3, R3, 0x2 ;  /* 0x0000000203037836 */ /* 0x000fe40000000000 */
[----:B------:R-:W-:-:S10]  /*1fc0*/  VIADD R4, R4, 0xfffffffe ;  /* 0xfffffffe04047836 */ /* 0x000fd40000000000 */
[----:B------:R-:W-:Y:S05]  /*1fd0*/  @P1 BRA `(.L_x_273) ;  /* 0xffffffec00b01947 */ /* 0x000fea000383ffff */
[----:B------:R-:W0:Y:S02]  /*1fe0*/  LDCU UR6, c[0x0][0x3a0] ;  /* 0x00007400ff0677ac */ /* 0x000e240008000800 */
[----:B0-----:R-:W-:-:S04]  /*1ff0*/  ULOP3.LUT UR6, UR6, 0x7ffffffe, URZ, 0xc0, !UPT ;  /* 0x7ffffffe06067892 */ /* 0x001fc8000f8ec0ff */
[----:B------:R-:W-:-:S04]  /*2000*/  UIMAD UR6, UR6, -0x55555555, URZ ;  /* 0xaaaaaaab060678a4 */ /* 0x000fc8000f8e02ff */
[----:B------:R-:W-:-:S06]  /*2010*/  UISETP.LT.U32.AND UP0, UPT, UR6, 0x55555556, UPT ;  /* 0x555555560600788c */ /* 0x000fcc000bf01070 */
[----:B------:R-:W-:-:S13]  /*2020*/  PLOP3.LUT P0, PT, PT, PT, UP0, 0x80, 0x8 ;  /* 0x000000000008781c */ /* 0x000fda0003f0f008 */
.L_x_256:
[----:B------:R-:W-:-:S09]  /*2030*/  UISETP.NE.U32.AND UP0, UPT, UR5, 0x1, UPT ;  /* 0x000000010500788c */ /* 0x000fd2000bf05070 */
[----:B------:R-:W-:Y:S05]  /*2040*/  BRA.U UP0, `(.L_x_274) ;  /* 0x0000000900287547 */ /* 0x000fea000b800000 */
[----:B------:R-:W-:Y:S01]  /*2050*/  DSETP.NEU.AND P1, PT, |R26|, +INF , PT ;  /* 0x7ff000001a00742a */ /* 0x000fe20003f2d200 */
[----:B------:R-:W-:Y:S01]  /*2060*/  IMAD.U32 R2, RZ, RZ, UR12 ;  /* 0x0000000cff027e24 */ /* 0x000fe2000f8e00ff */
[----:B------:R-:W-:Y:S01]  /*2070*/  DMUL R30, RZ, R26 ;  /* 0x0000001aff1e7228 */ /* 0x000fe20000000000 */
[----:B------:R-:W-:Y:S01]  /*2080*/  IMAD.U32 R3, RZ, RZ, UR13 ;  /* 0x0000000dff037e24 */ /* 0x000fe2000f8e00ff */
[----:B------:R-:W-:Y:S01]  /*2090*/  BSSY.RECONVERGENT B2, `(.L_x_275) ;  /* 0x0000018000027945 */ /* 0x000fe20003800200 */
[----:B------:R-:W-:Y:S02]  /*20a0*/  IMAD.MOV.U32 R32, RZ, RZ, 0x1 ;  /* 0x00000001ff207424 */ /* 0x000fe400078e00ff */
[----:B------:R-:W-:Y:S02]  /*20b0*/  IMAD.MOV.U32 R6, RZ, RZ, RZ ;  /* 0x000000ffff067224 */ /* 0x000fe400078e00ff */
[----:B------:R-:W-:-:S03]  /*20c0*/  DFMA R2, R28, R2, UR10 ;  /* 0x0000000a1c027e2b */ /* 0x000fc60008000002 */
[----:B------:R-:W-:Y:S02]  /*20d0*/  IMAD.MOV.U32 R4, RZ, RZ, R30 ;  /* 0x000000ffff047224 */ /* 0x000fe400078e001e */
[----:B------:R-:W-:Y:S01]  /*20e0*/  IMAD.MOV.U32 R5, RZ, RZ, R31 ;  /* 0x000000ffff057224 */ /* 0x000fe200078e001f */
        /* <DEDUP_REMOVED lines=13> */
.L_x_278:
[----:B------:R-:W-:Y:S05]  /*21c0*/  BSYNC.RECONVERGENT B3 ;  /* 0x0000000000037941 */ /* 0x000fea0003800200 */
.L_x_277:
[----:B------:R-:W-:Y:S02]  /*21d0*/  VIADD R32, R8, 0x1 ;  /* 0x0000000108207836 */ /* 0x000fe40000000000 */
[----:B------:R-:W-:Y:S02]  /*21e0*/  IMAD.MOV.U32 R6, RZ, RZ, R0 ;  /* 0x000000ffff067224 */ /* 0x000fe400078e0000 */
[----:B------:R-:W-:Y:S02]  /*21f0*/  IMAD.MOV.U32 R30, RZ, RZ, R20 ;  /* 0x000000ffff1e7224 */ /* 0x000fe400078e0014 */
[----:B------:R-:W-:-:S07]  /*2200*/  IMAD.MOV.U32 R31, RZ, RZ, R21 ;  /* 0x000000ffff1f7224 */ /* 0x000fce00078e0015 */
.L_x_276:
[----:B------:R-:W-:Y:S05]  /*2210*/  BSYNC.RECONVERGENT B2 ;  /* 0x0000000000027941 */ /* 0x000fea0003800200 */
.L_x_275:
        /* <DEDUP_REMOVED lines=8> */
[C---:B------:R-:W-:Y:S01]  /*22a0*/  LOP3.LUT R0, R32.reuse, 0x1, RZ, 0xc0, !PT ;  /* 0x0000000120007812 */ /* 0x040fe200078ec0ff */
[----:B------:R-:W-:Y:S01]  /*22b0*/  IMAD.MOV.U32 R34, RZ, RZ, 0x20fd8164 ;  /* 0x20fd8164ff227424 */ /* 0x000fe200078e00ff */
[----:B------:R-:W-:Y:S01]  /*22c0*/  DMUL R20, R4, R4 ;  /* 0x0000000404147228 */ /* 0x000fe20000000000 */
[----:B------:R-:W-:Y:S01]  /*22d0*/  LOP3.LUT P2, RZ, R32, 0x2, RZ, 0xc0, !PT ;  /* 0x0000000220ff7812 */ /* 0x000fe2000784c0ff */
[----:B------:R-:W-:Y:S01]  /*22e0*/  BSSY.RECONVERGENT B2, `(.L_x_279) ;  /* 0x000001c000027945 */ /* 0x000fe20003800200 */
        /* <DEDUP_REMOVED lines=13> */
[----:B------:R-:W-:Y:S01]  /*23c0*/  FSEL R9, R9, R5, !P1 ;  /* 0x0000000509097208 */ /* 0x000fe20004800000 */
[----:B------:R-:W-:-:S05]  /*23d0*/  DSETP.GE.AND P1, PT, |R26|, 2.14748364800000000000e+09, PT ;  /* 0x41e000001a00742a */ /* 0x000fca0003f26200 */
[----:B------:R-:W-:Y:S02]  /*23e0*/  DADD R4, RZ, -R8 ;  /* 0x00000000ff047229 */ /* 0x000fe40000000808 */
[----:B------:R-:W-:-:S08]  /*23f0*/  DSETP.EQ.OR P1, PT, |R26|, +INF , !P1 ;  /* 0x7ff000001a00742a */ /* 0x000fd00004f22600 */
[----:B------:R-:W-:Y:S02]  /*2400*/  FSEL R4, R8, R4, !P2 ;  /* 0x0000000408047208 */ /* 0x000fe40005000000 */
[----:B------:R-:W-:-:S04]  /*2410*/  FSEL R5, R9, R5, !P2 ;  /* 0x0000000509057208 */ /* 0x000fc80005000000 */
[----:B------:R-:W-:Y:S05]  /*2420*/  @P1 BRA `(.L_x_280) ;  /* 0x00000000001c1947 */ /* 0x000fea0003800000 */
[----:B------:R-:W-:Y:S01]  /*2430*/  IMAD.MOV.U32 R8, RZ, RZ, R26 ;  /* 0x000000ffff087224 */ /* 0x000fe200078e001a */
[----:B------:R-:W-:Y:S01]  /*2440*/  MOV R18, 0x2470 ;  /* 0x0000247000127802 */ /* 0x000fe20000000f00 */
[----:B------:R-:W-:-:S07]  /*2450*/  IMAD.MOV.U32 R19, RZ, RZ, R27 ;  /* 0x000000ffff137224 */ /* 0x000fce00078e001b */
[----:B------:R-:W-:Y:S05]  /*2460*/  CALL.REL.NOINC `($_Z31sacred_phi_parallel_computationPKdPdidi$__internal_trig_reduction_slowpathd) ;  /* 0x0000001000d87944 */ /* 0x000fea0003c00000 */
[----:B------:R-:W-:Y:S02]  /*2470*/  IMAD.MOV.U32 R6, RZ, RZ, R8 ;  /* 0x000000ffff067224 */ /* 0x000fe400078e0008 */
[----:B------:R-:W-:Y:S02]  /*2480*/  IMAD.MOV.U32 R30, RZ, RZ, R10 ;  /* 0x000000ffff1e7224 */ /* 0x000fe400078e000a */
[----:B------:R-:W-:-:S07]  /*2490*/  IMAD.MOV.U32 R31, RZ, RZ, R11 ;  /* 0x000000ffff1f7224 */ /* 0x000fce00078e000b */
.L_x_280:
[----:B------:R-:W-:Y:S05]  /*24a0*/  BSYNC.RECONVERGENT B2 ;  /* 0x0000000000027941 */ /* 0x000fea0003800200 */
.L_x_279:
        /* <DEDUP_REMOVED lines=14> */
[----:B------:R-:W-:Y:S01]  /*2590*/  UMOV UR7, 0x3fb99999 ;  /* 0x3fb9999900077882 */ /* 0x000fe20000000000 */
[----:B------:R-:W-:Y:S01]  /*25a0*/  BSSY.RECONVERGENT B0, `(.L_x_281) ;  /* 0x0000032000007945 */ /* 0x000fe20003800200 */
[----:B------:R-:W-:-:S02]  /*25b0*/  FSEL R28, R28, -8.06006814911005101289e+34, !P1 ;  /* 0xf9785eba1c1c7808 */ /* 0x000fc40004800000 */
[----:B------:R-:W-:-:S06]  /*25c0*/  FSEL R29, -R0, 0.11223486810922622681, !P1 ;  /* 0x3de5db65001d7808 */ /* 0x000fcc0004800100 */
[----:B--2---:R-:W-:-:S08]  /*25d0*/  DFMA R8, R20, R28, R8 ;  /* 0x0000001c1408722b */ /* 0x004fd00000000008 */
[----:B------:R-:W-:-:S08]  /*25e0*/  DFMA R8, R20, R8, R10 ;  /* 0x000000081408722b */ /* 0x000fd0000000000a */
[----:B---3--:R-:W-:Y:S01]  /*25f0*/  DFMA R8, R20, R8, R12 ;  /* 0x000000081408722b */ /* 0x008fe2000000000c */
[----:B------:R-:W0:Y:S01]  /*2600*/  MUFU.RCP64H R13, UR15 ;  /* 0x0000000f000d7d08 */ /* 0x000e220008001800 */
[----:B------:R-:W-:-:S06]  /*2610*/  IMAD.MOV.U32 R12, RZ, RZ, 0x1 ;  /* 0x00000001ff0c7424 */ /* 0x000fcc00078e00ff */
[----:B------:R-:W-:Y:S01]  /*2620*/  DFMA R8, R20, R8, R14 ;  /* 0x000000081408722b */ /* 0x000fe2000000000e */
[----:B------:R-:W-:Y:S02]  /*2630*/  IMAD.U32 R14, RZ, RZ, UR14 ;  /* 0x0000000eff0e7e24 */ /* 0x000fe4000f8e00ff */
[----:B------:R-:W-:-:S05]  /*2640*/  IMAD.U32 R15, RZ, RZ, UR15 ;  /* 0x0000000fff0f7e24 */ /* 0x000fca000f8e00ff */
[----:B----4-:R-:W-:Y:S02]  /*2650*/  DFMA R8, R20, R8, R16 ;  /* 0x000000081408722b */ /* 0x010fe40000000010 */
[----:B0-----:R-:W-:-:S06]  /*2660*/  DFMA R14, R12, -R14, 1 ;  /* 0x3ff000000c0e742b */ /* 0x001fcc000000080e */
[----:B------:R-:W-:Y:S02]  /*2670*/  DFMA R8, R20, R8, R18 ;  /* 0x000000081408722b */ /* 0x000fe40000000012 */
[----:B------:R-:W-:-:S06]  /*2680*/  DFMA R14, R14, R14, R14 ;  /* 0x0000000e0e0e722b */ /* 0x000fcc000000000e */
[----:B------:R-:W-:Y:S02]  /*2690*/  DFMA R30, R8, R30, R30 ;  /* 0x0000001e081e722b */ /* 0x000fe4000000001e */
[----:B------:R-:W-:Y:S02]  /*26a0*/  DFMA R8, R20, R8, 1 ;  /* 0x3ff000001408742b */ /* 0x000fe40000000008 */
[----:B------:R-:W-:-:S08]  /*26b0*/  DFMA R14, R12, R14, R12 ;  /* 0x0000000e0c0e722b */ /* 0x000fd0000000000c */
[----:B------:R-:W-:Y:S02]  /*26c0*/  FSEL R10, R8, R30, !P1 ;  /* 0x0000001e080a7208 */ /* 0x000fe40004800000 */
[----:B------:R-:W-:Y:S02]  /*26d0*/  FSEL R11, R9, R31, !P1 ;  /* 0x0000001f090b7208 */ /* 0x000fe40004800000 */
[----:B------:R-:W-:-:S04]  /*26e0*/  LOP3.LUT P1, RZ, R6, 0x2, RZ, 0xc0, !PT ;  /* 0x0000000206ff7812 */ /* 0x000fc8000782c0ff */
[----:B------:R-:W-:-:S10]  /*26f0*/  DADD R8, RZ, -R10 ;  /* 0x00000000ff087229 */ /* 0x000fd4000000080a */
[----:B------:R-:W-:Y:S01]  /*2700*/  FSEL R8, R10, R8, !P1 ;  /* 0x000000080a087208 */ /* 0x000fe20004800000 */
[----:B------:R-:W-:Y:S01]  /*2710*/  IMAD.U32 R10, RZ, RZ, UR14 ;  /* 0x0000000eff0a7e24 */ /* 0x000fe2000f8e00ff */
[----:B------:R-:W-:Y:S01]  /*2720*/  FSEL R9, R11, R9, !P1 ;  /* 0x000000090b097208 */ /* 0x000fe20004800000 */
[----:B------:R-:W-:-:S05]  /*2730*/  IMAD.U32 R11, RZ, RZ, UR15 ;  /* 0x0000000fff0b7e24 */ /* 0x000fca000f8e00ff */
[----:B------:R-:W-:Y:S02]  /*2740*/  DMUL R8, R2, R8 ;  /* 0x0000000802087228 */ /* 0x000fe40000000000 */
[----:B------:R-:W-:-:S06]  /*2750*/  DFMA R10, R14, -R10, 1 ;  /* 0x3ff000000e0a742b */ /* 0x000fcc000000080a */
[----:B------:R-:W-:Y:S02]  /*2760*/  DMUL R8, R8, UR12 ;  /* 0x0000000c08087c28 */ /* 0x000fe40008000000 */
[----:B------:R-:W-:-:S06]  /*2770*/  DFMA R10, R14, R10, R14 ;  /* 0x0000000a0e0a722b */ /* 0x000fcc000000000e */
[----:B------:R-:W-:-:S08]  /*2780*/  DMUL R8, R8, UR6 ;  /* 0x0000000608087c28 */ /* 0x000fd00008000000 */
[----:B------:R-:W-:-:S08]  /*2790*/  DFMA R4, R2, R4, R8 ;  /* 0x000000040204722b */ /* 0x000fd00000000008 */
[----:B------:R-:W-:Y:S02]  /*27a0*/  DMUL R2, R10, R4 ;  /* 0x000000040a027228 */ /* 0x000fe40000000000 */
[----:B------:R-:W-:-:S06]  /*27b0*/  FSETP.GEU.AND P2, PT, |R5|, 6.5827683646048100446e-37, PT ;  /* 0x036000000500780b */ /* 0x000fcc0003f4e200 */
[----:B------:R-:W-:-:S08]  /*27c0*/  DFMA R8, R2, -UR14, R4 ;  /* 0x8000000e02087c2b */ /* 0x000fd00008000004 */
[----:B------:R-:W-:-:S10]  /*27d0*/  DFMA R2, R10, R8, R2 ;  /* 0x000000080a02722b */ /* 0x000fd40000000002 */
[----:B------:R-:W-:-:S05]  /*27e0*/  FFMA R0, RZ, UR15, R3 ;  /* 0x0000000fff007c23 */ /* 0x000fca0008000003 */
[----:B------:R-:W-:-:S13]  /*27f0*/  FSETP.GT.AND P1, PT, |R0|, 1.469367938527859385e-39, PT ;  /* 0x001000000000780b */ /* 0x000fda0003f24200 */
[----:B------:R-:W-:Y:S05]  /*2800*/  @P1 BRA P2, `(.L_x_282) ;  /* 0x00000000002c1947 */ /* 0x000fea0001000000 */
[----:B------:R-:W-:Y:S01]  /*2810*/  IMAD.U32 R3, RZ, RZ, UR15 ;  /* 0x0000000fff037e24 */ /* 0x000fe2000f8e00ff */
[----:B------:R-:W-:Y:S01]  /*2820*/  MOV R14, 0x28a0 ;  /* 0x000028a0000e7802 */ /* 0x000fe20000000f00 */
[----:B------:R-:W-:Y:S02]  /*2830*/  IMAD.U32 R11, RZ, RZ, UR15 ;  /* 0x0000000fff0b7e24 */ /* 0x000fe4000f8e00ff */
[----:B------:R-:W-:Y:S02]  /*2840*/  IMAD.U32 R10, RZ, RZ, UR14 ;  /* 0x0000000eff0a7e24 */ /* 0x000fe4000f8e00ff */
[----:B------:R-:W-:Y:S02]  /*2850*/  IMAD.U32 R2, RZ, RZ, UR14 ;  /* 0x0000000eff027e24 */ /* 0x000fe4000f8e00ff */
[----:B------:R-:W-:Y:S02]  /*2860*/  IMAD.MOV.U32 R8, RZ, RZ, R4 ;  /* 0x000000ffff087224 */ /* 0x000fe400078e0004 */
[----:B------:R-:W-:-:S02]  /*2870*/  IMAD.MOV.U32 R11, RZ, RZ, R3 ;  /* 0x000000ffff0b7224 */ /* 0x000fc400078e0003 */
[----:B------:R-:W-:-:S07]  /*2880*/  IMAD.MOV.U32 R9, RZ, RZ, R5 ;  /* 0x000000ffff097224 */ /* 0x000fce00078e0005 */
[----:B------:R-:W-:Y:S05]  /*2890*/  CALL.REL.NOINC `($__internal_8_$__cuda_sm20_div_rn_f64_full) ;  /* 0x00000008005c7944 */ /* 0x000fea0003c00000 */
[----:B------:R-:W-:Y:S02]  /*28a0*/  IMAD.MOV.U32 R2, RZ, RZ, R8 ;  /* 0x000000ffff027224 */ /* 0x000fe400078e0008 */
[----:B------:R-:W-:-:S07]  /*28b0*/  IMAD.MOV.U32 R3, RZ, RZ, R9 ;  /* 0x000000ffff037224 */ /* 0x000fce00078e0009 */
.L_x_282:
[----:B------:R-:W-:Y:S05]  /*28c0*/  BSYNC.RECONVERGENT B0 ;  /* 0x0000000000007941 */ /* 0x000fea0003800200 */
.L_x_281:
[----:B------:R-:W-:Y:S02]  /*28d0*/  FSEL R28, R2, R4, P0 ;  /* 0x00000004021c7208 */ /* 0x000fe40000000000 */
[----:B------:R-:W-:-:S07]  /*28e0*/  FSEL R29, R3, R5, P0 ;  /* 0x00000005031d7208 */ /* 0x000fce0000000000 */
.L_x_274:
[----:B------:R-:W0:Y:S01]  /*28f0*/  MUFU.RCP64H R3, 180 ;  /* 0x4066800000037908 */ /* 0x000e220000001800 */
[----:B------:R-:W-:Y:S01]  /*2900*/  IMAD.MOV.U32 R4, RZ, RZ, 0x0 ;  /* 0x00000000ff047424 */ /* 0x000fe200078e00ff */
[----:B------:R-:W-:Y:S01]  /*2910*/  DMUL R22, R22, UR12 ;  /* 0x0000000c16167c28 */ /* 0x000fe20008000000 */
[----:B------:R-:W-:Y:S01]  /*2920*/  IMAD.MOV.U32 R5, RZ, RZ, 0x40668000 ;  /* 0x40668000ff057424 */ /* 0x000fe200078e00ff */
[----:B------:R-:W-:Y:S01]  /*2930*/  UMOV UR6, 0x54442d18 ;  /* 0x54442d1800067882 */ /* 0x000fe20000000000 */
[----:B------:R-:W-:Y:S01]  /*2940*/  IMAD.MOV.U32 R2, RZ, RZ, 0x1 ;  /* 0x00000001ff027424 */ /* 0x000fe200078e00ff */
[----:B------:R-:W-:Y:S01]  /*2950*/  UMOV UR7, 0x400921fb ;  /* 0x400921fb00077882 */ /* 0x000fe20000000000 */
[----:B------:R-:W-:Y:S03]  /*2960*/  BSSY.RECONVERGENT B0, `(.L_x_283) ;  /* 0x0000014000007945 */ /* 0x000fe60003800200 */
[----:B------:R-:W-:-:S02]  /*2970*/  DMUL R22, R22, UR6 ;  /* 0x0000000616167c28 */ /* 0x000fc40008000000 */
[----:B0-----:R-:W-:-:S08]  /*2980*/  DFMA R8, R2, -R4, 1 ;  /* 0x3ff000000208742b */ /* 0x001fd00000000804 */
[----:B------:R-:W-:Y:S01]  /*2990*/  FSETP.GEU.AND P1, PT, |R23|, 6.5827683646048100446e-37, PT ;  /* 0x036000001700780b */ /* 0x000fe20003f2e200 */
[----:B------:R-:W-:-:S08]  /*29a0*/  DFMA R8, R8, R8, R8 ;  /* 0x000000080808722b */ /* 0x000fd00000000008 */
[----:B------:R-:W-:-:S08]  /*29b0*/  DFMA R8, R2, R8, R2 ;  /* 0x000000080208722b */ /* 0x000fd00000000002 */
[----:B------:R-:W-:-:S08]  /*29c0*/  DFMA R4, R8, -R4, 1 ;  /* 0x3ff000000804742b */ /* 0x000fd00000000804 */
[----:B------:R-:W-:-:S08]  /*29d0*/  DFMA R4, R8, R4, R8 ;  /* 0x000000040804722b */ /* 0x000fd00000000008 */
        /* <DEDUP_REMOVED lines=11> */
[----:B------:R-:W-:Y:S05]  /*2a90*/  CALL.REL.NOINC `($__internal_8_$__cuda_sm20_div_rn_f64_full) ;  /* 0x0000000400dc7944 */ /* 0x000fea0003c00000 */
.L_x_284:
[----:B------:R-:W-:Y:S05]  /*2aa0*/  BSYNC.RECONVERGENT B0 ;  /* 0x0000000000007941 */ /* 0x000fea0003800200 */
.L_x_283:
[----:B------:R-:W-:Y:S01]  /*2ab0*/  DSETP.NEU.AND P0, PT, |R8|, +INF , PT ;  /* 0x7ff000000800742a */ /* 0x000fe20003f0d200 */
[----:B------:R-:W-:-:S13]  /*2ac0*/  BSSY.RECONVERGENT B2, `(.L_x_285) ;  /* 0x000001e000027945 */ /* 0x000fda0003800200 */
[----:B------:R-:W-:Y:S05]  /*2ad0*/  @!P0 BRA `(.L_x_286) ;  /* 0x0000000000688947 */ /* 0x000fea0003800000 */
        /* <DEDUP_REMOVED lines=19> */
[----:B------:R-:W-:Y:S05]  /*2c10*/  CALL.REL.NOINC `($_Z31sacred_phi_parallel_computationPKdPdidi$__internal_trig_reduction_slowpathd) ;  /* 0x0000000800ec7944 */ /* 0x000fea0003c00000 */
[----:B------:R-:W-:Y:S02]  /*2c20*/  IMAD.MOV.U32 R0, RZ, RZ, R8 ;  /* 0x000000ffff007224 */ /* 0x000fe400078e0008 */
[----:B------:R-:W-:Y:S02]  /*2c30*/  IMAD.MOV.U32 R2, RZ, RZ, R10 ;  /* 0x000000ffff027224 */ /* 0x000fe400078e000a */
[----:B------:R-:W-:-:S07]  /*2c40*/  IMAD.MOV.U32 R3, RZ, RZ, R11 ;  /* 0x000000ffff037224 */ /* 0x000fce00078e000b */
.L_x_288:
[----:B------:R-:W-:Y:S05]  /*2c50*/  BSYNC.RECONVERGENT B3 ;  /* 0x0000000000037941 */ /* 0x000fea0003800200 */
.L_x_287:
[----:B------:R-:W-:Y:S01]  /*2c60*/  VIADD R0, R0, 0x1 ;  /* 0x0000000100007836 */ /* 0x000fe20000000000 */
[----:B------:R-:W-:Y:S06]  /*2c70*/  BRA `(.L_x_289) ;  /* 0x0000000000087947 */ /* 0x000fec0003800000 */
.L_x_286:
[----:B------:R-:W-:Y:S01]  /*2c80*/  DMUL R2, RZ, R8 ;  /* 0x00000008ff027228 */ /* 0x000fe20000000000 */
[----:B------:R-:W-:-:S10]  /*2c90*/  IMAD.MOV.U32 R0, RZ, RZ, 0x1 ;  /* 0x00000001ff007424 */ /* 0x000fd400078e00ff */
.L_x_289:
[----:B------:R-:W-:Y:S05]  /*2ca0*/  BSYNC.RECONVERGENT B2 ;  /* 0x0000000000027941 */ /* 0x000fea0003800200 */
.L_x_285:
[----:B------:R-:W0:Y:S01]  /*2cb0*/  LDCU.64 UR6, c[0x4][0x10] ;  /* 0x01000200ff0677ac */ /* 0x000e220008000a00 */
[----:B------:R-:W-:Y:S02]  /*2cc0*/  IMAD.SHL.U32 R4, R0, 0x40, RZ ;  /* 0x0000004000047824 */ /* 0x000fe400078e00ff */
[----:B------:R-:W-:Y:S01]  /*2cd0*/  IMAD.MOV.U32 R22, RZ, RZ, 0x20fd8164 ;  /* 0x20fd8164ff167424 */ /* 0x000fe200078e00ff */
[----:B------:R-:W1:Y:S02]  /*2ce0*/  LDCU UR18, c[0x0][0x390] ;  /* 0x00007200ff1277ac */ /* 0x000e640008000800 */
        /* <DEDUP_REMOVED lines=8> */
[----:B------:R-:W-:Y:S01]  /*2d70*/  UMOV UR6, 0x9999999a ;  /* 0x9999999a00067882 */ /* 0x000fe20000000000 */
[----:B------:R-:W-:Y:S01]  /*2d80*/  UMOV UR7, 0x3fa99999 ;  /* 0x3fa9999900077882 */ /* 0x000fe20000000000 */
[----:B------:R-:W-:Y:S01]  /*2d90*/  ISETP.NE.U32.AND P0, PT, R4, 0x1, PT ;  /* 0x000000010400780c */ /* 0x000fe20003f05070 */
[----:B------:R-:W-:-:S03]  /*2da0*/  DMUL R4, R2, R2 ;  /* 0x0000000202047228 */ /* 0x000fc60000000000 */
        /* <DEDUP_REMOVED lines=9> */
[----:B------:R-:W-:Y:S01]  /*2e40*/  DFMA R4, R4, R8, 1 ;  /* 0x3ff000000404742b */ /* 0x000fe20000000008 */
[----:B------:R-:W0:Y:S09]  /*2e50*/  LDC.64 R8, c[0x0][0x388] ;  /* 0x0000e200ff087b82 */ /* 0x000e320000000a00 */
[----:B------:R-:W-:-:S02]  /*2e60*/  FSEL R4, R4, R2, !P0 ;  /* 0x0000000204047208 */ /* 0x000fc40004000000 */
[----:B------:R-:W-:Y:S02]  /*2e70*/  FSEL R5, R5, R3, !P0 ;  /* 0x0000000305057208 */ /* 0x000fe40004000000 */
[----:B------:R-:W-:-:S04]  /*2e80*/  LOP3.LUT P0, RZ, R0, 0x2, RZ, 0xc0, !PT ;  /* 0x0000000200ff7812 */ /* 0x000fc8000780c0ff */
[----:B------:R-:W-:-:S10]  /*2e90*/  DADD R2, RZ, -R4 ;  /* 0x00000000ff027229 */ /* 0x000fd40000000804 */
[----:B------:R-:W-:Y:S02]  /*2ea0*/  FSEL R2, R4, R2, !P0 ;  /* 0x0000000204027208 */ /* 0x000fe40004000000 */
[----:B------:R-:W-:Y:S01]  /*2eb0*/  FSEL R3, R5, R3, !P0 ;  /* 0x0000000305037208 */ /* 0x000fe20004000000 */
[----:B0-----:R-:W-:-:S04]  /*2ec0*/  IMAD.WIDE R4, R7, 0x8, R8 ;  /* 0x0000000807047825 */ /* 0x001fc800078e0208 */
[----:B------:R-:W-:Y:S01]  /*2ed0*/  VIADD R7, R7, UR4 ;  /* 0x0000000407077c36 */ /* 0x000fe20008000000 */
[----:B------:R-:W-:-:S04]  /*2ee0*/  DMUL R2, R24, R2 ;  /* 0x0000000218027228 */ /* 0x000fc80000000000 */
[----:B-1----:R-:W-:-:S04]  /*2ef0*/  ISETP.GE.AND P0, PT, R7, UR18, PT ;  /* 0x0000001207007c0c */ /* 0x002fc8000bf06270 */
[----:B------:R-:W-:-:S08]  /*2f00*/  DMUL R2, R2, UR10 ;  /* 0x0000000a02027c28 */ /* 0x000fd00008000000 */
[----:B------:R-:W-:-:S07]  /*2f10*/  DFMA R2, R2, UR6, R28 ;  /* 0x0000000602027c2b */ /* 0x000fce000800001c */
[----:B------:R0:W-:Y:S01]  /*2f20*/  STG.E.64 desc[UR8][R4.64], R2 ;  /* 0x0000000204007986 */ /* 0x0001e2000c101b08 */
[----:B------:R-:W-:Y:S05]  /*2f30*/  @!P0 BRA `(.L_x_290) ;  /* 0xffffffd800d48947 */ /* 0x000fea000383ffff */
[----:B------:R-:W-:Y:S05]  /*2f40*/  EXIT ;  /* 0x000000000000794d */ /* 0x000fea0003800000 */
        .weak           $__internal_7_$__cuda_sm20_dblrcp_rn_slowpath_v3
        .type           $__internal_7_$__cuda_sm20_dblrcp_rn_slowpath_v3,@function
        .size           $__internal_7_$__cuda_sm20_dblrcp_rn_slowpath_v3,($__internal_8_$__cuda_sm20_div_rn_f64_full - $__internal_7_$__cuda_sm20_dblrcp_rn_slowpath_v3)
$__internal_7_$__cuda_sm20_dblrcp_rn_slowpath_v3:
[----:B------:R-:W0:Y:S08]  /*2f50*/  LDC.64 R10, c[0x0][0x398] ;  /* 0x0000e600ff0a7b82 */ /* 0x000e300000000a00 */
[----:B------:R-:W1:Y:S01]  /*2f60*/  LDC R4, c[0x0][0x39c] ;  /* 0x0000e700ff047b82 */ /* 0x000e620000000800 */
[----:B0-----:R-:W-:-:S14]  /*2f70*/  DSETP.GTU.AND P0, PT, |R10|, +INF , PT ;  /* 0x7ff000000a00742a */ /* 0x001fdc0003f0c200 */
[----:B-1----:R-:W-:Y:S05]  /*2f80*/  @P0 BRA `(.L_x_291) ;  /* 0x0000000000840947 */ /* 0x002fea0003800000 */
[----:B------:R-:W-:-:S05]  /*2f90*/  LOP3.LUT R5, R4, 0x7fffffff, RZ, 0xc0, !PT ;  /* 0x7fffffff04057812 */ /* 0x000fca00078ec0ff */
[----:B------:R-:W-:-:S05]  /*2fa0*/  VIADD R2, R5, 0xffffffff ;  /* 0xffffffff05027836 */ /* 0x000fca0000000000 */
[----:B------:R-:W-:-:S13]  /*2fb0*/  ISETP.GE.U32.AND P0, PT, R2, 0x7fefffff, PT ;  /* 0x7fefffff0200780c */ /* 0x000fda0003f06070 */
[----:B------:R-:W-:Y:S01]  /*2fc0*/  @P0 LOP3.LUT R3, R4, 0x7ff00000, RZ, 0x3c, !PT ;  /* 0x7ff0000004030812 */ /* 0x000fe200078e3cff */
[----:B------:R-:W-:Y:S01]  /*2fd0*/  @P0 IMAD.MOV.U32 R2, RZ, RZ, RZ ;  /* 0x000000ffff020224 */ /* 0x000fe200078e00ff */
[----:B------:R-:W-:Y:S06]  /*2fe0*/  @P0 BRA `(.L_x_292) ;  /* 0x0000000000740947 */ /* 0x000fec0003800000 */
[----:B------:R-:W-:-:S13]  /*2ff0*/  ISETP.GE.U32.AND P0, PT, R5, 0x1000001, PT ;  /* 0x010000010500780c */ /* 0x000fda0003f06070 */
[----:B------:R-:W-:Y:S05]  /*3000*/  @!P0 BRA `(.L_x_293) ;  /* 0x00000000003c8947 */ /* 0x000fea0003800000 */
[----:B------:R-:W0:Y:S01]  /*3010*/  LDCU UR5, c[0x0][0x398] ;  /* 0x00007300ff0577ac */ /* 0x000e220008000800 */
[----:B------:R-:W-:Y:S02]  /*3020*/  VIADD R3, R4, 0xc0200000 ;  /* 0xc020000004037836 */ /* 0x000fe40000000000 */
[----:B------:R-:W-:Y:S02]  /*3030*/  IMAD.MOV.U32 R4, RZ, RZ, R9 ;  /* 0x000000ffff047224 */ /* 0x000fe400078e0009 */
[----:B------:R-:W1:Y:S01]  /*3040*/  MUFU.RCP64H R5, R3 ;  /* 0x0000000300057308 */ /* 0x000e620000001800 */
[----:B0-----:R-:W-:-:S06]  /*3050*/  IMAD.U32 R2, RZ, RZ, UR5 ;  /* 0x00000005ff027e24 */ /* 0x001fcc000f8e00ff */
[----:B-1----:R-:W-:-:S08]  /*3060*/  DFMA R8, -R2, R4, 1 ;  /* 0x3ff000000208742b */ /* 0x002fd00000000104 */
[----:B------:R-:W-:-:S08]  /*3070*/  DFMA R8, R8, R8, R8 ;  /* 0x000000080808722b */ /* 0x000fd00000000008 */
[----:B------:R-:W-:-:S08]  /*3080*/  DFMA R8, R4, R8, R4 ;  /* 0x000000080408722b */ /* 0x000fd00000000004 */
[----:B------:R-:W-:-:S08]  /*3090*/  DFMA R4, -R2, R8, 1 ;  /* 0x3ff000000204742b */ /* 0x000fd00000000108 */
[----:B------:R-:W-:-:S08]  /*30a0*/  DFMA R4, R8, R4, R8 ;  /* 0x000000040804722b */ /* 0x000fd00000000008 */
[----:B------:R-:W-:-:S08]  /*30b0*/  DMUL R4, R4, 2.2250738585072013831e-308 ;  /* 0x0010000004047828 */ /* 0x000fd00000000000 */
[----:B------:R-:W-:-:S08]  /*30c0*/  DFMA R8, R4, -R10, 1 ;  /* 0x3ff000000408742b */ /* 0x000fd0000000080a */
[----:B------:R-:W-:-:S08]  /*30d0*/  DFMA R8, R8, R8, R8 ;  /* 0x000000080808722b */ /* 0x000fd00000000008 */
[----:B------:R-:W-:Y:S01]  /*30e0*/  DFMA R2, R4, R8, R4 ;  /* 0x000000080402722b */ /* 0x000fe20000000004 */
[----:B------:R-:W-:Y:S10]  /*30f0*/  BRA `(.L_x_292) ;  /* 0x0000000000307947 */ /* 0x000ff40003800000 */
.L_x_293:
[----:B------:R-:W-:Y:S01]  /*3100*/  DMUL R4, R10, 8.11296384146066816958e+31 ;  /* 0x469000000a047828 */ /* 0x000fe20000000000 */
[----:B------:R-:W-:-:S05]  /*3110*/  IMAD.MOV.U32 R2, RZ, RZ, R9 ;  /* 0x000000ffff027224 */ /* 0x000fca00078e0009 */
[----:B------:R-:W0:Y:S02]  /*3120*/  MUFU.RCP64H R3, R5 ;  /* 0x0000000500037308 */ /* 0x000e240000001800 */
[----:B0-----:R-:W-:-:S08]  /*3130*/  DFMA R8, -R4, R2, 1 ;  /* 0x3ff000000408742b */ /* 0x001fd00000000102 */
[----:B------:R-:W-:-:S08]  /*3140*/  DFMA R8, R8, R8, R8 ;  /* 0x000000080808722b */ /* 0x000fd00000000008 */
[----:B------:R-:W-:-:S08]  /*3150*/  DFMA R8, R2, R8, R2 ;  /* 0x000000080208722b */ /* 0x000fd00000000002 */
[----:B------:R-:W-:-:S08]  /*3160*/  DFMA R2, -R4, R8, 1 ;  /* 0x3ff000000402742b */ /* 0x000fd00000000108 */
[----:B------:R-:W-:-:S08]  /*3170*/  DFMA R2, R8, R2, R8 ;  /* 0x000000020802722b */ /* 0x000fd00000000008 */
[----:B------:R-:W-:Y:S01]  /*3180*/  DMUL R2, R2, 8.11296384146066816958e+31 ;  /* 0x4690000002027828 */ /* 0x000fe20000000000 */
[----:B------:R-:W-:Y:S10]  /*3190*/  BRA `(.L_x_292) ;  /* 0x0000000000087947 */ /* 0x000ff40003800000 */
.L_x_291:
[----:B------:R-:W0:Y:S01]  /*31a0*/  LDC R2, c[0x0][0x398] ;  /* 0x0000e600ff027b82 */ /* 0x000e220000000800 */
[----:B------:R-:W-:-:S07]  /*31b0*/  LOP3.LUT R3, R4, 0x80000, RZ, 0xfc, !PT ;  /* 0x0008000004037812 */ /* 0x000fce00078efcff */
.L_x_292:
[----:B0-----:R-:W-:Y:S02]  /*31c0*/  IMAD.MOV.U32 R4, RZ, RZ, R2 ;  /* 0x000000ffff047224 */ /* 0x001fe400078e0002 */
[----:B------:R-:W-:Y:S02]  /*31d0*/  IMAD.MOV.U32 R5, RZ, RZ, R3 ;  /* 0x000000ffff057224 */ /* 0x000fe400078e0003 */
[----:B------:R-:W-:Y:S02]  /*31e0*/  IMAD.MOV.U32 R2, RZ, RZ, R0 ;  /* 0x000000ffff027224 */ /* 0x000fe400078e0000 */
[----:B------:R-:W-:-:S04]  /*31f0*/  IMAD.MOV.U32 R3, RZ, RZ, 0x0 ;  /* 0x00000000ff037424 */ /* 0x000fc800078e00ff */
[----:B------:R-:W-:Y:S05]  /*3200*/  RET.REL.NODEC R2 `(_Z31sacred_phi_parallel_computationPKdPdidi) ;  /* 0xffffffcc027c7950 */ /* 0x000fea0003c3ffff */
        .weak           $__internal_8_$__cuda_sm20_div_rn_f64_full
        .type           $__internal_8_$__cuda_sm20_div_rn_f64_full,@function
        .size           $__internal_8_$__cuda_sm20_div_rn_f64_full,($_Z31sacred_phi_parallel_computationPKdPdidi$__internal_trig_reduction_slowpathd - $__internal_8_$__cuda_sm20_div_rn_f64_full)
$__internal_8_$__cuda_sm20_div_rn_f64_full:
[----:B------:R-:W-:Y:S01]  /*3210*/  FSETP.GEU.AND P1, PT, |R9|, 1.469367938527859385e-39, PT ;  /* 0x001000000900780b */ /* 0x000fe20003f2e200 */
[----:B------:R-:W-:Y:S01]  /*3220*/  IMAD.MOV.U32 R32, RZ, RZ, R8 ;  /* 0x000000ffff207224 */ /* 0x000fe200078e0008 */
[C---:B------:R-:W-:Y:S01]  /*3230*/  FSETP.GEU.AND P2, PT, |R11|.reuse, 1.469367938527859385e-39, PT ;  /* 0x001000000b00780b */ /* 0x040fe20003f4e200 */
[----:B------:R-:W-:Y:S01]  /*3240*/  IMAD.MOV.U32 R34, RZ, RZ, 0x1 ;  /* 0x00000001ff227424 */ /* 0x000fe200078e00ff */
[----:B------:R-:W-:Y:S01]  /*3250*/  LOP3.LUT R12, R11, 0x800fffff, RZ, 0xc0, !PT ;  /* 0x800fffff0b0c7812 */ /* 0x000fe200078ec0ff */
[----:B------:R-:W-:Y:S01]  /*3260*/  BSSY.RECONVERGENT B1, `(.L_x_294) ;  /* 0x0000052000017945 */ /* 0x000fe20003800200 */
[----:B------:R-:W-:Y:S02]  /*3270*/  LOP3.LUT R15, R9, 0x7ff00000, RZ, 0xc0, !PT ;  /* 0x7ff00000090f7812 */ /* 0x000fe400078ec0ff */
[----:B------:R-:W-:Y:S01]  /*3280*/  LOP3.LUT R13, R12, 0x3ff00000, RZ, 0xfc, !PT ;  /* 0x3ff000000c0d7812 */ /* 0x000fe200078efcff */
[----:B------:R-:W-:Y:S01]  /*3290*/  IMAD.MOV.U32 R12, RZ, RZ, R10 ;  /* 0x000000ffff0c7224 */ /* 0x000fe200078e000a */
[----:B------:R-:W-:-:S03]  /*32a0*/  LOP3.LUT R17, R11, 0x7ff00000, RZ, 0xc0, !PT ;  /* 0x7ff000000b117812 */ /* 0x000fc600078ec0ff */
[----:B------:R-:W-:Y:S02]  /*32b0*/  @!P1 LOP3.LUT R16, R11, 0x7ff00000, RZ, 0xc0, !PT ;  /* 0x7ff000000b109812 */ /* 0x000fe400078ec0ff */
[----:B------:R-:W-:Y:S01]  /*32c0*/  @!P2 DMUL R12, R10, 8.98846567431157953865e+307 ;  /* 0x7fe000000a0ca828 */ /* 0x000fe20000000000 */
[C---:B------:R-:W-:Y:S02]  /*32d0*/  ISETP.GE.U32.AND P5, PT, R15.reuse, R17, PT ;  /* 0x000000110f00720c */ /* 0x040fe40003fa6070 */
[----:B------:R-:W-:Y:S01]  /*32e0*/  @!P1 ISETP.GE.U32.AND P4, PT, R15, R16, PT ;  /* 0x000000100f00920c */ /* 0x000fe20003f86070 */
[----:B------:R-:W-:Y:S02]  /*32f0*/  IMAD.MOV.U32 R16, RZ, RZ, 0x1ca00000 ;  /* 0x1ca00000ff107424 */ /* 0x000fe400078e00ff */
[----:B------:R-:W0:Y:S03]  /*3300*/  MUFU.RCP64H R35, R13 ;  /* 0x0000000d00237308 */ /* 0x000e260000001800 */
[----:B------:R-:W-:-:S02]  /*3310*/  @!P1 SEL R19, R16, 0x63400000, !P4 ;  /* 0x6340000010139807 */ /* 0x000fc40006000000 */
[----:B------:R-:W-:Y:S02]  /*3320*/  SEL R18, R16, 0x63400000, !P5 ;  /* 0x6340000010127807 */ /* 0x000fe40006800000 */
[--C-:B------:R-:W-:Y:S02]  /*3330*/  @!P1 LOP3.LUT R19, R19, 0x80000000, R9.reuse, 0xf8, !PT ;  /* 0x8000000013139812 */ /* 0x100fe400078ef809 */
[----:B------:R-:W-:Y:S01]  /*3340*/  LOP3.LUT R33, R18, 0x800fffff, R9, 0xf8, !PT ;  /* 0x800fffff12217812 */ /* 0x000fe200078ef809 */
[----:B------:R-:W-:Y:S01]  /*3350*/  @!P1 IMAD.MOV.U32 R18, RZ, RZ, RZ ;  /* 0x000000ffff129224 */ /* 0x000fe200078e00ff */
[----:B------:R-:W-:Y:S02]  /*3360*/  @!P1 LOP3.LUT R19, R19, 0x100000, RZ, 0xfc, !PT ;  /* 0x0010000013139812 */ /* 0x000fe400078efcff */
[----:B------:R-:W-:-:S04]  /*3370*/  @!P2 LOP3.LUT R17, R13, 0x7ff00000, RZ, 0xc0, !PT ;  /* 0x7ff000000d11a812 */ /* 0x000fc800078ec0ff */
[----:B------:R-:W-:Y:S02]  /*3380*/  @!P1 DFMA R32, R32, 2, -R18 ;  /* 0x400000002020982b */ /* 0x000fe40000000812 */
        /* <DEDUP_REMOVED lines=8> */
[----:B------:R-:W-:Y:S01]  /*3410*/  IMAD.MOV.U32 R18, RZ, RZ, R15 ;  /* 0x000000ffff127224 */ /* 0x000fe200078e000f */
[----:B------:R-:W-:-:S05]  /*3420*/  @!P1 LOP3.LUT R18, R33, 0x7ff00000, RZ, 0xc0, !PT ;  /* 0x7ff0000021129812 */ /* 0x000fca00078ec0ff */
[----:B------:R-:W-:-:S05]  /*3430*/  VIADD R19, R18, 0xffffffff ;  /* 0xffffffff12137836 */ /* 0x000fca0000000000 */
[----:B------:R-:W-:Y:S01]  /*3440*/  ISETP.GT.U32.AND P1, PT, R19, 0x7feffffe, PT ;  /* 0x7feffffe1300780c */ /* 0x000fe20003f24070 */
[----:B------:R-:W-:-:S05]  /*3450*/  VIADD R19, R17, 0xffffffff ;  /* 0xffffffff11137836 */ /* 0x000fca0000000000 */
[----:B------:R-:W-:-:S13]  /*3460*/  ISETP.GT.U32.OR P1, PT, R19, 0x7feffffe, P1 ;  /* 0x7feffffe1300780c */ /* 0x000fda0000f24470 */
        /* <DEDUP_REMOVED lines=28> */
.L_x_295:
        /* <DEDUP_REMOVED lines=16> */
.L_x_298:
[----:B------:R-:W-:Y:S01]  /*3730*/  LOP3.LUT R37, R11, 0x80000, RZ, 0xfc, !PT ;  /* 0x000800000b257812 */ /* 0x000fe200078efcff */
[----:B------:R-:W-:Y:S01]  /*3740*/  IMAD.MOV.U32 R36, RZ, RZ, R10 ;  /* 0x000000ffff247224 */ /* 0x000fe200078e000a */
[----:B------:R-:W-:Y:S06]  /*3750*/  BRA `(.L_x_296) ;  /* 0x0000000000087947 */ /* 0x000fec0003800000 */
.L_x_297:
[----:B------:R-:W-:Y:S01]  /*3760*/  LOP3.LUT R37, R9, 0x80000, RZ, 0xfc, !PT ;  /* 0x0008000009257812 */ /* 0x000fe200078efcff */
[----:B------:R-:W-:-:S07]  /*3770*/  IMAD.MOV.U32 R36, RZ, RZ, R8 ;  /* 0x000000ffff247224 */ /* 0x000fce00078e0008 */
.L_x_296:
[----:B------:R-:W-:Y:S05]  /*3780*/  BSYNC.RECONVERGENT B1 ;  /* 0x0000000000017941 */ /* 0x000fea0003800200 */
.L_x_294:
[----:B------:R-:W-:Y:S02]  /*3790*/  IMAD.MOV.U32 R15, RZ, RZ, 0x0 ;  /* 0x00000000ff0f7424 */ /* 0x000fe400078e00ff */
[----:B------:R-:W-:Y:S02]  /*37a0*/  IMAD.MOV.U32 R8, RZ, RZ, R36 ;  /* 0x000000ffff087224 */ /* 0x000fe400078e0024 */
[----:B------:R-:W-:Y:S01]  /*37b0*/  IMAD.MOV.U32 R9, RZ, RZ, R37 ;  /* 0x000000ffff097224 */ /* 0x000fe200078e0025 */
[----:B------:R-:W-:Y:S06]  /*37c0*/  RET.REL.NODEC R14 `(_Z31sacred_phi_parallel_computationPKdPdidi) ;  /* 0xffffffc80e0c7950 */ /* 0x000fec0003c3ffff */
        .type           $_Z31sacred_phi_parallel_computationPKdPdidi$__internal_trig_reduction_slowpathd,@function
        .size           $_Z31sacred_phi_parallel_computationPKdPdidi$__internal_trig_reduction_slowpathd,(.L_x_318 - $_Z31sacred_phi_parallel_computationPKdPdidi$__internal_trig_reduction_slowpathd)
$_Z31sacred_phi_parallel_computationPKdPdidi$__internal_trig_reduction_slowpathd:
[--C-:B------:R-:W-:Y:S01]  /*37d0*/  SHF.R.U32.HI R32, RZ, 0x14, R19.reuse ;  /* 0x00000014ff207819 */ /* 0x100fe20000011613 */
[----:B------:R-:W-:Y:S02]  /*37e0*/  IMAD.MOV.U32 R10, RZ, RZ, R8 ;  /* 0x000000ffff0a7224 */ /* 0x000fe400078e0008 */
[----:B------:R-:W-:Y:S01]  /*37f0*/  IMAD.MOV.U32 R12, RZ, RZ, R19 ;  /* 0x000000ffff0c7224 */ /* 0x000fe200078e0013 */
[----:B------:R-:W-:Y:S01]  /*3800*/  LOP3.LUT R9, R32, 0x7ff, RZ, 0xc0, !PT ;  /* 0x000007ff20097812 */ /* 0x000fe200078ec0ff */
[----:B------:R-:W-:-:S03]  /*3810*/  IMAD.MOV.U32 R8, RZ, RZ, RZ ;  /* 0x000000ffff087224 */ /* 0x000fc600078e00ff */
        /* <DEDUP_REMOVED lines=18> */
[----:B------:R-:W-:Y:S02]  /*3940*/  LOP3.LUT R13, R13, 0x80000000, RZ, 0xfc, !PT ;  /* 0x800000000d0d7812 */ /* 0x000fe400078efcff */
[----:B------:R-:W-:-:S07]  /*3950*/  CS2R R14, SRZ ;  /* 0x00000000000e7805 */ /* 0x000fce000001ff00 */
.L_x_303:
[----:B------:R-:W1:Y:S01]  /*3960*/  LDC.64 R16, c[0x4][0x8] ;  /* 0x01000200ff107b82 */ /* 0x000e620000000a00 */
[----:B0-----:R-:W-:Y:S02]  /*3970*/  R2UR UR6, R34 ;  /* 0x00000000220672ca */ /* 0x001fe400000e0000 */
[----:B------:R-:W-:Y:S01]  /*3980*/  R2UR UR7, R35 ;  /* 0x00000000230772ca */ /* 0x000fe200000e0000 */
[----:B-1----:R-:W-:-:S12]  /*3990*/  IMAD.WIDE R16, R8, 0x8, R16 ;  /* 0x0000000808107825 */ /* 0x002fd800078e0210 */
[----:B------:R-:W2:Y:S01]  /*39a0*/  LDG.E.64.CONSTANT R16, desc[UR6][R16.64] ;  /* 0x0000000610107981 */ /* 0x000ea2000c1e9b00 */
[----:B------:R-:W-:Y:S02]  /*39b0*/  IMAD.MOV.U32 R36, RZ, RZ, R14 ;  /* 0x000000ffff247224 */ /* 0x000fe400078e000e */
[----:B------:R-:W-:Y:S02]  /*39c0*/  IMAD.MOV.U32 R37, RZ, RZ, R15 ;  /* 0x000000ffff257224 */ /* 0x000fe400078e000f */
[----:B------:R-:W-:Y:S02]  /*39d0*/  VIADD R9, R9, 0x1 ;  /* 0x0000000109097836 */ /* 0x000fe40000000000 */
[----:B------:R-:W-:Y:S02]  /*39e0*/  VIADD R8, R8, 0x1 ;  /* 0x0000000108087836 */ /* 0x000fe40000000000 */
[----:B--2---:R-:W-:-:S04]  /*39f0*/  IMAD.WIDE.U32 R36, P4, R16, R10, R36 ;  /* 0x0000000a10247225 */ /* 0x004fc80007880024 */
[----:B------:R-:W-:Y:S02]  /*3a00*/  IMAD R14, R16, R13, RZ ;  /* 0x0000000d100e7224 */ /* 0x000fe400078e02ff */
[----:B------:R-:W-:-:S03]  /*3a10*/  IMAD R15, R17, R10, RZ ;  /* 0x0000000a110f7224 */ /* 0x000fc600078e02ff */
[----:B------:R-:W-:-:S04]  /*3a20*/  IADD3 R14, P1, PT, R14, R37, RZ ;  /* 0x000000250e0e7210 */ /* 0x000fc80007f3e0ff */
[----:B------:R-:W-:Y:S01]  /*3a30*/  IADD3 R37, P2, PT, R15, R14, RZ ;  /* 0x0000000e0f257210 */ /* 0x000fe20007f5e0ff */
[----:B------:R-:W-:Y:S02]  /*3a40*/  IMAD R14, R12, 0x8, R1 ;  /* 0x000000080c0e7824 */ /* 0x000fe400078e0201 */
[----:B------:R-:W-:-:S03]  /*3a50*/  IMAD.HI.U32 R15, R16, R13, RZ ;  /* 0x0000000d100f7227 */ /* 0x000fc600078e00ff */
[----:B------:R0:W-:Y:S01]  /*3a60*/  STL.64 [R14], R36 ;  /* 0x000000240e007387 */ /* 0x0001e20000100a00 */
[----:B------:R-:W-:Y:S02]  /*3a70*/  IMAD.X R15, RZ, RZ, R15, P4 ;  /* 0x000000ffff0f7224 */ /* 0x000fe400020e060f */
[----:B------:R-:W-:-:S04]  /*3a80*/  IMAD.HI.U32 R16, R17, R13, RZ ;  /* 0x0000000d11107227 */ /* 0x000fc800078e00ff */
[----:B------:R-:W-:Y:S02]  /*3a90*/  VIADD R12, R12, 0x1 ;  /* 0x000000010c0c7836 */ /* 0x000fe40000000000 */
[----:B0-----:R-:W-:-:S05]  /*3aa0*/  IMAD.HI.U32 R14, R17, R10, RZ ;  /* 0x0000000a110e7227 */ /* 0x001fca00078e00ff */
[----:B------:R-:W-:Y:S01]  /*3ab0*/  IADD3.X R14, P1, PT, R14, R15, RZ, P1, !PT ;  /* 0x0000000f0e0e7210 */ /* 0x000fe20000f3e4ff */
[----:B------:R-:W-:-:S04]  /*3ac0*/  IMAD R15, R17, R13, RZ ;  /* 0x0000000d110f7224 */ /* 0x000fc800078e02ff */
[----:B------:R-:W-:Y:S01]  /*3ad0*/  IMAD.X R16, RZ, RZ, R16, P1 ;  /* 0x000000ffff107224 */ /* 0x000fe200008e0610 */
[----:B------:R-:W-:Y:S02]  /*3ae0*/  ISETP.NE.AND P1, PT, R9, -0xf, PT ;  /* 0xfffffff10900780c */ /* 0x000fe40003f25270 */
[----:B------:R-:W-:-:S05]  /*3af0*/  IADD3.X R14, P2, PT, R15, R14, RZ, P2, !PT ;  /* 0x0000000e0f0e7210 */ /* 0x000fca000175e4ff */
[----:B------:R-:W-:-:S04]  /*3b00*/  IMAD.X R16, RZ, RZ, R16, P2 ;  /* 0x000000ffff107224 */ /* 0x000fc800010e0610 */
[----:B------:R-:W-:Y:S02]  /*3b10*/  IMAD.MOV.U32 R15, RZ, RZ, R16 ;  /* 0x000000ffff0f7224 */ /* 0x000fe400078e0010 */
[----:B------:R-:W-:Y:S05]  /*3b20*/  @P1 BRA `(.L_x_303) ;  /* 0xfffffffc008c1947 */ /* 0x000fea000383ffff */
[----:B------:R-:W-:Y:S05]  /*3b30*/  BSYNC.RECONVERGENT B1 ;  /* 0x0000000000017941 */ /* 0x000fea0003800200 */
.L_x_302:
[----:B------:R-:W-:-:S07]  /*3b40*/  IMAD.MOV.U32 R8, RZ, RZ, R11 ;  /* 0x000000ffff087224 */ /* 0x000fce00078e000b */
.L_x_301:
[----:B------:R-:W-:Y:S05]  /*3b50*/  BSYNC.RECONVERGENT B0 ;  /* 0x0000000000007941 */ /* 0x000fea0003800200 */
.L_x_300:
[C---:B------:R-:W-:Y:S02]  /*3b60*/  LOP3.LUT R9, R32.reuse, 0x7ff, RZ, 0xc0, !PT ;  /* 0x000007ff20097812 */ /* 0x040fe400078ec0ff */
[----:B------:R-:W-:-:S03]  /*3b70*/  LOP3.LUT P1, R32, R32, 0x3f, RZ, 0xc0, !PT ;  /* 0x0000003f20207812 */ /* 0x000fc6000782c0ff */
[----:B------:R-:W-:-:S05]  /*3b80*/  VIADD R9, R9, 0xfffffc00 ;  /* 0xfffffc0009097836 */ /* 0x000fca0000000000 */
[----:B------:R-:W-:-:S05]  /*3b90*/  SHF.R.U32.HI R9, RZ, 0x6, R9 ;  /* 0x00000006ff097819 */ /* 0x000fca0000011609 */
[----:B------:R-:W-:-:S04]  /*3ba0*/  IMAD.IADD R9, R9, 0x1, R8 ;  /* 0x0000000109097824 */ /* 0x000fc800078e0208 */
[----:B------:R-:W-:-:S05]  /*3bb0*/  IMAD.U32 R9, R9, 0x8, R1 ;  /* 0x0000000809097824 */ /* 0x000fca00078e0001 */
[----:B------:R0:W-:Y:S04]  /*3bc0*/  STL.64 [R9+-0x78], R14 ;  /* 0xffff880e09007387 */ /* 0x0001e80000100a00 */
[----:B------:R-:W2:Y:S04]  /*3bd0*/  @P1 LDL.64 R12, [R1+0x8] ;  /* 0x00000800010c1983 */ /* 0x000ea80000100a00 */
[----:B------:R-:W3:Y:S04]  /*3be0*/  LDL.64 R10, [R1+0x10] ;  /* 0x00001000010a7983 */ /* 0x000ee80000100a00 */
[----:B0-----:R-:W4:Y:S01]  /*3bf0*/  LDL.64 R8, [R1+0x18] ;  /* 0x0000180001087983 */ /* 0x001f220000100a00 */
[----:B------:R-:W-:Y:S01]  /*3c00*/  BSSY.RECONVERGENT B0, `(.L_x_304) ;  /* 0x0000035000007945 */ /* 0x000fe20003800200 */
[----:B--2---:R-:W-:-:S02]  /*3c10*/  @P1 SHF.R.U64 R17, R12, 0x1, R13 ;  /* 0x000000010c111819 */ /* 0x004fc4000000120d */
[----:B------:R-:W-:Y:S02]  /*3c20*/  @P1 SHF.R.U32.HI R16, RZ, 0x1, R13 ;  /* 0x00000001ff101819 */ /* 0x000fe4000001160d */
[----:B------:R-:W-:Y:S02]  /*3c30*/  @P1 LOP3.LUT R12, R32, 0x3f, RZ, 0x3c, !PT ;  /* 0x0000003f200c1812 */ /* 0x000fe400078e3cff */
[C---:B---3--:R-:W-:Y:S02]  /*3c40*/  @P1 SHF.L.U32 R15, R10.reuse, R32, RZ ;  /* 0x000000200a0f1219 */ /* 0x048fe400000006ff */
[----:B------:R-:W-:Y:S02]  /*3c50*/  @P1 SHF.R.U64 R17, R17, R12, R16 ;  /* 0x0000000c11111219 */ /* 0x000fe40000001210 */
[C-C-:B------:R-:W-:Y:S02]  /*3c60*/  @P1 SHF.R.U64 R13, R10.reuse, 0x1, R11.reuse ;  /* 0x000000010a0d1819 */ /* 0x140fe4000000120b */
[----:B------:R-:W-:-:S02]  /*3c70*/  @P1 SHF.L.U64.HI R14, R10, R32, R11 ;  /* 0x000000200a0e1219 */ /* 0x000fc4000001020b */
[----:B------:R-:W-:Y:S02]  /*3c80*/  @P1 LOP3.LUT R10, R15, R17, RZ, 0xfc, !PT ;  /* 0x000000110f0a1212 */ /* 0x000fe400078efcff */
[----:B------:R-:W-:Y:S02]  /*3c90*/  @P1 SHF.R.U32.HI R15, RZ, 0x1, R11 ;  /* 0x00000001ff0f1819 */ /* 0x000fe4000001160b */
[----:B------:R-:W-:Y:S02]  /*3ca0*/  @P1 SHF.R.U32.HI R16, RZ, R12, R16 ;  /* 0x0000000cff101219 */ /* 0x000fe40000011610 */
[----:B----4-:R-:W-:Y:S02]  /*3cb0*/  @P1 SHF.L.U32 R17, R8, R32, RZ ;  /* 0x0000002008111219 */ /* 0x010fe400000006ff */
[----:B------:R-:W-:Y:S02]  /*3cc0*/  @P1 SHF.R.U64 R13, R13, R12, R15 ;  /* 0x0000000c0d0d1219 */ /* 0x000fe4000000120f */
[----:B------:R-:W-:-:S02]  /*3cd0*/  @P1 LOP3.LUT R11, R14, R16, RZ, 0xfc, !PT ;  /* 0x000000100e0b1212 */ /* 0x000fc400078efcff */
[----:B------:R-:W-:Y:S02]  /*3ce0*/  @P1 SHF.L.U64.HI R32, R8, R32, R9 ;  /* 0x0000002008201219 */ /* 0x000fe40000010209 */
[----:B------:R-:W-:Y:S01]  /*3cf0*/  @P1 LOP3.LUT R8, R17, R13, RZ, 0xfc, !PT ;  /* 0x0000000d11081212 */ /* 0x000fe200078efcff */
[C---:B------:R-:W-:Y:S01]  /*3d00*/  IMAD.SHL.U32 R13, R10.reuse, 0x4, RZ ;  /* 0x000000040a0d7824 */ /* 0x040fe200078e00ff */
[----:B------:R-:W-:Y:S02]  /*3d10*/  @P1 SHF.R.U32.HI R12, RZ, R12, R15 ;  /* 0x0000000cff0c1219 */ /* 0x000fe4000001160f */
[----:B------:R-:W-:Y:S02]  /*3d20*/  SHF.L.U64.HI R10, R10, 0x2, R11 ;  /* 0x000000020a0a7819 */ /* 0x000fe4000001020b */
[----:B------:R-:W-:Y:S02]  /*3d30*/  @P1 LOP3.LUT R9, R32, R12, RZ, 0xfc, !PT ;  /* 0x0000000c20091212 */ /* 0x000fe400078efcff */
[----:B------:R-:W-:-:S02]  /*3d40*/  SHF.L.W.U32.HI R11, R11, 0x2, R8 ;  /* 0x000000020b0b7819 */ /* 0x000fc40000010e08 */
[----:B------:R-:W-:Y:S02]  /*3d50*/  IADD3 RZ, P1, PT, RZ, -R13, RZ ;  /* 0x8000000dffff7210 */ /* 0x000fe40007f3e0ff */
[----:B------:R-:W-:Y:S02]  /*3d60*/  LOP3.LUT R14, RZ, R10, RZ, 0x33, !PT ;  /* 0x0000000aff0e7212 */ /* 0x000fe400078e33ff */
[----:B------:R-:W-:Y:S02]  /*3d70*/  SHF.L.W.U32.HI R8, R8, 0x2, R9 ;  /* 0x0000000208087819 */ /* 0x000fe40000010e09 */
[----:B------:R-:W-:Y:S02]  /*3d80*/  LOP3.LUT R15, RZ, R11, RZ, 0x33, !PT ;  /* 0x0000000bff0f7212 */ /* 0x000fe400078e33ff */
[----:B------:R-:W-:Y:S02]  /*3d90*/  IADD3.X R14, P1, PT, RZ, R14, RZ, P1, !PT ;  /* 0x0000000eff0e7210 */ /* 0x000fe40000f3e4ff */
[----:B------:R-:W-:-:S02]  /*3da0*/  LOP3.LUT R12, RZ, R8, RZ, 0x33, !PT ;  /* 0x00000008ff0c7212 */ /* 0x000fc400078e33ff */
[----:B------:R-:W-:Y:S02]  /*3db0*/  IADD3.X R15, P2, PT, RZ, R15, RZ, P1, !PT ;  /* 0x0000000fff0f7210 */ /* 0x000fe40000f5e4ff */
        /* <DEDUP_REMOVED lines=15> */
[----:B------:R-:W-:Y:S02]  /*3eb0*/  LOP3.LUT R10, R15, 0x3f, RZ, 0xc0, !PT ;  /* 0x0000003f0f0a7812 */ /* 0x000fe400078ec0ff */
[----:B------:R-:W-:Y:S02]  /*3ec0*/  SHF.R.U64 R13, R13, 0x1, R14 ;  /* 0x000000010d0d7819 */ /* 0x000fe4000000120e */
[CC--:B------:R-:W-:Y:S02]  /*3ed0*/  SHF.L.U64.HI R12, R11.reuse, R10.reuse, R12 ;  /* 0x0000000a0b0c7219 */ /* 0x0c0fe4000001020c */
[----:B------:R-:W-:Y:S02]  /*3ee0*/  SHF.L.U32 R11, R11, R10, RZ ;  /* 0x0000000a0b0b7219 */ /* 0x000fe400000006ff */
[----:B------:R-:W-:Y:S02]  /*3ef0*/  SHF.R.U32.HI R14, RZ, 0x1, R14 ;  /* 0x00000001ff0e7819 */ /* 0x000fe4000001160e */
[----:B------:R-:W-:-:S04]  /*3f00*/  LOP3.LUT R10, R15, 0x3f, RZ, 0xc, !PT ;  /* 0x0000003f0f0a7812 */ /* 0x000fc800078e0cff */
[-CC-:B------:R-:W-:Y:S02]  /*3f10*/  SHF.R.U64 R13, R13, R10.reuse, R14.reuse ;  /* 0x0000000a0d0d7219 */ /* 0x180fe4000000120e */
[----:B------:R-:W-:Y:S02]  /*3f20*/  SHF.R.U32.HI R10, RZ, R10, R14 ;  /* 0x0000000aff0a7219 */ /* 0x000fe4000001160e */
[----:B------:R-:W-:Y:S02]  /*3f30*/  LOP3.LUT R11, R11, R13, RZ, 0xfc, !PT ;  /* 0x0000000d0b0b7212 */ /* 0x000fe400078efcff */
[----:B------:R-:W-:-:S07]  /*3f40*/  LOP3.LUT R12, R12, R10, RZ, 0xfc, !PT ;  /* 0x0000000a0c0c7212 */ /* 0x000fce00078efcff */
.L_x_305:
[----:B------:R-:W-:Y:S05]  /*3f50*/  BSYNC.RECONVERGENT B0 ;  /* 0x0000000000007941 */ /* 0x000fea0003800200 */
.L_x_304:
[----:B------:R-:W-:Y:S01]  /*3f60*/  IMAD.WIDE.U32 R32, R11, 0x2168c235, RZ ;  /* 0x2168c2350b207825 */ /* 0x000fe200078e00ff */
[----:B------:R-:W-:-:S03]  /*3f70*/  SHF.R.U32.HI R9, RZ, 0x1e, R9 ;  /* 0x0000001eff097819 */ /* 0x000fc60000011609 */
[----:B------:R-:W-:Y:S01]  /*3f80*/  IMAD.MOV.U32 R16, RZ, RZ, R33 ;  /* 0x000000ffff107224 */ /* 0x000fe200078e0021 */
[----:B------:R-:W-:Y:S01]  /*3f90*/  IADD3 RZ, P2, PT, R32, R32, RZ ;  /* 0x0000002020ff7210 */ /* 0x000fe20007f5e0ff */
[----:B------:R-:W-:Y:S01]  /*3fa0*/  IMAD.MOV.U32 R17, RZ, RZ, RZ ;  /* 0x000000ffff117224 */ /* 0x000fe200078e00ff */
[----:B------:R-:W-:Y:S01]  /*3fb0*/  LEA.HI R8, R8, R9, RZ, 0x1 ;  /* 0x0000000908087211 */ /* 0x000fe200078f08ff */
        /* <DEDUP_REMOVED lines=14> */
[----:B------:R-:W-:-:S05]  /*40a0*/  IADD3 R12, P4, PT, R11, 0x1, RZ ;  /* 0x000000010b0c7810 */ /* 0x000fca0007f9e0ff */
[----:B------:R-:W-:Y:S01]  /*40b0*/  IMAD.X R11, RZ, RZ, R10, P4 ;  /* 0x000000ffff0b7224 */ /* 0x000fe200020e060a */
[----:B------:R-:W-:Y:S02]  /*40c0*/  SEL R10, RZ, 0xffffffff, !P2 ;  /* 0xffffffffff0a7807 */ /* 0x000fe40005000000 */
[----:B------:R-:W-:Y:S02]  /*40d0*/  LOP3.LUT P2, R13, R19, 0x80000000, RZ, 0xc0, !PT ;  /* 0x80000000130d7812 */ /* 0x000fe4000784c0ff */
[----:B------:R-:W-:Y:S01]  /*40e0*/  SHF.R.U64 R12, R12, 0xa, R11 ;  /* 0x0000000a0c0c7819 */ /* 0x000fe2000000120b */
[----:B------:R-:W-:Y:S01]  /*40f0*/  IMAD.IADD R10, R10, 0x1, -R15 ;  /* 0x000000010a0a7824 */ /* 0x000fe200078e0a0f */
[----:B------:R-:W-:Y:S02]  /*4100*/  @!P1 LOP3.LUT R13, R13, 0x80000000, RZ, 0x3c, !PT ;  /* 0x800000000d0d9812 */ /* 0x000fe400078e3cff */
[----:B------:R-:W-:Y:S01]  /*4110*/  IADD3 R12, P4, PT, R12, 0x1, RZ ;  /* 0x000000010c0c7810 */ /* 0x000fe20007f9e0ff */
[----:B------:R-:W-:-:S03]  /*4120*/  IMAD.SHL.U32 R14, R10, 0x100000, RZ ;  /* 0x001000000a0e7824 */ /* 0x000fc600078e00ff */
[----:B------:R-:W-:-:S03]  /*4130*/  LEA.HI.X R11, R11, RZ, RZ, 0x16, P4 ;  /* 0x000000ff0b0b7211 */ /* 0x000fc600020fb4ff */
[----:B------:R-:W-:Y:S01]  /*4140*/  @P2 IMAD.MOV R8, RZ, RZ, -R8 ;  /* 0x000000ffff082224 */ /* 0x000fe200078e0a08 */
[--C-:B------:R-:W-:Y:S02]  /*4150*/  SHF.R.U64 R12, R12, 0x1, R11.reuse ;  /* 0x000000010c0c7819 */ /* 0x100fe4000000120b */
[----:B------:R-:W-:Y:S02]  /*4160*/  SHF.R.U32.HI R11, RZ, 0x1, R11 ;  /* 0x00000001ff0b7819 */ /* 0x000fe4000001160b */
[----:B------:R-:W-:-:S04]  /*4170*/  IADD3 R10, P4, P5, RZ, RZ, R12 ;  /* 0x000000ffff0a7210 */ /* 0x000fc80007d9e00c */
[----:B------:R-:W-:-:S04]  /*4180*/  IADD3.X R11, PT, PT, R14, 0x3fe00000, R11, P4, P5 ;  /* 0x3fe000000e0b7810 */ /* 0x000fc800027ea40b */
[----:B------:R-:W-:-:S07]  /*4190*/  LOP3.LUT R12, R11, R13, RZ, 0xfc, !PT ;  /* 0x0000000d0b0c7212 */ /* 0x000fce00078efcff */
.L_x_299:
[----:B------:R-:W-:Y:S02]  /*41a0*/  IMAD.MOV.U32 R19, RZ, RZ, 0x0 ;  /* 0x00000000ff137424 */ /* 0x000fe400078e00ff */
[----:B------:R-:W-:Y:S02]  /*41b0*/  IMAD.MOV.U32 R11, RZ, RZ, R12 ;  /* 0x000000ffff0b7224 */ /* 0x000fe400078e000c */
[----:B------:R-:W-:Y:S05]  /*41c0*/  RET.REL.NODEC R18 `(_Z31sacred_phi_parallel_computationPKdPdidi) ;  /* 0xffffffbc128c7950 */ /* 0x000fea0003c3ffff */
.L_x_306:
        /* <DEDUP_REMOVED lines=11> */
.L_x_318:


//--------------------- .nv.global.init           --------------------------
	.section	.nv.global.init,"aw",@progbits
	.align	16
.nv.global.init:
	.type		__cudart_sin_cos_coeffs,@object
	.size		__cudart_sin_cos_coeffs,(__cudart_i2opi_d - __cudart_sin_cos_coeffs)
__cudart_sin_cos_coeffs:
        /*0000*/ 	.byte	0x46, 0xd2, 0xb0, 0x2c, 0xf1, 0xe5, 0x5a, 0xbe, 0x92, 0xe3, 0xac, 0x69, 0xe3, 0x1d, 0xc7, 0x3e
        /*0010*/ 	.byte	0xa1, 0x62, 0xdb, 0x19, 0xa0, 0x01, 0x2a, 0xbf, 0x18, 0x08, 0x11, 0x11, 0x11, 0x11, 0x81, 0x3f
        /*0020*/ 	.byte	0x54, 0x55, 0x55, 0x55, 0x55, 0x55, 0xc5, 0xbf, 0x00, 0x00, 0x00, 0x00, 0x00, 0x00, 0x00, 0x00
        /*0030*/ 	.byte	0x00, 0x00, 0x00, 0x00, 0x00, 0x00, 0x00, 0x00, 0x64, 0x81, 0xfd, 0x20, 0x83, 0xff, 0xa8, 0xbd
        /*0040*/ 	.byte	0x28, 0x85, 0xef, 0xc1, 0xa7, 0xee, 0x21, 0x3e, 0xd9, 0xe6, 0x06, 0x8e, 0x4f, 0x7e, 0x92, 0xbe
        /*0050*/ 	.byte	0xe9, 0xbc, 0xdd, 0x19, 0xa0, 0x01, 0xfa, 0x3e, 0x47, 0x5d, 0xc1, 0x16, 0x6c, 0xc1, 0x56, 0xbf
        /*0060*/ 	.byte	0x51, 0x55, 0x55, 0x55, 0x55, 0x55, 0xa5, 0x3f, 0x00, 0x00, 0x00, 0x00, 0x00, 0x00, 0xe0, 0xbf
        /*0070*/ 	.byte	0x00, 0x00, 0x00, 0x00, 0x00, 0x00, 0xf0, 0x3f, 0x00, 0x00, 0x00, 0x00, 0x00, 0x00, 0x00, 0x00
	.type		__cudart_i2opi_d,@object
	.size		__cudart_i2opi_d,(__cudart_i2opi_f - __cudart_i2opi_d)
__cudart_i2opi_d:
        /* <DEDUP_REMOVED lines=9> */
	.type		__cudart_i2opi_f,@object
	.size		__cudart_i2opi_f,(.L_1 - __cudart_i2opi_f)
__cudart_i2opi_f:
        /*0110*/ 	.byte	0x41, 0x90, 0x43, 0x3c, 0x99, 0x95, 0x62, 0xdb, 0xc0, 0xdd, 0x34, 0xf5, 0xd1, 0x57, 0x27, 0xfc
        /*0120*/ 	.byte	0x29, 0x15, 0x44, 0x4e, 0x6e, 0x83, 0xf9, 0xa2
.L_1:


//--------------------- .nv.shared._Z21memory_bandwidth_testPKfPfii --------------------------
	.section	.nv.shared._Z21memory_bandwidth_testPKfPfii,"aw",@nobits
	.sectionflags	@""
	.align	4
.nv.shared._Z21memory_bandwidth_testPKfPfii:
	.zero		2048


//--------------------- .nv.shared.reserved.0     --------------------------
	.section	.nv.shared.reserved.0,"aw",@nobits
	.weak		__nv_reservedSMEM_offset_0_alias
	.size		__nv_reservedSMEM_offset_0_alias, 0, 64
	.other		__nv_reservedSMEM_offset_0_alias,@"STO_CUDA_RESERVED_SHARED STV_DEFAULT"
__nv_reservedSMEM_offset_0_alias:
	.zero		0
	.zero		64


//--------------------- .nv.shared._Z34consciousness_parameter_modulationPKfPfifi --------------------------
	.section	.nv.shared._Z34consciousness_parameter_modulationPKfPfifi,"aw",@nobits
	.sectionflags	@""
	.align	4
.nv.shared._Z34consciousness_parameter_modulationPKfPfifi:
	.zero		1052


//--------------------- .nv.shared._Z31sacred_phi_parallel_computationPKdPdidi --------------------------
	.section	.nv.shared._Z31sacred_phi_parallel_computationPKdPdidi,"aw",@nobits
	.sectionflags	@""
	.align	8
.nv.shared._Z31sacred_phi_parallel_computationPKdPdidi:
	.zero		1040


//--------------------- .nv.constant0._Z21memory_bandwidth_testPKfPfii --------------------------
	.section	.nv.constant0._Z21memory_bandwidth_testPKfPfii,"a",@progbits
	.sectionflags	@""
	.align	4
.nv.constant0._Z21memory_bandwidth_testPKfPfii:
	.zero		920


//--------------------- .nv.constant0._Z26sacred_geometry_generationPfS_S_iiff --------------------------
	.section	.nv.constant0._Z26sacred_geometry_generationPfS_S_iiff,"a",@progbits
	.sectionflags	@""
	.align	4
.nv.constant0._Z26sacred_geometry_generationPfS_S_iiff:
	.zero		936


//--------------------- .nv.constant0._Z28fibonacci_sacred_computationPyid --------------------------
	.section	.nv.constant0._Z28fibonacci_sacred_computationPyid,"a",@progbits
	.sectionflags	@""
	.align	4
.nv.constant0._Z28fibonacci_sacred_computationPyid:
	.zero		920


//--------------------- .nv.constant0._Z34consciousness_parameter_modulationPKfPfifi --------------------------
	.section	.nv.constant0._Z34consciousness_parameter_modulationPKfPfifi,"a",@progbits
	.sectionflags	@""
	.align	4
.nv.constant0._Z34consciousness_parameter_modulationPKfPfifi:
	.zero		924


//--------------------- .nv.constant0._Z26sacred_frequency_synthesisPfPKfiiff --------------------------
	.section	.nv.constant0._Z26sacred_frequency_synthesisPfPKfiiff,"a",@progbits
	.sectionflags	@""
	.align	4
.nv.constant0._Z26sacred_frequency_synthesisPfPKfiiff:
	.zero		928


//--------------------- .nv.constant0._Z31sacred_phi_parallel_computationPKdPdidi --------------------------
	.section	.nv.constant0._Z31sacred_phi_parallel_computationPKdPdidi,"a",@progbits
	.sectionflags	@""
	.align	4
.nv.constant0._Z31sacred_phi_parallel_computationPKdPdidi:
	.zero		932


//--------------------- SYMBOLS --------------------------

	.type		.nv.reservedSmem.offset0,@object
	.size		.nv.reservedSmem.offset0,0x4
	.type		.nv.reservedSmem.cap,@object
	.size		.nv.reservedSmem.cap,0x4
